	.target	sm_90a

	.elftype	@"ET_EXEC"


//--------------------- .note.nv.tkinfo           --------------------------
	.section	.note.nv.tkinfo,"",@"SHT_NOTE"
	.sectionflags	@"SHF_NOTE_NV_TKINFO"
	.tkinfo
        /*0018*/ 	.word	0x00000002
        /*0030*/ 	.string	""
        /*0030*/ 	.string	"ptxas"
        /*0030*/ 	.string	"Cuda compilation tools, release 13.0, V13.0.88"
        /*0030*/ 	.string	"Build cuda_13.0.r13.0/compiler.36424714_0"
        /*0030*/ 	.string	"-v  -suppress-debug-info  -lineinfo  -arch sm_90a "



//--------------------- .note.nv.cuinfo           --------------------------
	.section	.note.nv.cuinfo,"",@"SHT_NOTE"
	.sectionflags	@"SHF_NOTE_NV_CUINFO"
        /*0018*/ 	.short	0x0002
        /*001a*/ 	.short	0x005a
        /*001c*/ 	.short	0x0082
	.zero		2


//--------------------- .nv.info                  --------------------------
	.section	.nv.info,"",@"SHT_CUDA_INFO"
	.align	4


	//----- nvinfo : EIATTR_REGCOUNT
	.align		4
        /*0000*/ 	.byte	0x04, 0x2f
        /*0002*/ 	.short	(.L_1 - .L_0)
	.align		4
.L_0:
        /*0004*/ 	.word	index@(matmul_kernel)
        /*0008*/ 	.word	0x000000ff


	//----- nvinfo : EIATTR_FRAME_SIZE
	.align		4
.L_1:
        /*000c*/ 	.byte	0x04, 0x11
        /*000e*/ 	.short	(.L_3 - .L_2)
	.align		4
.L_2:
        /*0010*/ 	.word	index@(matmul_kernel)
        /*0014*/ 	.word	0x00001fb8


	//----- nvinfo : EIATTR_MIN_STACK_SIZE
	.align		4
.L_3:
        /*0018*/ 	.byte	0x04, 0x12
        /*001a*/ 	.short	(.L_5 - .L_4)
	.align		4
.L_4:
        /*001c*/ 	.word	index@(matmul_kernel)
        /*0020*/ 	.word	0x00001fb8
.L_5:


//--------------------- .nv.compat                --------------------------
	.section	.nv.compat,"",@"SHT_CUDA_COMPAT_INFO"
	.align	4
        /*0000*/ 	.byte	0x02, 0x09, 0x01, 0x00, 0x02, 0x02, 0x04, 0x00, 0x02, 0x05, 0x05, 0x00, 0x03, 0x07, 0x01, 0x01
        /*0010*/ 	.byte	0x02, 0x03, 0x00, 0x00, 0x02, 0x06, 0x01, 0x00, 0x04, 0x0b, 0x08, 0x00, 0x00, 0x00, 0x00, 0x00
        /*0020*/ 	.byte	0x00, 0x00, 0x00, 0x00


//--------------------- .nv.info.matmul_kernel    --------------------------
	.section	.nv.info.matmul_kernel,"",@"SHT_CUDA_INFO"
	.sectionflags	@""
	.align	4


	//----- nvinfo : EIATTR_CUDA_API_VERSION
	.align		4
        /*0000*/ 	.byte	0x04, 0x37
        /*0002*/ 	.short	(.L_7 - .L_6)
.L_6:
        /*0004*/ 	.word	0x00000082


	//----- nvinfo : EIATTR_KPARAM_INFO
	.align		4
.L_7:
        /*0008*/ 	.byte	0x04, 0x17
        /*000a*/ 	.short	(.L_9 - .L_8)
.L_8:
        /*000c*/ 	.word	0x00000000
        /*0010*/ 	.short	0x000d
        /*0012*/ 	.short	0x0048
        /*0014*/ 	.byte	0x00, 0xf4, 0x21, 0x00


	//----- nvinfo : EIATTR_KPARAM_INFO
	.align		4
.L_9:
        /*0018*/ 	.byte	0x04, 0x17
        /*001a*/ 	.short	(.L_11 - .L_10)
.L_10:
        /*001c*/ 	.word	0x00000000
        /*0020*/ 	.short	0x000c
        /*0022*/ 	.short	0x0040
        /*0024*/ 	.byte	0x00, 0xf4, 0x21, 0x00


	//----- nvinfo : EIATTR_KPARAM_INFO
	.align		4
.L_11:
        /*0028*/ 	.byte	0x04, 0x17
        /*002a*/ 	.short	(.L_13 - .L_12)
.L_12:
        /*002c*/ 	.word	0x00000000
        /*0030*/ 	.short	0x000b
        /*0032*/ 	.short	0x0038
        /*0034*/ 	.byte	0x00, 0xf0, 0x11, 0x00


	//----- nvinfo : EIATTR_KPARAM_INFO
	.align		4
.L_13:
        /*0038*/ 	.byte	0x04, 0x17
        /*003a*/ 	.short	(.L_15 - .L_14)
.L_14:
        /*003c*/ 	.word	0x00000000
        /*0040*/ 	.short	0x000a
        /*0042*/ 	.short	0x0034
        /*0044*/ 	.byte	0x00, 0xf0, 0x11, 0x00


	//----- nvinfo : EIATTR_KPARAM_INFO
	.align		4
.L_15:
        /*0048*/ 	.byte	0x04, 0x17
        /*004a*/ 	.short	(.L_17 - .L_16)
.L_16:
        /*004c*/ 	.word	0x00000000
        /*0050*/ 	.short	0x0009
        /*0052*/ 	.short	0x0030
        /*0054*/ 	.byte	0x00, 0xf0, 0x11, 0x00


	//----- nvinfo : EIATTR_KPARAM_INFO
	.align		4
.L_17:
        /*0058*/ 	.byte	0x04, 0x17
        /*005a*/ 	.short	(.L_19 - .L_18)
.L_18:
        /*005c*/ 	.word	0x00000000
        /*0060*/ 	.short	0x0008
        /*0062*/ 	.short	0x002c
        /*0064*/ 	.byte	0x00, 0xf0, 0x11, 0x00


	//----- nvinfo : EIATTR_KPARAM_INFO
	.align		4
.L_19:
        /*0068*/ 	.byte	0x04, 0x17
        /*006a*/ 	.short	(.L_21 - .L_20)
.L_20:
        /*006c*/ 	.word	0x00000000
        /*0070*/ 	.short	0x0007
        /*0072*/ 	.short	0x0028
        /*0074*/ 	.byte	0x00, 0xf0, 0x11, 0x00


	//----- nvinfo : EIATTR_KPARAM_INFO
	.align		4
.L_21:
        /*0078*/ 	.byte	0x04, 0x17
        /*007a*/ 	.short	(.L_23 - .L_22)
.L_22:
        /*007c*/ 	.word	0x00000000
        /*0080*/ 	.short	0x0006
        /*0082*/ 	.short	0x0024
        /*0084*/ 	.byte	0x00, 0xf0, 0x11, 0x00


	//----- nvinfo : EIATTR_KPARAM_INFO
	.align		4
.L_23:
        /*0088*/ 	.byte	0x04, 0x17
        /*008a*/ 	.short	(.L_25 - .L_24)
.L_24:
        /*008c*/ 	.word	0x00000000
        /*0090*/ 	.short	0x0005
        /*0092*/ 	.short	0x0020
        /*0094*/ 	.byte	0x00, 0xf0, 0x11, 0x00


	//----- nvinfo : EIATTR_KPARAM_INFO
	.align		4
.L_25:
        /*0098*/ 	.byte	0x04, 0x17
        /*009a*/ 	.short	(.L_27 - .L_26)
.L_26:
        /*009c*/ 	.word	0x00000000
        /*00a0*/ 	.short	0x0004
        /*00a2*/ 	.short	0x001c
        /*00a4*/ 	.byte	0x00, 0xf0, 0x11, 0x00


	//----- nvinfo : EIATTR_KPARAM_INFO
	.align		4
.L_27:
        /*00a8*/ 	.byte	0x04, 0x17
        /*00aa*/ 	.short	(.L_29 - .L_28)
.L_28:
        /*00ac*/ 	.word	0x00000000
        /*00b0*/ 	.short	0x0003
        /*00b2*/ 	.short	0x0018
        /*00b4*/ 	.byte	0x00, 0xf0, 0x11, 0x00


	//----- nvinfo : EIATTR_KPARAM_INFO
	.align		4
.L_29:
        /*00b8*/ 	.byte	0x04, 0x17
        /*00ba*/ 	.short	(.L_31 - .L_30)
.L_30:
        /*00bc*/ 	.word	0x00000000
        /*00c0*/ 	.short	0x0002
        /*00c2*/ 	.short	0x0010
        /*00c4*/ 	.byte	0x00, 0xf4, 0x21, 0x00


	//----- nvinfo : EIATTR_KPARAM_INFO
	.align		4
.L_31:
        /*00c8*/ 	.byte	0x04, 0x17
        /*00ca*/ 	.short	(.L_33 - .L_32)
.L_32:
        /*00cc*/ 	.word	0x00000000
        /*00d0*/ 	.short	0x0001
        /*00d2*/ 	.short	0x0008
        /*00d4*/ 	.byte	0x00, 0xf4, 0x21, 0x00


	//----- nvinfo : EIATTR_KPARAM_INFO
	.align		4
.L_33:
        /*00d8*/ 	.byte	0x04, 0x17
        /*00da*/ 	.short	(.L_35 - .L_34)
.L_34:
        /*00dc*/ 	.word	0x00000000
        /*00e0*/ 	.short	0x0000
        /*00e2*/ 	.short	0x0000
        /*00e4*/ 	.byte	0x00, 0xf4, 0x21, 0x00


	//----- nvinfo : EIATTR_SPARSE_MMA_MASK
	.align		4
.L_35:
        /*00e8*/ 	.byte	0x03, 0x50
        /*00ea*/ 	.short	0x0000


	//----- nvinfo : EIATTR_MAXREG_COUNT
	.align		4
        /*00ec*/ 	.byte	0x03, 0x1b
        /*00ee*/ 	.short	0x00ff


	//----- nvinfo : EIATTR_NUM_BARRIERS
	.align		4
        /*00f0*/ 	.byte	0x02, 0x4c
        /*00f2*/ 	.byte	0x01
	.zero		1


	//----- nvinfo : EIATTR_ANNOTATIONS
	.align		4
        /*00f4*/ 	.byte	0x04, 0x55
        /*00f6*/ 	.short	(.L_37 - .L_36)


	//   ....[0]....
.L_36:
        /*00f8*/ 	.word	0x00000001
        /*00fc*/ 	.byte	0x60, 0x09, 0x00, 0x00, 0x01, 0x00, 0x00, 0x00, 0x80, 0x09, 0x00, 0x00, 0x01, 0x00, 0x00, 0x00
        /* <DEDUP_REMOVED lines=3895> */
        /*f47c*/ 	.byte	0xf0, 0x1f, 0x05, 0x00, 0x01, 0x00, 0x00, 0x00, 0xd0, 0x20, 0x05, 0x00


	//----- nvinfo : EIATTR_MERCURY_ISA_VERSION
	.align		4
.L_37:
        /*f488*/ 	.byte	0x03, 0x5f
        /*f48a*/ 	.short	0x0101


	//----- nvinfo : EIATTR_EXIT_INSTR_OFFSETS
	.align		4
        /*f48c*/ 	.byte	0x04, 0x1c
        /*f48e*/ 	.short	(.L_39 - .L_38)


	//   ....[0]....
.L_38:
        /*f490*/ 	.word	0x0005d900


	//   ....[1]....
        /*f494*/ 	.word	0x0005d920


	//----- nvinfo : EIATTR_REQNTID
	.align		4
.L_39:
        /*f498*/ 	.byte	0x04, 0x10
        /*f49a*/ 	.short	(.L_41 - .L_40)
.L_40:
        /*f49c*/ 	.word	0x00000080
        /*f4a0*/ 	.word	0x00000001
        /*f4a4*/ 	.word	0x00000001


	//----- nvinfo : EIATTR_CBANK_PARAM_SIZE
	.align		4
.L_41:
        /*f4a8*/ 	.byte	0x03, 0x19
        /*f4aa*/ 	.short	0x0050


	//----- nvinfo : EIATTR_PARAM_CBANK
	.align		4
        /*f4ac*/ 	.byte	0x04, 0x0a
        /*f4ae*/ 	.short	(.L_43 - .L_42)
	.align		4
.L_42:
        /*f4b0*/ 	.word	index@(.nv.constant0.matmul_kernel)
        /*f4b4*/ 	.short	0x0210
        /*f4b6*/ 	.short	0x0050


	//----- nvinfo : EIATTR_SW_WAR
	.align		4
.L_43:
        /*f4b8*/ 	.byte	0x04, 0x36
        /*f4ba*/ 	.short	(.L_45 - .L_44)
.L_44:
        /*f4bc*/ 	.word	0x00000008
.L_45:


//--------------------- .nv.callgraph             --------------------------
	.section	.nv.callgraph,"",@"SHT_CUDA_CALLGRAPH"
	.align	4
	.sectionentsize	8
	.align		4
        /*0000*/ 	.word	0x00000000
	.align		4
        /*0004*/ 	.word	0xffffffff
	.align		4
        /*0008*/ 	.word	0x00000000
	.align		4
        /*000c*/ 	.word	0xfffffffe
	.align		4
        /*0010*/ 	.word	0x00000000
	.align		4
        /*0014*/ 	.word	0xfffffffd
	.align		4
        /*0018*/ 	.word	0x00000000
	.align		4
        /*001c*/ 	.word	0xfffffffc


//--------------------- .text.matmul_kernel       --------------------------
	.section	.text.matmul_kernel,"ax",@progbits
	.align	128
        .global         matmul_kernel
        .type           matmul_kernel,@function
        .size           matmul_kernel,(.L_x_4 - matmul_kernel)
        .other          matmul_kernel,@"STO_CUDA_ENTRY STV_DEFAULT"
matmul_kernel:
.text.matmul_kernel:
[----:B------:R-:W0:Y:S08]  /*0000*/  LDC R1, c[0x0][0x28] ;  /* 0x00000a00ff017b82 */ /* 0x000e300000000800 */
[----:B------:R-:W1:Y:S01]  /*0010*/  LDC.64 R4, c[0x0][0x228] ;  /* 0x00008a00ff047b82 */ /* 0x000e620000000a00 */
[----:B------:R-:W2:Y:S01]  /*0020*/  S2R R7, SR_CTAID.X ;  /* 0x0000000000077919 */ /* 0x000ea20000002500 */
[----:B------:R-:W-:Y:S01]  /*0030*/  ULDC UR8, c[0x0][0x230] ;  /* 0x00008c0000087ab9 */ /* 0x000fe20000000800 */
[----:B0-----:R-:W-:Y:S01]  /*0040*/  VIADD R1, R1, 0xffffe048 ;  /* 0xffffe04801017836 */ /* 0x001fe20000000000 */
[----:B------:R-:W-:Y:S01]  /*0050*/  UIADD3 UR8, UR8, 0x7f, URZ ;  /* 0x0000007f08087890 */ /* 0x000fe2000fffe03f */
[----:B------:R-:W0:Y:S01]  /*0060*/  S2R R14, SR_TID.X ;  /* 0x00000000000e7919 */ /* 0x000e220000002100 */
[----:B------:R-:W-:Y:S01]  /*0070*/  UMOV UR7, 0x400 ;  /* 0x0000040000077882 */ /* 0x000fe20000000000 */
[----:B------:R-:W-:Y:S01]  /*0080*/  ULDC.64 UR44, c[0x0][0x208] ;  /* 0x00008200002c7ab9 */ /* 0x000fe20000000a00 */
[----:B------:R-:W3:Y:S01]  /*0090*/  S2UR UR4, SR_CgaCtaId ;  /* 0x00000000000479c3 */ /* 0x000ee20000008800 */
[----:B------:R-:W-:Y:S01]  /*00a0*/  UISETP.GT.AND UP0, UPT, UR8, 0x7f, UPT ;  /* 0x0000007f0800788c */ /* 0x000fe2000bf04270 */
[----:B-1----:R-:W-:-:S05]  /*00b0*/  VIADD R0, R5, 0x1ff ;  /* 0x000001ff05007836 */ /* 0x002fca0000000000 */
[----:B------:R-:W-:Y:S01]  /*00c0*/  SHF.R.S32.HI R3, RZ, 0x1f, R0 ;  /* 0x0000001fff037819 */ /* 0x000fe20000011400 */
[----:B---3--:R-:W-:-:S03]  /*00d0*/  ULEA UR7, UR4, UR7, 0x18 ;  /* 0x0000000704077291 */ /* 0x008fc6000f8ec03f */
[----:B------:R-:W-:Y:S02]  /*00e0*/  LEA.HI R3, R3, R0, RZ, 0x9 ;  /* 0x0000000003037211 */ /* 0x000fe400078f48ff */
[----:B--2---:R-:W-:Y:S02]  /*00f0*/  IABS R10, R7 ;  /* 0x00000007000a7213 */ /* 0x004fe40000000000 */
[----:B------:R-:W-:Y:S02]  /*0100*/  SHF.R.S32.HI R3, RZ, 0x9, R3 ;  /* 0x00000009ff037819 */ /* 0x000fe40000011403 */
[----:B0-----:R-:W-:-:S03]  /*0110*/  LOP3.LUT R15, R14, 0x3f, RZ, 0xc0, !PT ;  /* 0x0000003f0e0f7812 */ /* 0x001fc600078ec0ff */
[----:B------:R-:W-:-:S05]  /*0120*/  IMAD.SHL.U32 R6, R3, 0x8, RZ ;  /* 0x0000000803067824 */ /* 0x000fca00078e00ff */
[-C--:B------:R-:W-:Y:S02]  /*0130*/  IABS R9, R6.reuse ;  /* 0x0000000600097213 */ /* 0x080fe40000000000 */
[----:B------:R-:W-:Y:S02]  /*0140*/  IABS R12, R6 ;  /* 0x00000006000c7213 */ /* 0x000fe40000000000 */
[----:B------:R-:W0:Y:S08]  /*0150*/  I2F.RP R0, R9 ;  /* 0x0000000900007306 */ /* 0x000e300000209400 */
[----:B0-----:R-:W0:Y:S02]  /*0160*/  MUFU.RCP R0, R0 ;  /* 0x0000000000007308 */ /* 0x001e240000001000 */
[----:B0-----:R-:W-:-:S02]  /*0170*/  VIADD R2, R0, 0xffffffe ;  /* 0x0ffffffe00027836 */ /* 0x001fc40000000000 */
[----:B------:R-:W-:-:S04]  /*0180*/  IMAD.MOV R0, RZ, RZ, -R12 ;  /* 0x000000ffff007224 */ /* 0x000fc800078e0a0c */
[----:B------:R0:W1:Y:S02]  /*0190*/  F2I.FTZ.U32.TRUNC.NTZ R3, R2 ;  /* 0x0000000200037305 */ /* 0x000064000021f000 */
[----:B0-----:R-:W-:Y:S02]  /*01a0*/  IMAD.MOV.U32 R2, RZ, RZ, RZ ;  /* 0x000000ffff027224 */ /* 0x001fe400078e00ff */
[----:B-1----:R-:W-:-:S04]  /*01b0*/  IMAD.MOV R8, RZ, RZ, -R3 ;  /* 0x000000ffff087224 */ /* 0x002fc800078e0a03 */
[----:B------:R-:W-:Y:S02]  /*01c0*/  IMAD R11, R8, R9, RZ ;  /* 0x00000009080b7224 */ /* 0x000fe400078e02ff */
[----:B------:R-:W-:Y:S02]  /*01d0*/  IMAD.MOV.U32 R8, RZ, RZ, R10 ;  /* 0x000000ffff087224 */ /* 0x000fe400078e000a */
[----:B------:R-:W-:-:S06]  /*01e0*/  IMAD.HI.U32 R3, R3, R11, R2 ;  /* 0x0000000b03037227 */ /* 0x000fcc00078e0002 */
[----:B------:R-:W-:-:S04]  /*01f0*/  IMAD.HI.U32 R3, R3, R8, RZ ;  /* 0x0000000803037227 */ /* 0x000fc800078e00ff */
[----:B------:R-:W-:-:S05]  /*0200*/  IMAD R0, R3, R0, R8 ;  /* 0x0000000003007224 */ /* 0x000fca00078e0208 */
[----:B------:R-:W-:-:S13]  /*0210*/  ISETP.GT.U32.AND P1, PT, R9, R0, PT ;  /* 0x000000000900720c */ /* 0x000fda0003f24070 */
[----:B------:R-:W-:Y:S02]  /*0220*/  @!P1 IMAD.IADD R0, R0, 0x1, -R9 ;  /* 0x0000000100009824 */ /* 0x000fe400078e0a09 */
[----:B------:R-:W-:Y:S01]  /*0230*/  @!P1 VIADD R3, R3, 0x1 ;  /* 0x0000000103039836 */ /* 0x000fe20000000000 */
[----:B------:R-:W-:Y:S02]  /*0240*/  ISETP.NE.AND P1, PT, R6, RZ, PT ;  /* 0x000000ff0600720c */ /* 0x000fe40003f25270 */
[----:B------:R-:W-:Y:S02]  /*0250*/  ISETP.GE.U32.AND P0, PT, R0, R9, PT ;  /* 0x000000090000720c */ /* 0x000fe40003f06070 */
[----:B------:R-:W-:-:S04]  /*0260*/  LOP3.LUT R0, R7, R6, RZ, 0x3c, !PT ;  /* 0x0000000607007212 */ /* 0x000fc800078e3cff */
[----:B------:R-:W-:Y:S01]  /*0270*/  ISETP.GE.AND P2, PT, R0, RZ, PT ;  /* 0x000000ff0000720c */ /* 0x000fe20003f46270 */
[----:B------:R-:W-:-:S06]  /*0280*/  VIADD R0, R4, 0x3f ;  /* 0x0000003f04007836 */ /* 0x000fcc0000000000 */
[----:B------:R-:W-:-:S04]  /*0290*/  @P0 VIADD R3, R3, 0x1 ;  /* 0x0000000103030836 */ /* 0x000fc80000000000 */
[----:B------:R-:W-:Y:S01]  /*02a0*/  IMAD.MOV.U32 R2, RZ, RZ, R3 ;  /* 0x000000ffff027224 */ /* 0x000fe200078e0003 */
[----:B------:R-:W-:-:S03]  /*02b0*/  SHF.R.S32.HI R3, RZ, 0x1f, R0 ;  /* 0x0000001fff037819 */ /* 0x000fc60000011400 */
[----:B------:R-:W-:Y:S01]  /*02c0*/  @!P2 IMAD.MOV R2, RZ, RZ, -R2 ;  /* 0x000000ffff02a224 */ /* 0x000fe200078e0a02 */
[----:B------:R-:W-:Y:S02]  /*02d0*/  @!P1 LOP3.LUT R2, RZ, R6, RZ, 0x33, !PT ;  /* 0x00000006ff029212 */ /* 0x000fe400078e33ff */
[----:B------:R-:W-:-:S03]  /*02e0*/  LEA.HI R3, R3, R0, RZ, 0x6 ;  /* 0x0000000003037211 */ /* 0x000fc600078f30ff */
[----:B------:R-:W-:Y:S02]  /*02f0*/  IMAD.SHL.U32 R8, R2, 0x8, RZ ;  /* 0x0000000802087824 */ /* 0x000fe400078e00ff */
[----:B------:R-:W-:-:S03]  /*0300*/  IMAD.MOV R2, RZ, RZ, -R2 ;  /* 0x000000ffff027224 */ /* 0x000fc600078e0a02 */
[----:B------:R-:W-:Y:S01]  /*0310*/  LEA.HI.SX32 R3, R3, -R8, 0x1a ;  /* 0x8000000803037211 */ /* 0x000fe200078fd2ff */
[----:B------:R-:W-:-:S03]  /*0320*/  IMAD R6, R6, R2, R7 ;  /* 0x0000000206067224 */ /* 0x000fc600078e0207 */
[----:B------:R-:W-:Y:S02]  /*0330*/  VIMNMX R13, R3, 0x8, PT ;  /* 0x00000008030d7848 */ /* 0x000fe40003fe0100 */
[----:B------:R-:W-:Y:S02]  /*0340*/  IABS R11, R6 ;  /* 0x00000006000b7213 */ /* 0x000fe40000000000 */
[----:B------:R-:W-:-:S04]  /*0350*/  IABS R9, R13 ;  /* 0x0000000d00097213 */ /* 0x000fc80000000000 */
[----:B------:R-:W0:Y:S08]  /*0360*/  I2F.RP R0, R9 ;  /* 0x0000000900007306 */ /* 0x000e300000209400 */
[----:B0-----:R-:W0:Y:S02]  /*0370*/  MUFU.RCP R0, R0 ;  /* 0x0000000000007308 */ /* 0x001e240000001000 */
[----:B0-----:R-:W-:-:S06]  /*0380*/  VIADD R3, R0, 0xffffffe ;  /* 0x0ffffffe00037836 */ /* 0x001fcc0000000000 */
[----:B------:R-:W0:Y:S02]  /*0390*/  F2I.FTZ.U32.TRUNC.NTZ R3, R3 ;  /* 0x0000000300037305 */ /* 0x000e24000021f000 */
[----:B0-----:R-:W-:-:S04]  /*03a0*/  IMAD.MOV R10, RZ, RZ, -R3 ;  /* 0x000000ffff0a7224 */ /* 0x001fc800078e0a03 */
[----:B------:R-:W-:Y:S01]  /*03b0*/  IMAD.MOV.U32 R2, RZ, RZ, R10 ;  /* 0x000000ffff027224 */ /* 0x000fe200078e000a */
[----:B------:R-:W-:-:S03]  /*03c0*/  IABS R10, R13 ;  /* 0x0000000d000a7213 */ /* 0x000fc60000000000 */
[----:B------:R-:W-:Y:S02]  /*03d0*/  IMAD R7, R2, R9, RZ ;  /* 0x0000000902077224 */ /* 0x000fe400078e02ff */
[----:B------:R-:W-:Y:S02]  /*03e0*/  IMAD.MOV.U32 R2, RZ, RZ, RZ ;  /* 0x000000ffff027224 */ /* 0x000fe400078e00ff */
[----:B------:R-:W-:Y:S02]  /*03f0*/  IMAD.MOV R0, RZ, RZ, -R10 ;  /* 0x000000ffff007224 */ /* 0x000fe400078e0a0a */
        /* <DEDUP_REMOVED lines=9> */
[----:B------:R-:W-:Y:S02]  /*0490*/  ISETP.GE.AND P2, PT, R0, RZ, PT ;  /* 0x000000ff0000720c */ /* 0x000fe40003f46270 */
[----:B------:R-:W-:-:S04]  /*04a0*/  SHF.R.U32.HI R0, RZ, 0x6, R14 ;  /* 0x00000006ff007819 */ /* 0x000fc8000001160e */
[----:B------:R-:W-:Y:S01]  /*04b0*/  R2UR UR40, R0 ;  /* 0x00000000002872ca */ /* 0x000fe200000e0000 */
[----:B------:R-:W-:Y:S01]  /*04c0*/  @P0 VIADD R2, R2, 0x1 ;  /* 0x0000000102020836 */ /* 0x000fe20000000000 */
[----:B------:R-:W-:-:S05]  /*04d0*/  PLOP3.LUT P0, PT, PT, PT, UP0, 0x80, 0x0 ;  /* 0x000000000000781c */ /* 0x000fca0003f0f008 */
[----:B------:R-:W-:Y:S01]  /*04e0*/  @!P2 IMAD.MOV R2, RZ, RZ, -R2 ;  /* 0x000000ffff02a224 */ /* 0x000fe200078e0a02 */
[----:B------:R-:W-:-:S05]  /*04f0*/  @!P1 LOP3.LUT R2, RZ, R13, RZ, 0x33, !PT ;  /* 0x0000000dff029212 */ /* 0x000fca00078e33ff */
[----:B------:R-:W-:Y:S01]  /*0500*/  IMAD.MOV R0, RZ, RZ, -R2 ;  /* 0x000000ffff007224 */ /* 0x000fe200078e0a02 */
[----:B------:R-:W-:Y:S02]  /*0510*/  UIADD3 UR51, UR40, 0xe, URZ ;  /* 0x0000000e28337890 */ /* 0x000fe4000fffe03f */
[----:B------:R-:W-:Y:S01]  /*0520*/  UIADD3 UR50, UR40, 0x1e, URZ ;  /* 0x0000001e28327890 */ /* 0x000fe2000fffe03f */
[----:B------:R-:W-:Y:S01]  /*0530*/  IMAD R0, R13, R0, R6 ;  /* 0x000000000d007224 */ /* 0x000fe200078e0206 */
[----:B------:R-:W-:Y:S02]  /*0540*/  UIADD3 UR49, UR40, 0x2e, URZ ;  /* 0x0000002e28317890 */ /* 0x000fe4000fffe03f */
[----:B------:R-:W-:Y:S01]  /*0550*/  UIADD3 UR48, UR40, 0x3e, URZ ;  /* 0x0000003e28307890 */ /* 0x000fe2000fffe03f */
[----:B------:R-:W-:Y:S01]  /*0560*/  IMAD.IADD R3, R8, 0x1, R0 ;  /* 0x0000000108037824 */ /* 0x000fe200078e0200 */
[----:B------:R-:W-:Y:S01]  /*0570*/  SHF.R.U32.HI R0, RZ, 0x6, R14 ;  /* 0x00000006ff007819 */ /* 0x000fe2000001160e */
[----:B------:R-:W-:-:S02]  /*0580*/  UIADD3 UR47, UR40, 0x4e, URZ ;  /* 0x0000004e282f7890 */ /* 0x000fc4000fffe03f */
[----:B------:R-:W-:Y:S01]  /*0590*/  UIADD3 UR46, UR40, 0x5e, URZ ;  /* 0x0000005e282e7890 */ /* 0x000fe2000fffe03f */
[----:B------:R-:W-:Y:S01]  /*05a0*/  SGXT.U32 R16, R0, 0x1 ;  /* 0x000000010010781a */ /* 0x000fe20000000000 */
[----:B------:R-:W-:Y:S02]  /*05b0*/  UIADD3 UR43, UR40, 0x6e, URZ ;  /* 0x0000006e282b7890 */ /* 0x000fe4000fffe03f */
[----:B------:R-:W-:Y:S01]  /*05c0*/  UIADD3 UR40, UR40, 0x7e, URZ ;  /* 0x0000007e28287890 */ /* 0x000fe2000fffe03f */
[C---:B------:R-:W-:Y:S02]  /*05d0*/  LOP3.LUT R6, R16.reuse, 0x2, RZ, 0xfc, !PT ;  /* 0x0000000210067812 */ /* 0x040fe400078efcff */
[C---:B------:R-:W-:Y:S02]  /*05e0*/  LOP3.LUT R0, R16.reuse, 0x4, RZ, 0xfc, !PT ;  /* 0x0000000410007812 */ /* 0x040fe400078efcff */
[C---:B------:R-:W-:Y:S02]  /*05f0*/  LOP3.LUT R7, R16.reuse, 0x6, RZ, 0xfc, !PT ;  /* 0x0000000610077812 */ /* 0x040fe400078efcff */
[----:B------:R-:W-:-:S02]  /*0600*/  LOP3.LUT R6, R16, 0x8, RZ, 0xfc, !PT ;  /* 0x0000000810067812 */ /* 0x000fc400078efcff */
[C---:B------:R-:W-:Y:S02]  /*0610*/  LOP3.LUT R0, R16.reuse, 0xa, RZ, 0xfc, !PT ;  /* 0x0000000a10007812 */ /* 0x040fe400078efcff */
[C---:B------:R-:W-:Y:S02]  /*0620*/  LOP3.LUT R7, R16.reuse, 0xc, RZ, 0xfc, !PT ;  /* 0x0000000c10077812 */ /* 0x040fe400078efcff */
        /* <DEDUP_REMOVED lines=46> */
[----:B------:R-:W-:Y:S01]  /*0910*/  LOP3.LUT R0, R16, 0x78, RZ, 0xfc, !PT ;  /* 0x0000007810007812 */ /* 0x000fe200078efcff */
[----:B------:R-:W-:Y:S01]  /*0920*/  IMAD.SHL.U32 R0, R2, 0x200, RZ ;  /* 0x0000020002007824 */ /* 0x000fe200078e00ff */
[C---:B------:R-:W-:Y:S02]  /*0930*/  LOP3.LUT R7, R16.reuse, 0x7a, RZ, 0xfc, !PT ;  /* 0x0000007a10077812 */ /* 0x040fe400078efcff */
[----:B------:R-:W-:Y:S01]  /*0940*/  LOP3.LUT R6, R16, 0x7c, RZ, 0xfc, !PT ;  /* 0x0000007c10067812 */ /* 0x000fe200078efcff */
[----:B------:R-:W-:-:S05]  /*0950*/  IMAD R16, R3, 0x40, R15 ;  /* 0x0000004003107824 */ /* 0x000fca00078e020f */
[----:B------:R0:W-:Y:S01]  /*0960*/  STL [R1+0x1920], R16 ;  /* 0x0019201001007387 */ /* 0x0001e20000100800 */
[----:B------:R-:W-:Y:S05]  /*0970*/  @P0 BRA `(.L_x_0) ;  /* 0x0000000c00100947 */ /* 0x000fea0003800000 */
[----:B------:R1:W-:Y:S01]  /*0980*/  STL [R1], RZ ;  /* 0x000000ff01007387 */ /* 0x0003e20000100800 */
[----:B------:R-:W-:Y:S01]  /*0990*/  IMAD.SHL.U32 R2, R14, 0x10, RZ ;  /* 0x000000100e027824 */ /* 0x000fe200078e00ff */
[----:B------:R-:W-:Y:S02]  /*09a0*/  CS2R R24, SRZ ;  /* 0x0000000000187805 */ /* 0x000fe4000001ff00 */
[----:B------:R-:W-:Y:S01]  /*09b0*/  CS2R R26, SRZ ;  /* 0x00000000001a7805 */ /* 0x000fe2000001ff00 */
[----:B------:R1:W-:Y:S01]  /*09c0*/  STL [R1+0x4], RZ ;  /* 0x000004ff01007387 */ /* 0x0003e20000100800 */
[----:B------:R-:W-:Y:S02]  /*09d0*/  CS2R R28, SRZ ;  /* 0x00000000001c7805 */ /* 0x000fe4000001ff00 */
[----:B------:R-:W-:Y:S02]  /*09e0*/  LOP3.LUT R2, R2, 0x70, RZ, 0xc0, !PT ;  /* 0x0000007002027812 */ /* 0x000fe400078ec0ff */
[----:B------:R-:W-:Y:S01]  /*09f0*/  CS2R R30, SRZ ;  /* 0x00000000001e7805 */ /* 0x000fe2000001ff00 */
[----:B------:R1:W-:Y:S01]  /*0a00*/  STL [R1+0x8], RZ ;  /* 0x000008ff01007387 */ /* 0x0003e20000100800 */
[----:B------:R-:W-:-:S02]  /*0a10*/  CS2R R32, SRZ ;  /* 0x0000000000207805 */ /* 0x000fc4000001ff00 */
[----:B------:R-:W-:Y:S02]  /*0a20*/  CS2R R34, SRZ ;  /* 0x0000000000227805 */ /* 0x000fe4000001ff00 */
[----:B------:R-:W-:Y:S01]  /*0a30*/  CS2R R36, SRZ ;  /* 0x0000000000247805 */ /* 0x000fe2000001ff00 */
[----:B------:R1:W-:Y:S01]  /*0a40*/  STL [R1+0xc], RZ ;  /* 0x00000cff01007387 */ /* 0x0003e20000100800 */
[----:B------:R-:W-:Y:S02]  /*0a50*/  CS2R R38, SRZ ;  /* 0x0000000000267805 */ /* 0x000fe4000001ff00 */
[----:B------:R-:W-:Y:S02]  /*0a60*/  CS2R R40, SRZ ;  /* 0x0000000000287805 */ /* 0x000fe4000001ff00 */
        /* <DEDUP_REMOVED lines=73> */
[----:B------:R1:W-:Y:S04]  /*0f00*/  STL [R1+0x58], RZ ;  /* 0x000058ff01007387 */ /* 0x0003e80000100800 */
        /* <DEDUP_REMOVED lines=105> */
[----:B------:R1:W-:Y:S01]  /*15a0*/  STL [R1+0x191c], R2 ;  /* 0x00191c0201007387 */ /* 0x0003e20000100800 */
[----:B------:R-:W-:Y:S05]  /*15b0*/  BRA `(.L_x_1) ;  /* 0x000004f800587947 */ /* 0x000fea0003800000 */
.L_x_0:
[----:B------:R-:W-:Y:S01]  /*15c0*/  IABS R12, R4 ;  /* 0x00000004000c7213 */ /* 0x000fe20000000000 */
[C---:B------:R-:W-:Y:S01]  /*15d0*/  VIADD R10, R0.reuse, 0x1fd ;  /* 0x000001fd000a7836 */ /* 0x040fe20000000000 */
[----:B------:R-:W-:Y:S01]  /*15e0*/  IABS R2, R5 ;  /* 0x0000000500027213 */ /* 0x000fe20000000000 */
[----:B------:R-:W-:Y:S01]  /*15f0*/  VIADD R20, R0, 0x1ee ;  /* 0x000001ee00147836 */ /* 0x000fe20000000000 */
[----:B------:R-:W1:Y:S01]  /*1600*/  I2F.RP R3, R12 ;  /* 0x0000000c00037306 */ /* 0x000e620000209400 */
[----:B------:R-:W-:Y:S01]  /*1610*/  ISETP.GE.AND P3, PT, R16, RZ, PT ;  /* 0x000000ff1000720c */ /* 0x000fe20003f66270 */
[C---:B------:R-:W-:Y:S01]  /*1620*/  VIADD R35, R0.reuse, 0x1e1 ;  /* 0x000001e100237836 */ /* 0x040fe20000000000 */
[----:B------:R-:W-:Y:S01]  /*1630*/  IABS R15, R10 ;  /* 0x0000000a000f7213 */ /* 0x000fe20000000000 */
[C---:B------:R-:W-:Y:S01]  /*1640*/  VIADD R37, R0.reuse, 0x1dd ;  /* 0x000001dd00257836 */ /* 0x040fe20000000000 */
[----:B------:R-:W-:Y:S01]  /*1650*/  IABS R227, R0 ;  /* 0x0000000000e37213 */ /* 0x000fe20000000000 */
[C---:B------:R-:W-:Y:S01]  /*1660*/  VIADD R51, R0.reuse, 0x1d1 ;  /* 0x000001d100337836 */ /* 0x040fe20000000000 */
[----:B------:R-:W-:Y:S01]  /*1670*/  IABS R30, R35 ;  /* 0x00000023001e7213 */ /* 0x000fe20000000000 */
[----:B------:R-:W2:Y:S01]  /*1680*/  I2F.RP R8, R2 ;  /* 0x0000000200087306 */ /* 0x000ea20000209400 */
[----:B------:R-:W-:Y:S01]  /*1690*/  IABS R34, R37 ;  /* 0x0000002500227213 */ /* 0x000fe20000000000 */
[C---:B------:R-:W-:Y:S01]  /*16a0*/  VIADD R53, R0.reuse, 0x1cd ;  /* 0x000001cd00357836 */ /* 0x040fe20000000000 */
[----:B------:R-:W-:Y:S01]  /*16b0*/  IABS R46, R51 ;  /* 0x00000033002e7213 */ /* 0x000fe20000000000 */
[C---:B------:R-:W-:Y:S01]  /*16c0*/  VIADD R54, R0.reuse, 0x1cb ;  /* 0x000001cb00367836 */ /* 0x040fe20000000000 */
[----:B------:R-:W-:Y:S01]  /*16d0*/  ULDC UR41, c[0x0][0x238] ;  /* 0x00008e0000297ab9 */ /* 0x000fe20000000800 */
[C---:B------:R-:W-:Y:S01]  /*16e0*/  VIADD R65, R0.reuse, 0x1c1 ;  /* 0x000001c100417836 */ /* 0x040fe20000000000 */
[----:B------:R-:W-:Y:S01]  /*16f0*/  IABS R50, R53 ;  /* 0x0000003500327213 */ /* 0x000fe20000000000 */
[----:B-1----:R-:W1:Y:S01]  /*1700*/  MUFU.RCP R3, R3 ;  /* 0x0000000300037308 */ /* 0x002e620000001000 */
[----:B------:R-:W-:Y:S01]  /*1710*/  IABS R52, R54 ;  /* 0x0000003600347213 */ /* 0x000fe20000000000 */
[C---:B------:R-:W-:Y:S01]  /*1720*/  VIADD R95, R0.reuse, 0x1a5 ;  /* 0x000001a5005f7836 */ /* 0x040fe20000000000 */
[----:B------:R-:W-:Y:S01]  /*1730*/  IABS R62, R65 ;  /* 0x00000041003e7213 */ /* 0x000fe20000000000 */
[C---:B------:R-:W-:Y:S01]  /*1740*/  VIADD R97, R0.reuse, 0x1a3 ;  /* 0x000001a300617836 */ /* 0x040fe20000000000 */
[----:B------:R-:W-:Y:S01]  /*1750*/  ULDC UR42, c[0x0][0x23c] ;  /* 0x00008f00002a7ab9 */ /* 0x000fe20000000800 */
[C---:B------:R-:W-:Y:S01]  /*1760*/  VIADD R96, R0.reuse, 0x1a4 ;  /* 0x000001a400607836 */ /* 0x040fe20000000000 */
[----:B------:R-:W-:Y:S01]  /*1770*/  IABS R90, R95 ;  /* 0x0000005f005a7213 */ /* 0x000fe20000000000 */
[----:B--2---:R-:W-:Y:S01]  /*1780*/  MUFU.RCP R8, R8 ;  /* 0x0000000800087308 */ /* 0x004fe20000001000 */
[----:B------:R-:W-:Y:S01]  /*1790*/  IABS R92, R97 ;  /* 0x00000061005c7213 */ /* 0x000fe20000000000 */
[C---:B------:R-:W-:Y:S01]  /*17a0*/  VIADD R153, R0.reuse, 0x16a ;  /* 0x0000016a00997836 */ /* 0x040fe20000000000 */
[----:B------:R-:W-:Y:S01]  /*17b0*/  IABS R91, R96 ;  /* 0x00000060005b7213 */ /* 0x000fe20000000000 */
[C---:B------:R-:W-:Y:S01]  /*17c0*/  VIADD R152, R0.reuse, 0x16b ;  /* 0x0000016b00987836 */ /* 0x040fe20000000000 */
[----:B------:R-:W-:Y:S01]  /*17d0*/  ULDC.64 UR4, c[0x0][0x218] ;  /* 0x0000860000047ab9 */ /* 0x000fe20000000a00 */
[C---:B------:R-:W-:Y:S01]  /*17e0*/  VIADD R162, R0.reuse, 0x160 ;  /* 0x0000016000a27836 */ /* 0x040fe20000000000 */
[----:B------:R-:W-:Y:S01]  /*17f0*/  IABS R149, R153 ;  /* 0x0000009900957213 */ /* 0x000fe20000000000 */
[C---:B------:R-:W-:Y:S01]  /*1800*/  VIADD R166, R0.reuse, 0x15d ;  /* 0x0000015d00a67836 */ /* 0x040fe20000000000 */
[----:B------:R-:W-:Y:S01]  /*1810*/  IABS R148, R152 ;  /* 0x0000009800947213 */ /* 0x000fe20000000000 */
[----:B-1----:R-:W-:Y:S01]  /*1820*/  VIADD R6, R3, 0xffffffe ;  /* 0x0ffffffe03067836 */ /* 0x002fe20000000000 */
[----:B------:R-:W-:Y:S01]  /*1830*/  IABS R3, R16 ;  /* 0x0000001000037213 */ /* 0x000fe20000000000 */
[C---:B------:R-:W-:Y:S01]  /*1840*/  VIADD R167, R0.reuse, 0x15c ;  /* 0x0000015c00a77836 */ /* 0x040fe20000000000 */
[----:B------:R-:W-:Y:S01]  /*1850*/  IABS R159, R162 ;  /* 0x000000a2009f7213 */ /* 0x000fe20000000000 */
[----:B------:R1:W2:Y:S01]  /*1860*/  F2I.FTZ.U32.TRUNC.NTZ R7, R6 ;  /* 0x0000000600077305 */ /* 0x0002a2000021f000 */
[C---:B------:R-:W-:Y:S01]  /*1870*/  VIADD R210, R0.reuse, 0x31 ;  /* 0x0000003100d27836 */ /* 0x040fe20000000000 */
[----:B------:R-:W-:Y:S01]  /*1880*/  ULDC UR10, c[0x0][0x234] ;  /* 0x00008d00000a7ab9 */ /* 0x000fe20000000800 */
[----:B------:R-:W-:Y:S01]  /*1890*/  IABS R163, R167 ;  /* 0x000000a700a37213 */ /* 0x000fe20000000000 */
[C---:B------:R-:W-:Y:S01]  /*18a0*/  VIADD R235, R0.reuse, 0x19 ;  /* 0x0000001900eb7836 */ /* 0x040fe20000000000 */
[----:B------:R-:W-:Y:S01]  /*18b0*/  ULDC.64 UR12, c[0x0][0x210] ;  /* 0x00008400000c7ab9 */ /* 0x000fe20000000a00 */
[----:B------:R-:W-:-:S02]  /*18c0*/  VIADD R243, R0, 0x11 ;  /* 0x0000001100f37836 */ /* 0x000fc40000000000 */
[----:B-1----:R-:W-:Y:S02]  /*18d0*/  IMAD.MOV.U32 R6, RZ, RZ, RZ ;  /* 0x000000ffff067224 */ /* 0x002fe400078e00ff */
[----:B--2---:R-:W-:-:S04]  /*18e0*/  IMAD.MOV R9, RZ, RZ, -R7 ;  /* 0x000000ffff097224 */ /* 0x004fc800078e0a07 */
[----:B------:R-:W-:-:S04]  /*18f0*/  IMAD R9, R9, R12, RZ ;  /* 0x0000000c09097224 */ /* 0x000fc800078e02ff */
[----:B------:R-:W-:-:S04]  /*1900*/  IMAD.HI.U32 R7, R7, R9, R6 ;  /* 0x0000000907077227 */ /* 0x000fc800078e0006 */
[----:B------:R-:W-:Y:S02]  /*1910*/  VIADD R9, R8, 0xffffffe ;  /* 0x0ffffffe08097836 */ /* 0x000fe40000000000 */
[----:B------:R-:W-:-:S04]  /*1920*/  IMAD.HI.U32 R7, R7, R3, RZ ;  /* 0x0000000307077227 */ /* 0x000fc800078e00ff */
[----:B------:R-:W-:Y:S02]  /*1930*/  IMAD.MOV R6, RZ, RZ, -R7 ;  /* 0x000000ffff067224 */ /* 0x000fe400078e0a07 */
[----:B------:R-:W1:Y:S01]  /*1940*/  F2I.FTZ.U32.TRUNC.NTZ R7, R9 ;  /* 0x0000000900077305 */ /* 0x000e62000021f000 */
[----:B------:R-:W-:Y:S02]  /*1950*/  VIADD R8, R0, 0x1fe ;  /* 0x000001fe00087836 */ /* 0x000fe40000000000 */
[----:B------:R-:W-:Y:S02]  /*1960*/  IMAD R3, R12, R6, R3 ;  /* 0x000000060c037224 */ /* 0x000fe400078e0203 */
[----:B------:R-:W-:Y:S01]  /*1970*/  VIADD R6, R0, 0x1ff ;  /* 0x000001ff00067836 */ /* 0x000fe20000000000 */
[----:B------:R-:W-:Y:S02]  /*1980*/  IABS R14, R8 ;  /* 0x00000008000e7213 */ /* 0x000fe40000000000 */
[----:B------:R-:W-:-:S02]  /*1990*/  ISETP.GT.U32.AND P0, PT, R12, R3, PT ;  /* 0x000000030c00720c */ /* 0x000fc40003f04070 */
[----:B------:R-:W-:Y:S02]  /*19a0*/  ISETP.GE.AND P2, PT, R6, RZ, PT ;  /* 0x000000ff0600720c */ /* 0x000fe40003f46270 */
[----:B------:R-:W-:Y:S01]  /*19b0*/  IABS R13, R6 ;  /* 0x00000006000d7213 */ /* 0x000fe20000000000 */
[----:B------:R-:W-:Y:S01]  /*19c0*/  IMAD.MOV.U32 R6, RZ, RZ, RZ ;  /* 0x000000ffff067224 */ /* 0x000fe200078e00ff */
[----:B------:R-:W-:Y:S01]  /*19d0*/  ISETP.GE.AND P4, PT, R8, RZ, PT ;  /* 0x000000ff0800720c */ /* 0x000fe20003f86270 */
[----:B-1----:R-:W-:-:S04]  /*19e0*/  IMAD.MOV R11, RZ, RZ, -R7 ;  /* 0x000000ffff0b7224 */ /* 0x002fc800078e0a07 */
[----:B------:R-:W-:Y:S02]  /*19f0*/  IMAD R9, R11, R2, RZ ;  /* 0x000000020b097224 */ /* 0x000fe400078e02ff */
[----:B------:R-:W-:Y:S01]  /*1a00*/  @!P0 IMAD.IADD R3, R3, 0x1, -R12 ;  /* 0x0000000103038824 */ /* 0x000fe200078e0a0c */
[----:B------:R-:W-:Y:S01]  /*1a10*/  ISETP.NE.AND P0, PT, R4, RZ, PT ;  /* 0x000000ff0400720c */ /* 0x000fe20003f05270 */
[----:B------:R-:W-:-:S03]  /*1a20*/  IMAD.HI.U32 R9, R7, R9, R6 ;  /* 0x0000000907097227 */ /* 0x000fc600078e0006 */
[----:B------:R-:W-:Y:S01]  /*1a30*/  ISETP.GT.U32.AND P1, PT, R12, R3, PT ;  /* 0x000000030c00720c */ /* 0x000fe20003f24070 */
[----:B------:R-:W-:Y:S02]  /*1a40*/  IMAD.MOV.U32 R11, RZ, RZ, R13 ;  /* 0x000000ffff0b7224 */ /* 0x000fe400078e000d */
[----:B------:R-:W-:Y:S02]  /*1a50*/  IMAD.MOV.U32 R13, RZ, RZ, R14 ;  /* 0x000000ffff0d7224 */ /* 0x000fe400078e000e */
[----:B------:R-:W-:-:S04]  /*1a60*/  IMAD.HI.U32 R6, R9, R11, RZ ;  /* 0x0000000b09067227 */ /* 0x000fc800078e00ff */
[----:B------:R-:W-:Y:S02]  /*1a70*/  IMAD.MOV R6, RZ, RZ, -R6 ;  /* 0x000000ffff067224 */ /* 0x000fe400078e0a06 */
[----:B------:R-:W-:Y:S02]  /*1a80*/  IMAD.MOV.U32 R14, RZ, RZ, R15 ;  /* 0x000000ffff0e7224 */ /* 0x000fe400078e000f */
[----:B------:R-:W-:Y:S01]  /*1a90*/  @!P1 IMAD.IADD R3, R3, 0x1, -R12 ;  /* 0x0000000103039824 */ /* 0x000fe200078e0a0c */
[----:B------:R-:W-:Y:S01]  /*1aa0*/  ISETP.GE.AND P1, PT, R10, RZ, PT ;  /* 0x000000ff0a00720c */ /* 0x000fe20003f26270 */
[----:B------:R-:W-:-:S04]  /*1ab0*/  IMAD.HI.U32 R8, R9, R14, RZ ;  /* 0x0000000e09087227 */ /* 0x000fc800078e00ff */
[----:B0-----:R-:W-:Y:S02]  /*1ac0*/  IMAD.MOV.U32 R16, RZ, RZ, R3 ;  /* 0x000000ffff107224 */ /* 0x001fe400078e0003 */
[C---:B------:R-:W-:Y:S02]  /*1ad0*/  IMAD R3, R2.reuse, R6, R11 ;  /* 0x0000000602037224 */ /* 0x040fe400078e020b */
[----:B------:R-:W-:Y:S01]  /*1ae0*/  @!P3 IMAD.MOV R16, RZ, RZ, -R16 ;  /* 0x000000ffff10b224 */ /* 0x000fe200078e0a10 */
[----:B------:R-:W-:Y:S01]  /*1af0*/  @!P0 LOP3.LUT R16, RZ, R4, RZ, 0x33, !PT ;  /* 0x00000004ff108212 */ /* 0x000fe200078e33ff */
[----:B------:R-:W-:Y:S01]  /*1b00*/  IMAD.HI.U32 R7, R9, R13, RZ ;  /* 0x0000000d09077227 */ /* 0x000fe200078e00ff */
[----:B------:R-:W-:-:S03]  /*1b10*/  ISETP.GT.U32.AND P3, PT, R2, R3, PT ;  /* 0x000000030200720c */ /* 0x000fc60003f64070 */
[----:B------:R-:W-:Y:S01]  /*1b20*/  IMAD.MOV R15, RZ, RZ, -R8 ;  /* 0x000000ffff0f7224 */ /* 0x000fe200078e0a08 */
[----:B------:R0:W-:Y:S01]  /*1b30*/  STL [R1+0xa40], R16 ;  /* 0x000a401001007387 */ /* 0x0001e20000100800 */
[----:B------:R-:W-:Y:S02]  /*1b40*/  IMAD.MOV R7, RZ, RZ, -R7 ;  /* 0x000000ffff077224 */ /* 0x000fe400078e0a07 */
[----:B------:R-:W-:Y:S02]  /*1b50*/  VIADD R8, R0, 0x1fc ;  /* 0x000001fc00087836 */ /* 0x000fe40000000000 */
[C---:B------:R-:W-:Y:S02]  /*1b60*/  IMAD R7, R2.reuse, R7, R13 ;  /* 0x0000000702077224 */ /* 0x040fe400078e020d */
[C---:B------:R-:W-:Y:S01]  /*1b70*/  IMAD R11, R2.reuse, R15, R14 ;  /* 0x0000000f020b7224 */ /* 0x040fe200078e020e */
[----:B------:R-:W-:Y:S01]  /*1b80*/  IABS R13, R8 ;  /* 0x00000008000d7213 */ /* 0x000fe20000000000 */
[----:B------:R-:W-:Y:S01]  /*1b90*/  @!P3 IMAD.IADD R3, R3, 0x1, -R2 ;  /* 0x000000010303b824 */ /* 0x000fe200078e0a02 */
[----:B------:R-:W-:Y:S01]  /*1ba0*/  ISETP.GT.U32.AND P0, PT, R2, R7, PT ;  /* 0x000000070200720c */ /* 0x000fe20003f04070 */
[----:B------:R-:W-:Y:S01]  /*1bb0*/  VIADD R10, R0, 0x1fb ;  /* 0x000001fb000a7836 */ /* 0x000fe20000000000 */
[C---:B------:R-:W-:Y:S01]  /*1bc0*/  ISETP.GT.U32.AND P6, PT, R2.reuse, R11, PT ;  /* 0x0000000b0200720c */ /* 0x040fe20003fc4070 */
[----:B------:R-:W-:Y:S01]  /*1bd0*/  IMAD.HI.U32 R4, R9, R13, RZ ;  /* 0x0000000d09047227 */ /* 0x000fe200078e00ff */
[----:B------:R-:W-:-:S02]  /*1be0*/  ISETP.GT.U32.AND P5, PT, R2, R3, PT ;  /* 0x000000030200720c */ /* 0x000fc40003fa4070 */
[----:B------:R-:W-:Y:S01]  /*1bf0*/  IABS R15, R10 ;  /* 0x0000000a000f7213 */ /* 0x000fe20000000000 */
[----:B------:R-:W-:Y:S01]  /*1c00*/  IMAD.MOV R4, RZ, RZ, -R4 ;  /* 0x000000ffff047224 */ /* 0x000fe200078e0a04 */
[----:B------:R-:W-:Y:S01]  /*1c10*/  ISETP.GE.AND P3, PT, R8, RZ, PT ;  /* 0x000000ff0800720c */ /* 0x000fe20003f66270 */
[----:B------:R-:W-:Y:S02]  /*1c20*/  VIADD R14, R0, 0x1f9 ;  /* 0x000001f9000e7836 */ /* 0x000fe40000000000 */
[----:B------:R-:W-:Y:S02]  /*1c30*/  IMAD R13, R2, R4, R13 ;  /* 0x00000004020d7224 */ /* 0x000fe400078e020d */
[----:B------:R-:W-:Y:S01]  /*1c40*/  @!P0 IMAD.IADD R7, R7, 0x1, -R2 ;  /* 0x0000000107078824 */ /* 0x000fe200078e0a02 */
[----:B------:R-:W-:Y:S01]  /*1c50*/  IABS R19, R14 ;  /* 0x0000000e00137213 */ /* 0x000fe20000000000 */
[----:B------:R-:W-:-:S04]  /*1c60*/  IMAD.HI.U32 R6, R9, R15, RZ ;  /* 0x0000000f09067227 */ /* 0x000fc800078e00ff */
[--C-:B------:R-:W-:Y:S01]  /*1c70*/  @!P5 IMAD.IADD R3, R3, 0x1, -R2.reuse ;  /* 0x000000010303d824 */ /* 0x100fe200078e0a02 */
[C---:B------:R-:W-:Y:S01]  /*1c80*/  ISETP.GT.U32.AND P5, PT, R2.reuse, R13, PT ;  /* 0x0000000d0200720c */ /* 0x040fe20003fa4070 */
[----:B------:R-:W-:Y:S01]  /*1c90*/  @!P6 IMAD.IADD R11, R11, 0x1, -R2 ;  /* 0x000000010b0be824 */ /* 0x000fe200078e0a02 */
[----:B------:R-:W-:Y:S01]  /*1ca0*/  ISETP.GT.U32.AND P6, PT, R2, R7, PT ;  /* 0x000000070200720c */ /* 0x000fe20003fc4070 */
[----:B------:R-:W-:Y:S02]  /*1cb0*/  IMAD.MOV R6, RZ, RZ, -R6 ;  /* 0x000000ffff067224 */ /* 0x000fe400078e0a06 */
[----:B------:R-:W-:Y:S01]  /*1cc0*/  VIADD R12, R0, 0x1fa ;  /* 0x000001fa000c7836 */ /* 0x000fe20000000000 */
[C---:B------:R-:W-:Y:S01]  /*1cd0*/  ISETP.GT.U32.AND P0, PT, R2.reuse, R11, PT ;  /* 0x0000000b0200720c */ /* 0x040fe20003f04070 */
[----:B------:R-:W-:Y:S02]  /*1ce0*/  IMAD R15, R2, R6, R15 ;  /* 0x00000006020f7224 */ /* 0x000fe400078e020f */
[----:B------:R-:W-:Y:S01]  /*1cf0*/  IMAD.HI.U32 R6, R9, R19, RZ ;  /* 0x0000001309067227 */ /* 0x000fe200078e00ff */
[----:B------:R-:W-:-:S03]  /*1d00*/  IABS R17, R12 ;  /* 0x0000000c00117213 */ /* 0x000fc60000000000 */
[----:B------:R-:W-:Y:S02]  /*1d10*/  IMAD.MOV R6, RZ, RZ, -R6 ;  /* 0x000000ffff067224 */ /* 0x000fe400078e0a06 */
[----:B------:R-:W-:Y:S02]  /*1d20*/  @!P5 IMAD.IADD R13, R13, 0x1, -R2 ;  /* 0x000000010d0dd824 */ /* 0x000fe400078e0a02 */
[----:B------:R-:W-:Y:S02]  /*1d30*/  IMAD.MOV.U32 R18, RZ, RZ, R3 ;  /* 0x000000ffff127224 */ /* 0x000fe400078e0003 */
[----:B0-----:R-:W-:Y:S02]  /*1d40*/  VIADD R16, R0, 0x1f8 ;  /* 0x000001f800107836 */ /* 0x001fe40000000000 */
[----:B------:R-:W-:-:S03]  /*1d50*/  IMAD.HI.U32 R4, R9, R17, RZ ;  /* 0x0000001109047227 */ /* 0x000fc600078e00ff */
[----:B------:R-:W-:Y:S01]  /*1d60*/  IABS R8, R16 ;  /* 0x0000001000087213 */ /* 0x000fe20000000000 */
[----:B------:R-:W-:Y:S01]  /*1d70*/  @!P6 IMAD.IADD R7, R7, 0x1, -R2 ;  /* 0x000000010707e824 */ /* 0x000fe200078e0a02 */
[C---:B------:R-:W-:Y:S01]  /*1d80*/  ISETP.GT.U32.AND P6, PT, R2.reuse, R15, PT ;  /* 0x0000000f0200720c */ /* 0x040fe20003fc4070 */
[C---:B------:R-:W-:Y:S02]  /*1d90*/  IMAD R19, R2.reuse, R6, R19 ;  /* 0x0000000602137224 */ /* 0x040fe400078e0213 */
[----:B------:R-:W-:Y:S01]  /*1da0*/  @!P2 IMAD.MOV R18, RZ, RZ, -R18 ;  /* 0x000000ffff12a224 */ /* 0x000fe200078e0a12 */
[----:B------:R-:W-:Y:S01]  /*1db0*/  ISETP.GT.U32.AND P2, PT, R2, R13, PT ;  /* 0x0000000d0200720c */ /* 0x000fe20003f44070 */
[----:B------:R-:W-:Y:S02]  /*1dc0*/  IMAD.MOV R4, RZ, RZ, -R4 ;  /* 0x000000ffff047224 */ /* 0x000fe400078e0a04 */
[----:B------:R-:W-:Y:S01]  /*1dd0*/  @!P0 IMAD.IADD R11, R11, 0x1, -R2 ;  /* 0x000000010b0b8824 */ /* 0x000fe200078e0a02 */
[----:B------:R-:W-:Y:S01]  /*1de0*/  ISETP.GE.AND P0, PT, R10, RZ, PT ;  /* 0x000000ff0a00720c */ /* 0x000fe20003f06270 */
[----:B------:R-:W-:Y:S01]  /*1df0*/  @!P4 IMAD.MOV R7, RZ, RZ, -R7 ;  /* 0x000000ffff07c224 */ /* 0x000fe200078e0a07 */
[C---:B------:R-:W-:Y:S01]  /*1e00*/  ISETP.GT.U32.AND P4, PT, R2.reuse, R19, PT ;  /* 0x000000130200720c */ /* 0x040fe20003f84070 */
[----:B------:R-:W-:Y:S01]  /*1e10*/  IMAD R17, R2, R4, R17 ;  /* 0x0000000402117224 */ /* 0x000fe200078e0211 */
[----:B------:R-:W-:Y:S01]  /*1e20*/  STL [R1+0x28], R18 ;  /* 0x0000281201007387 */ /* 0x000fe20000100800 */
[----:B------:R-:W-:-:S02]  /*1e30*/  IMAD.MOV.U32 R4, RZ, RZ, R8 ;  /* 0x000000ffff047224 */ /* 0x000fc400078e0008 */
[----:B------:R-:W-:Y:S01]  /*1e40*/  IMAD.MOV.U32 R8, RZ, RZ, R11 ;  /* 0x000000ffff087224 */ /* 0x000fe200078e000b */
[----:B------:R0:W-:Y:S01]  /*1e50*/  STL [R1+0x24], R7 ;  /* 0x0000240701007387 */ /* 0x0001e20000100800 */
[----:B------:R-:W-:Y:S01]  /*1e60*/  VIADD R10, R0, 0x1f7 ;  /* 0x000001f7000a7836 */ /* 0x000fe20000000000 */
[----:B------:R-:W-:Y:S01]  /*1e70*/  ISETP.GT.U32.AND P5, PT, R2, R17, PT ;  /* 0x000000110200720c */ /* 0x000fe20003fa4070 */
[----:B------:R-:W-:Y:S01]  /*1e80*/  @!P1 IMAD.MOV R8, RZ, RZ, -R8 ;  /* 0x000000ffff089224 */ /* 0x000fe200078e0a08 */
[----:B------:R-:W-:Y:S01]  /*1e90*/  ISETP.GE.AND P1, PT, R12, RZ, PT ;  /* 0x000000ff0c00720c */ /* 0x000fe20003f26270 */
[--C-:B------:R-:W-:Y:S01]  /*1ea0*/  @!P6 IMAD.IADD R15, R15, 0x1, -R2.reuse ;  /* 0x000000010f0fe824 */ /* 0x100fe200078e0a02 */
[----:B------:R-:W-:Y:S01]  /*1eb0*/  IABS R6, R10 ;  /* 0x0000000a00067213 */ /* 0x000fe20000000000 */
[----:B------:R-:W-:Y:S01]  /*1ec0*/  @!P2 IMAD.IADD R13, R13, 0x1, -R2 ;  /* 0x000000010d0da824 */ /* 0x000fe200078e0a02 */
[----:B------:R1:W-:Y:S01]  /*1ed0*/  STL [R1+0x20], R8 ;  /* 0x0000200801007387 */ /* 0x0003e20000100800 */
[----:B------:R-:W-:Y:S01]  /*1ee0*/  IMAD.HI.U32 R3, R9, R4, RZ ;  /* 0x0000000409037227 */ /* 0x000fe200078e00ff */
[----:B------:R-:W-:-:S02]  /*1ef0*/  ISETP.GT.U32.AND P6, PT, R2, R15, PT ;  /* 0x0000000f0200720c */ /* 0x000fc40003fc4070 */
[----:B------:R-:W-:Y:S01]  /*1f00*/  ISETP.GE.AND P2, PT, R14, RZ, PT ;  /* 0x000000ff0e00720c */ /* 0x000fe20003f46270 */
[----:B------:R-:W-:Y:S01]  /*1f10*/  @!P4 IMAD.IADD R19, R19, 0x1, -R2 ;  /* 0x000000011313c824 */ /* 0x000fe200078e0a02 */
[----:B------:R-:W-:Y:S01]  /*1f20*/  ISETP.GE.AND P4, PT, R16, RZ, PT ;  /* 0x000000ff1000720c */ /* 0x000fe20003f86270 */
[----:B------:R-:W-:Y:S02]  /*1f30*/  IMAD.MOV R3, RZ, RZ, -R3 ;  /* 0x000000ffff037224 */ /* 0x000fe400078e0a03 */
[----:B0-----:R-:W-:Y:S02]  /*1f40*/  IMAD.MOV.U32 R7, RZ, RZ, R6 ;  /* 0x000000ffff077224 */ /* 0x001fe400078e0006 */
[----:B-1----:R-:W-:Y:S02]  /*1f50*/  IMAD.MOV.U32 R8, RZ, RZ, R13 ;  /* 0x000000ffff087224 */ /* 0x002fe400078e000d */
[C---:B------:R-:W-:Y:S02]  /*1f60*/  IMAD R3, R2.reuse, R3, R4 ;  /* 0x0000000302037224 */ /* 0x040fe400078e0204 */
[----:B------:R-:W-:Y:S01]  /*1f70*/  @!P3 IMAD.MOV R8, RZ, RZ, -R8 ;  /* 0x000000ffff08b224 */ /* 0x000fe200078e0a08 */
[----:B------:R-:W-:Y:S01]  /*1f80*/  ISETP.GT.U32.AND P3, PT, R2, R19, PT ;  /* 0x000000130200720c */ /* 0x000fe20003f64070 */
[----:B------:R-:W-:-:S03]  /*1f90*/  IMAD.HI.U32 R4, R9, R7, RZ ;  /* 0x0000000709047227 */ /* 0x000fc600078e00ff */
[----:B------:R0:W-:Y:S01]  /*1fa0*/  STL [R1+0x1c], R8 ;  /* 0x00001c0801007387 */ /* 0x0001e20000100800 */
[----:B------:R-:W-:Y:S02]  /*1fb0*/  IMAD.MOV R4, RZ, RZ, -R4 ;  /* 0x000000ffff047224 */ /* 0x000fe400078e0a04 */
[--C-:B------:R-:W-:Y:S02]  /*1fc0*/  @!P5 IMAD.IADD R17, R17, 0x1, -R2.reuse ;  /* 0x000000011111d824 */ /* 0x100fe400078e0a02 */
[--C-:B------:R-:W-:Y:S01]  /*1fd0*/  @!P6 IMAD.IADD R15, R15, 0x1, -R2.reuse ;  /* 0x000000010f0fe824 */ /* 0x100fe200078e0a02 */
[C---:B------:R-:W-:Y:S01]  /*1fe0*/  ISETP.GT.U32.AND P6, PT, R2.reuse, R3, PT ;  /* 0x000000030200720c */ /* 0x040fe20003fc4070 */
[C---:B------:R-:W-:Y:S01]  /*1ff0*/  IMAD R7, R2.reuse, R4, R7 ;  /* 0x0000000402077224 */ /* 0x040fe200078e0207 */
[C---:B------:R-:W-:Y:S01]  /*2000*/  ISETP.GT.U32.AND P5, PT, R2.reuse, R17, PT ;  /* 0x000000110200720c */ /* 0x040fe20003fa4070 */
[----:B------:R-:W-:Y:S02]  /*2010*/  @!P3 IMAD.IADD R19, R19, 0x1, -R2 ;  /* 0x000000011313b824 */ /* 0x000fe400078e0a02 */
[----:B------:R-:W-:Y:S01]  /*2020*/  IMAD.MOV.U32 R11, RZ, RZ, R15 ;  /* 0x000000ffff0b7224 */ /* 0x000fe200078e000f */
[----:B------:R-:W-:Y:S01]  /*2030*/  ISETP.GT.U32.AND P3, PT, R2, R7, PT ;  /* 0x000000070200720c */ /* 0x000fe20003f64070 */
[----:B------:R-:W-:-:S02]  /*2040*/  VIADD R4, R0, 0x1f6 ;  /* 0x000001f600047836 */ /* 0x000fc40000000000 */
[----:B------:R-:W-:Y:S02]  /*2050*/  @!P0 IMAD.MOV R11, RZ, RZ, -R11 ;  /* 0x000000ffff0b8224 */ /* 0x000fe400078e0a0b */
[----:B0-----:R-:W-:Y:S01]  /*2060*/  VIADD R8, R0, 0x1f4 ;  /* 0x000001f400087836 */ /* 0x001fe20000000000 */
[----:B------:R-:W-:Y:S01]  /*2070*/  ISETP.GE.AND P0, PT, R4, RZ, PT ;  /* 0x000000ff0400720c */ /* 0x000fe20003f06270 */
[--C-:B------:R-:W-:Y:S01]  /*2080*/  @!P6 IMAD.IADD R3, R3, 0x1, -R2.reuse ;  /* 0x000000010303e824 */ /* 0x100fe200078e0a02 */
[----:B------:R0:W-:Y:S01]  /*2090*/  STL [R1+0x18], R11 ;  /* 0x0000180b01007387 */ /* 0x0001e20000100800 */
[--C-:B------:R-:W-:Y:S01]  /*20a0*/  @!P5 IMAD.IADD R17, R17, 0x1, -R2.reuse ;  /* 0x000000011111d824 */ /* 0x100fe200078e0a02 */
[----:B------:R-:W-:Y:S01]  /*20b0*/  IABS R252, R8 ;  /* 0x0000000800fc7213 */ /* 0x000fe20000000000 */
[----:B------:R-:W-:Y:S01]  /*20c0*/  VIADD R6, R0, 0x1f5 ;  /* 0x000001f500067836 */ /* 0x000fe20000000000 */
[----:B------:R-:W-:Y:S01]  /*20d0*/  ISETP.GT.U32.AND P6, PT, R2, R3, PT ;  /* 0x000000030200720c */ /* 0x000fe20003fc4070 */
[----:B------:R-:W-:Y:S01]  /*20e0*/  @!P3 IMAD.IADD R7, R7, 0x1, -R2 ;  /* 0x000000010707b824 */ /* 0x000fe200078e0a02 */
[----:B------:R-:W-:Y:S01]  /*20f0*/  ISETP.GE.AND P5, PT, R10, RZ, PT ;  /* 0x000000ff0a00720c */ /* 0x000fe20003fa6270 */
[----:B------:R-:W-:-:S02]  /*2100*/  IMAD.MOV.U32 R12, RZ, RZ, R17 ;  /* 0x000000ffff0c7224 */ /* 0x000fc400078e0011 */
[----:B------:R-:W-:Y:S01]  /*2110*/  IMAD.MOV.U32 R13, RZ, RZ, R19 ;  /* 0x000000ffff0d7224 */ /* 0x000fe200078e0013 */
[----:B0-----:R-:W-:Y:S01]  /*2120*/  IABS R11, R4 ;  /* 0x00000004000b7213 */ /* 0x001fe20000000000 */
[----:B------:R-:W-:Y:S01]  /*2130*/  @!P1 IMAD.MOV R12, RZ, RZ, -R12 ;  /* 0x000000ffff0c9224 */ /* 0x000fe200078e0a0c */
[----:B------:R-:W-:Y:S01]  /*2140*/  ISETP.GT.U32.AND P3, PT, R2, R7, PT ;  /* 0x000000070200720c */ /* 0x000fe20003f64070 */
[----:B------:R-:W-:Y:S01]  /*2150*/  @!P2 IMAD.MOV R13, RZ, RZ, -R13 ;  /* 0x000000ffff0da224 */ /* 0x000fe200078e0a0d */
[----:B------:R-:W-:Y:S01]  /*2160*/  ISETP.GE.AND P1, PT, R6, RZ, PT ;  /* 0x000000ff0600720c */ /* 0x000fe20003f26270 */
[----:B------:R-:W-:Y:S01]  /*2170*/  IMAD.HI.U32 R4, R9, R11, RZ ;  /* 0x0000000b09047227 */ /* 0x000fe200078e00ff */
[----:B------:R0:W-:Y:S01]  /*2180*/  STL [R1+0x14], R12 ;  /* 0x0000140c01007387 */ /* 0x0001e20000100800 */
[----:B------:R-:W-:Y:S02]  /*2190*/  ISETP.GE.AND P2, PT, R8, RZ, PT ;  /* 0x000000ff0800720c */ /* 0x000fe40003f46270 */
[----:B------:R-:W-:Y:S01]  /*21a0*/  @!P6 IMAD.IADD R3, R3, 0x1, -R2 ;  /* 0x000000010303e824 */ /* 0x000fe200078e0a02 */
[----:B------:R1:W-:Y:S01]  /*21b0*/  STL [R1+0x10], R13 ;  /* 0x0000100d01007387 */ /* 0x0003e20000100800 */
[----:B------:R-:W-:-:S02]  /*21c0*/  IMAD.MOV R8, RZ, RZ, -R4 ;  /* 0x000000ffff087224 */ /* 0x000fc400078e0a04 */
[----:B------:R-:W-:Y:S02]  /*21d0*/  VIADD R10, R0, 0x1f3 ;  /* 0x000001f3000a7836 */ /* 0x000fe40000000000 */
[----:B------:R-:W-:Y:S01]  /*21e0*/  IMAD R11, R2, R8, R11 ;  /* 0x00000008020b7224 */ /* 0x000fe200078e020b */
[----:B0-----:R-:W-:Y:S01]  /*21f0*/  IABS R12, R6 ;  /* 0x00000006000c7213 */ /* 0x001fe20000000000 */
[----:B------:R-:W-:Y:S01]  /*2200*/  IMAD.HI.U32 R6, R9, R252, RZ ;  /* 0x000000fc09067227 */ /* 0x000fe200078e00ff */
[----:B------:R-:W-:Y:S02]  /*2210*/  ISETP.GE.AND P6, PT, R10, RZ, PT ;  /* 0x000000ff0a00720c */ /* 0x000fe40003fc6270 */
[----:B------:R-:W-:Y:S01]  /*2220*/  IABS R10, R10 ;  /* 0x0000000a000a7213 */ /* 0x000fe20000000000 */
[----:B------:R-:W-:Y:S02]  /*2230*/  IMAD.MOV.U32 R14, RZ, RZ, R3 ;  /* 0x000000ffff0e7224 */ /* 0x000fe400078e0003 */
[----:B-1----:R-:W-:-:S02]  /*2240*/  IMAD.MOV R13, RZ, RZ, -R6 ;  /* 0x000000ffff0d7224 */ /* 0x002fc400078e0a06 */
[----:B------:R-:W-:Y:S02]  /*2250*/  @!P3 IMAD.IADD R7, R7, 0x1, -R2 ;  /* 0x000000010707b824 */ /* 0x000fe400078e0a02 */
[----:B------:R-:W-:-:S04]  /*2260*/  IMAD.HI.U32 R4, R9, R12, RZ ;  /* 0x0000000c09047227 */ /* 0x000fc800078e00ff */
[----:B------:R-:W-:Y:S01]  /*2270*/  @!P4 IMAD.MOV R14, RZ, RZ, -R14 ;  /* 0x000000ffff0ec224 */ /* 0x000fe200078e0a0e */
[C---:B------:R-:W-:Y:S01]  /*2280*/  ISETP.GT.U32.AND P4, PT, R2.reuse, R11, PT ;  /* 0x0000000b0200720c */ /* 0x040fe20003f84070 */
[C---:B------:R-:W-:Y:S02]  /*2290*/  IMAD R252, R2.reuse, R13, R252 ;  /* 0x0000000d02fc7224 */ /* 0x040fe400078e02fc */
[----:B------:R-:W-:Y:S01]  /*22a0*/  IMAD.MOV.U32 R6, RZ, RZ, R7 ;  /* 0x000000ffff067224 */ /* 0x000fe200078e0007 */
[----:B------:R0:W-:Y:S01]  /*22b0*/  STL [R1+0xc], R14 ;  /* 0x00000c0e01007387 */ /* 0x0001e20000100800 */
[----:B------:R-:W-:Y:S02]  /*22c0*/  IMAD.MOV R3, RZ, RZ, -R4 ;  /* 0x000000ffff037224 */ /* 0x000fe400078e0a04 */
[----:B------:R-:W-:Y:S01]  /*22d0*/  @!P5 IMAD.MOV R6, RZ, RZ, -R6 ;  /* 0x000000ffff06d224 */ /* 0x000fe200078e0a06 */
[----:B------:R-:W-:Y:S01]  /*22e0*/  ISETP.GT.U32.AND P5, PT, R2, R252, PT ;  /* 0x000000fc0200720c */ /* 0x000fe20003fa4070 */
[----:B------:R-:W-:-:S03]  /*22f0*/  IMAD.HI.U32 R4, R9, R10, RZ ;  /* 0x0000000a09047227 */ /* 0x000fc600078e00ff */
[----:B------:R1:W-:Y:S01]  /*2300*/  STL [R1+0x8], R6 ;  /* 0x0000080601007387 */ /* 0x0003e20000100800 */
[----:B------:R-:W-:Y:S02]  /*2310*/  IMAD.MOV R15, RZ, RZ, -R4 ;  /* 0x000000ffff0f7224 */ /* 0x000fe400078e0a04 */
[C---:B------:R-:W-:Y:S02]  /*2320*/  IMAD R3, R2.reuse, R3, R12 ;  /* 0x0000000302037224 */ /* 0x040fe400078e020c */
[----:B------:R-:W-:Y:S02]  /*2330*/  IMAD R12, R2, R15, R10 ;  /* 0x0000000f020c7224 */ /* 0x000fe400078e020a */
[----:B------:R-:W-:Y:S01]  /*2340*/  VIADD R10, R0, 0x1f1 ;  /* 0x000001f1000a7836 */ /* 0x000fe20000000000 */
[----:B------:R-:W-:Y:S01]  /*2350*/  ISETP.GT.U32.AND P3, PT, R2, R3, PT ;  /* 0x000000030200720c */ /* 0x000fe20003f64070 */
[--C-:B------:R-:W-:Y:S02]  /*2360*/  @!P4 IMAD.IADD R11, R11, 0x1, -R2.reuse ;  /* 0x000000010b0bc824 */ /* 0x100fe400078e0a02 */
[----:B------:R-:W-:Y:S01]  /*2370*/  @!P5 IMAD.IADD R252, R252, 0x1, -R2 ;  /* 0x00000001fcfcd824 */ /* 0x000fe200078e0a02 */
[----:B0-----:R-:W-:Y:S01]  /*2380*/  IABS R14, R10 ;  /* 0x0000000a000e7213 */ /* 0x001fe20000000000 */
[----:B------:R-:W-:Y:S01]  /*2390*/  VIADD R8, R0, 0x1f2 ;  /* 0x000001f200087836 */ /* 0x000fe20000000000 */
[----:B------:R-:W-:Y:S01]  /*23a0*/  ISETP.GT.U32.AND P4, PT, R2, R11, PT ;  /* 0x0000000b0200720c */ /* 0x000fe20003f84070 */
[----:B------:R-:W-:Y:S01]  /*23b0*/  VIADD R18, R0, 0x1f0 ;  /* 0x000001f000127836 */ /* 0x000fe20000000000 */
[----:B------:R-:W-:Y:S01]  /*23c0*/  ISETP.GT.U32.AND P5, PT, R2, R252, PT ;  /* 0x000000fc0200720c */ /* 0x000fe20003fa4070 */
[----:B-1----:R-:W-:Y:S01]  /*23d0*/  IMAD.HI.U32 R6, R9, R14, RZ ;  /* 0x0000000e09067227 */ /* 0x002fe200078e00ff */
[----:B------:R-:W-:-:S02]  /*23e0*/  IABS R13, R8 ;  /* 0x00000008000d7213 */ /* 0x000fc40000000000 */
[----:B------:R-:W-:Y:S01]  /*23f0*/  IABS R15, R18 ;  /* 0x00000012000f7213 */ /* 0x000fe20000000000 */
[----:B------:R-:W-:Y:S02]  /*2400*/  IMAD.MOV R7, RZ, RZ, -R6 ;  /* 0x000000ffff077224 */ /* 0x000fe400078e0a06 */
[----:B------:R-:W-:Y:S02]  /*2410*/  @!P3 IMAD.IADD R3, R3, 0x1, -R2 ;  /* 0x000000010303b824 */ /* 0x000fe400078e0a02 */
[C---:B------:R-:W-:Y:S02]  /*2420*/  IMAD R14, R2.reuse, R7, R14 ;  /* 0x00000007020e7224 */ /* 0x040fe400078e020e */
[--C-:B------:R-:W-:Y:S01]  /*2430*/  @!P4 IMAD.IADD R11, R11, 0x1, -R2.reuse ;  /* 0x000000010b0bc824 */ /* 0x100fe200078e0a02 */
[----:B------:R-:W-:Y:S01]  /*2440*/  ISETP.GT.U32.AND P4, PT, R2, R12, PT ;  /* 0x0000000c0200720c */ /* 0x000fe20003f84070 */
[----:B------:R-:W-:Y:S01]  /*2450*/  @!P5 IMAD.IADD R252, R252, 0x1, -R2 ;  /* 0x00000001fcfcd824 */ /* 0x000fe200078e0a02 */
[C---:B------:R-:W-:Y:S01]  /*2460*/  ISETP.GT.U32.AND P3, PT, R2.reuse, R3, PT ;  /* 0x000000030200720c */ /* 0x040fe20003f64070 */
[----:B------:R-:W-:Y:S01]  /*2470*/  IMAD.HI.U32 R4, R9, R13, RZ ;  /* 0x0000000d09047227 */ /* 0x000fe200078e00ff */
[----:B------:R-:W-:-:S03]  /*2480*/  ISETP.GT.U32.AND P5, PT, R2, R14, PT ;  /* 0x0000000e0200720c */ /* 0x000fc60003fa4070 */
[----:B------:R-:W-:Y:S02]  /*2490*/  IMAD.MOV R4, RZ, RZ, -R4 ;  /* 0x000000ffff047224 */ /* 0x000fe400078e0a04 */
[----:B------:R-:W-:Y:S02]  /*24a0*/  IMAD.MOV.U32 R17, RZ, RZ, R11 ;  /* 0x000000ffff117224 */ /* 0x000fe400078e000b */
[----:B------:R-:W-:Y:S02]  /*24b0*/  IMAD R13, R2, R4, R13 ;  /* 0x00000004020d7224 */ /* 0x000fe400078e020d */
[----:B------:R-:W-:Y:S02]  /*24c0*/  @!P0 IMAD.MOV R17, RZ, RZ, -R17 ;  /* 0x000000ffff118224 */ /* 0x000fe400078e0a11 */
[----:B------:R-:W-:Y:S02]  /*24d0*/  VIADD R19, R0, 0x1ef ;  /* 0x000001ef00137836 */ /* 0x000fe40000000000 */
[--C-:B------:R-:W-:Y:S01]  /*24e0*/  @!P4 IMAD.IADD R12, R12, 0x1, -R2.reuse ;  /* 0x000000010c0cc824 */ /* 0x100fe200078e0a02 */
[----:B------:R0:W-:Y:S01]  /*24f0*/  STL [R1+0x4], R17 ;  /* 0x0000041101007387 */ /* 0x0001e20000100800 */
[--C-:B------:R-:W-:Y:S01]  /*2500*/  @!P3 IMAD.IADD R3, R3, 0x1, -R2.reuse ;  /* 0x000000010303b824 */ /* 0x100fe200078e0a02 */
[----:B------:R-:W-:Y:S01]  /*2510*/  ISETP.GT.U32.AND P3, PT, R2, R13, PT ;  /* 0x0000000d0200720c */ /* 0x000fe20003f64070 */
[----:B------:R-:W-:Y:S01]  /*2520*/  @!P5 IMAD.IADD R14, R14, 0x1, -R2 ;  /* 0x000000010e0ed824 */ /* 0x000fe200078e0a02 */
[----:B------:R-:W-:Y:S01]  /*2530*/  IABS R16, R19 ;  /* 0x0000001300107213 */ /* 0x000fe20000000000 */
[----:B------:R-:W-:Y:S01]  /*2540*/  IMAD.HI.U32 R4, R9, R15, RZ ;  /* 0x0000000f09047227 */ /* 0x000fe200078e00ff */
[----:B------:R-:W-:-:S02]  /*2550*/  ISETP.GT.U32.AND P0, PT, R2, R12, PT ;  /* 0x0000000c0200720c */ /* 0x000fc40003f04070 */
[----:B------:R-:W-:Y:S01]  /*2560*/  ISETP.GT.U32.AND P5, PT, R2, R14, PT ;  /* 0x0000000e0200720c */ /* 0x000fe20003fa4070 */
[----:B------:R-:W-:Y:S01]  /*2570*/  IMAD.MOV.U32 R11, RZ, RZ, R3 ;  /* 0x000000ffff0b7224 */ /* 0x000fe200078e0003 */
[----:B0-----:R-:W-:Y:S01]  /*2580*/  IABS R17, R20 ;  /* 0x0000001400117213 */ /* 0x001fe20000000000 */
[----:B------:R-:W-:Y:S01]  /*2590*/  IMAD.HI.U32 R6, R9, R16, RZ ;  /* 0x0000001009067227 */ /* 0x000fe200078e00ff */
[----:B------:R-:W-:-:S03]  /*25a0*/  ISETP.GE.AND P4, PT, R8, RZ, PT ;  /* 0x000000ff0800720c */ /* 0x000fc60003f86270 */
[----:B------:R-:W-:Y:S02]  /*25b0*/  IMAD.MOV R4, RZ, RZ, -R4 ;  /* 0x000000ffff047224 */ /* 0x000fe400078e0a04 */
[----:B------:R-:W-:-:S04]  /*25c0*/  IMAD.HI.U32 R3, R9, R17, RZ ;  /* 0x0000001109037227 */ /* 0x000fc800078e00ff */
[----:B------:R-:W-:Y:S02]  /*25d0*/  IMAD.MOV R7, RZ, RZ, -R6 ;  /* 0x000000ffff077224 */ /* 0x000fe400078e0a06 */
[----:B------:R-:W-:Y:S02]  /*25e0*/  IMAD R15, R2, R4, R15 ;  /* 0x00000004020f7224 */ /* 0x000fe400078e020f */
[----:B------:R-:W-:Y:S02]  /*25f0*/  IMAD.MOV R3, RZ, RZ, -R3 ;  /* 0x000000ffff037224 */ /* 0x000fe400078e0a03 */
[----:B------:R-:W-:Y:S01]  /*2600*/  @!P3 IMAD.IADD R13, R13, 0x1, -R2 ;  /* 0x000000010d0db824 */ /* 0x000fe200078e0a02 */
[----:B------:R-:W-:Y:S01]  /*2610*/  ISETP.GE.AND P3, PT, R10, RZ, PT ;  /* 0x000000ff0a00720c */ /* 0x000fe20003f66270 */
[----:B------:R-:W-:Y:S02]  /*2620*/  IMAD R16, R2, R7, R16 ;  /* 0x0000000702107224 */ /* 0x000fe400078e0210 */
[----:B------:R-:W-:Y:S01]  /*2630*/  @!P0 IMAD.IADD R12, R12, 0x1, -R2 ;  /* 0x000000010c0c8824 */ /* 0x000fe200078e0a02 */
[C---:B------:R-:W-:Y:S01]  /*2640*/  ISETP.GT.U32.AND P0, PT, R2.reuse, R15, PT ;  /* 0x0000000f0200720c */ /* 0x040fe20003f04070 */
[----:B------:R-:W-:-:S02]  /*2650*/  IMAD R17, R2, R3, R17 ;  /* 0x0000000302117224 */ /* 0x000fc400078e0211 */
[----:B------:R-:W-:Y:S01]  /*2660*/  @!P1 IMAD.MOV R11, RZ, RZ, -R11 ;  /* 0x000000ffff0b9224 */ /* 0x000fe200078e0a0b */
[C---:B------:R-:W-:Y:S01]  /*2670*/  ISETP.GT.U32.AND P1, PT, R2.reuse, R13, PT ;  /* 0x0000000d0200720c */ /* 0x040fe20003f24070 */
[----:B------:R-:W-:Y:S01]  /*2680*/  @!P6 IMAD.MOV R12, RZ, RZ, -R12 ;  /* 0x000000ffff0ce224 */ /* 0x000fe200078e0a0c */
[----:B------:R-:W-:Y:S01]  /*2690*/  ISETP.GT.U32.AND P6, PT, R2, R16, PT ;  /* 0x000000100200720c */ /* 0x000fe20003fc4070 */
[----:B------:R-:W-:Y:S01]  /*26a0*/  @!P5 IMAD.IADD R14, R14, 0x1, -R2 ;  /* 0x000000010e0ed824 */ /* 0x000fe200078e0a02 */
[----:B------:R-:W-:Y:S01]  /*26b0*/  ISETP.GT.U32.AND P5, PT, R2, R17, PT ;  /* 0x000000110200720c */ /* 0x000fe20003fa4070 */
[----:B------:R-:W-:Y:S01]  /*26c0*/  VIADD R4, R0, 0x1ed ;  /* 0x000001ed00047836 */ /* 0x000fe20000000000 */
[----:B------:R0:W-:Y:S01]  /*26d0*/  STL [R1], R11 ;  /* 0x0000000b01007387 */ /* 0x0001e20000100800 */
[----:B------:R-:W-:Y:S01]  /*26e0*/  @!P2 IMAD.MOV R252, RZ, RZ, -R252 ;  /* 0x000000fffffca224 */ /* 0x000fe200078e0afc */
[----:B------:R-:W-:Y:S01]  /*26f0*/  ISETP.GE.AND P2, PT, R18, RZ, PT ;  /* 0x000000ff1200720c */ /* 0x000fe20003f46270 */
[----:B------:R-:W-:Y:S01]  /*2700*/  VIADD R6, R0, 0x1ec ;  /* 0x000001ec00067836 */ /* 0x000fe20000000000 */
[----:B------:R-:W-:Y:S01]  /*2710*/  IABS R18, R4 ;  /* 0x0000000400127213 */ /* 0x000fe20000000000 */
[--C-:B------:R-:W-:Y:S01]  /*2720*/  @!P0 IMAD.IADD R15, R15, 0x1, -R2.reuse ;  /* 0x000000010f0f8824 */ /* 0x100fe200078e0a02 */
[----:B------:R-:W-:Y:S01]  /*2730*/  ISETP.GE.AND P0, PT, R20, RZ, PT ;  /* 0x000000ff1400720c */ /* 0x000fe20003f06270 */
[--C-:B------:R-:W-:Y:S01]  /*2740*/  @!P1 IMAD.IADD R13, R13, 0x1, -R2.reuse ;  /* 0x000000010d0d9824 */ /* 0x100fe200078e0a02 */
[----:B------:R-:W-:Y:S01]  /*2750*/  ISETP.GE.AND P1, PT, R19, RZ, PT ;  /* 0x000000ff1300720c */ /* 0x000fe20003f26270 */
[--C-:B------:R-:W-:Y:S01]  /*2760*/  @!P6 IMAD.IADD R16, R16, 0x1, -R2.reuse ;  /* 0x000000011010e824 */ /* 0x100fe200078e0a02 */
[----:B------:R-:W-:Y:S01]  /*2770*/  IABS R19, R6 ;  /* 0x0000000600137213 */ /* 0x000fe20000000000 */
[----:B------:R-:W-:Y:S01]  /*2780*/  @!P5 IMAD.IADD R17, R17, 0x1, -R2 ;  /* 0x000000011111d824 */ /* 0x000fe200078e0a02 */
[C---:B------:R-:W-:Y:S01]  /*2790*/  ISETP.GT.U32.AND P6, PT, R2.reuse, R15, PT ;  /* 0x0000000f0200720c */ /* 0x040fe20003fc4070 */
[C---:B------:R-:W-:Y:S01]  /*27a0*/  IMAD.HI.U32 R3, R9.reuse, R18, RZ ;  /* 0x0000001209037227 */ /* 0x040fe200078e00ff */
[C---:B------:R-:W-:Y:S01]  /*27b0*/  ISETP.GT.U32.AND P5, PT, R2.reuse, R16, PT ;  /* 0x000000100200720c */ /* 0x040fe20003fa4070 */
[----:B------:R-:W-:Y:S02]  /*27c0*/  STL [R1+0x19a4], R252 ;  /* 0x0019a4fc01007387 */ /* 0x000fe40000100800 */
[----:B------:R-:W-:Y:S01]  /*27d0*/  @!P4 IMAD.MOV R13, RZ, RZ, -R13 ;  /* 0x000000ffff0dc224 */ /* 0x000fe200078e0a0d */
[----:B------:R-:W-:Y:S01]  /*27e0*/  ISETP.GT.U32.AND P4, PT, R2, R17, PT ;  /* 0x000000110200720c */ /* 0x000fe20003f84070 */
[----:B------:R-:W-:Y:S01]  /*27f0*/  IMAD.MOV R7, RZ, RZ, -R3 ;  /* 0x000000ffff077224 */ /* 0x000fe200078e0a03 */
[----:B------:R-:W-:Y:S01]  /*2800*/  STL [R1+0x19a8], R12 ;  /* 0x0019a80c01007387 */ /* 0x000fe20000100800 */
[----:B------:R-:W-:-:S03]  /*2810*/  IMAD.HI.U32 R3, R9, R19, RZ ;  /* 0x0000001309037227 */ /* 0x000fc600078e00ff */
[----:B------:R1:W-:Y:S01]  /*2820*/  STL [R1+0x19ac], R13 ;  /* 0x0019ac0d01007387 */ /* 0x0003e20000100800 */
[C---:B------:R-:W-:Y:S02]  /*2830*/  IMAD R18, R2.reuse, R7, R18 ;  /* 0x0000000702127224 */ /* 0x040fe400078e0212 */
[----:B------:R-:W-:Y:S02]  /*2840*/  IMAD.MOV R3, RZ, RZ, -R3 ;  /* 0x000000ffff037224 */ /* 0x000fe400078e0a03 */
[--C-:B------:R-:W-:Y:S01]  /*2850*/  @!P6 IMAD.IADD R15, R15, 0x1, -R2.reuse ;  /* 0x000000010f0fe824 */ /* 0x100fe200078e0a02 */
[C---:B------:R-:W-:Y:S01]  /*2860*/  ISETP.GT.U32.AND P6, PT, R2.reuse, R18, PT ;  /* 0x000000120200720c */ /* 0x040fe20003fc4070 */
[----:B------:R-:W-:Y:S02]  /*2870*/  IMAD R19, R2, R3, R19 ;  /* 0x0000000302137224 */ /* 0x000fe400078e0213 */
[----:B------:R-:W-:Y:S02]  /*2880*/  VIADD R10, R0, 0x1ea ;  /* 0x000001ea000a7836 */ /* 0x000fe40000000000 */
[--C-:B------:R-:W-:Y:S01]  /*2890*/  @!P4 IMAD.IADD R17, R17, 0x1, -R2.reuse ;  /* 0x000000011111c824 */ /* 0x100fe200078e0a02 */
[----:B------:R-:W-:Y:S01]  /*28a0*/  ISETP.GT.U32.AND P4, PT, R2, R19, PT ;  /* 0x000000130200720c */ /* 0x000fe20003f84070 */
[----:B------:R-:W-:Y:S01]  /*28b0*/  VIADD R8, R0, 0x1eb ;  /* 0x000001eb00087836 */ /* 0x000fe20000000000 */
[----:B------:R-:W-:Y:S01]  /*28c0*/  IABS R21, R10 ;  /* 0x0000000a00157213 */ /* 0x000fe20000000000 */
[----:B------:R-:W-:Y:S01]  /*28d0*/  @!P5 IMAD.IADD R16, R16, 0x1, -R2 ;  /* 0x000000011010d824 */ /* 0x000fe200078e0a02 */
[----:B------:R-:W-:Y:S01]  /*28e0*/  ISETP.GE.AND P5, PT, R4, RZ, PT ;  /* 0x000000ff0400720c */ /* 0x000fe20003fa6270 */
[----:B------:R-:W-:Y:S01]  /*28f0*/  VIADD R7, R0, 0x1e9 ;  /* 0x000001e900077836 */ /* 0x000fe20000000000 */
[----:B------:R-:W-:Y:S01]  /*2900*/  IABS R20, R8 ;  /* 0x0000000800147213 */ /* 0x000fe20000000000 */
[----:B------:R-:W-:-:S03]  /*2910*/  IMAD.HI.U32 R4, R9, R21, RZ ;  /* 0x0000001509047227 */ /* 0x000fc600078e00ff */
[----:B------:R-:W-:Y:S01]  /*2920*/  IABS R22, R7 ;  /* 0x0000000700167213 */ /* 0x000fe20000000000 */
[----:B------:R-:W-:Y:S01]  /*2930*/  @!P6 IMAD.IADD R18, R18, 0x1, -R2 ;  /* 0x000000011212e824 */ /* 0x000fe200078e0a02 */
[----:B------:R-:W-:Y:S01]  /*2940*/  ISETP.GE.AND P6, PT, R6, RZ, PT ;  /* 0x000000ff0600720c */ /* 0x000fe20003fc6270 */
[----:B------:R-:W-:-:S04]  /*2950*/  IMAD.HI.U32 R3, R9, R20, RZ ;  /* 0x0000001409037227 */ /* 0x000fc800078e00ff */
[----:B------:R-:W-:Y:S02]  /*2960*/  IMAD.MOV R4, RZ, RZ, -R4 ;  /* 0x000000ffff047224 */ /* 0x000fe400078e0a04 */
[----:B------:R-:W-:Y:S02]  /*2970*/  VIADD R6, R0, 0x1e8 ;  /* 0x000001e800067836 */ /* 0x000fe40000000000 */
[----:B------:R-:W-:Y:S02]  /*2980*/  @!P4 IMAD.IADD R19, R19, 0x1, -R2 ;  /* 0x000000011313c824 */ /* 0x000fe400078e0a02 */
[----:B------:R-:W-:Y:S01]  /*2990*/  @!P3 IMAD.MOV R14, RZ, RZ, -R14 ;  /* 0x000000ffff0eb224 */ /* 0x000fe200078e0a0e */
[C---:B------:R-:W-:Y:S01]  /*29a0*/  ISETP.GT.U32.AND P3, PT, R2.reuse, R18, PT ;  /* 0x000000120200720c */ /* 0x040fe20003f64070 */
[----:B------:R-:W-:Y:S01]  /*29b0*/  IMAD.MOV R3, RZ, RZ, -R3 ;  /* 0x000000ffff037224 */ /* 0x000fe200078e0a03 */
[----:B------:R-:W-:Y:S01]  /*29c0*/  IABS R23, R6 ;  /* 0x0000000600177213 */ /* 0x000fe20000000000 */
[C---:B------:R-:W-:Y:S01]  /*29d0*/  IMAD R21, R2.reuse, R4, R21 ;  /* 0x0000000402157224 */ /* 0x040fe200078e0215 */
[C---:B------:R-:W-:Y:S01]  /*29e0*/  ISETP.GT.U32.AND P4, PT, R2.reuse, R19, PT ;  /* 0x000000130200720c */ /* 0x040fe20003f84070 */
[----:B------:R-:W-:Y:S01]  /*29f0*/  IMAD R20, R2, R3, R20 ;  /* 0x0000000302147224 */ /* 0x000fe200078e0214 */
[----:B------:R-:W-:Y:S01]  /*2a00*/  STL [R1+0x19b0], R14 ;  /* 0x0019b00e01007387 */ /* 0x000fe20000100800 */
[----:B------:R-:W-:-:S04]  /*2a10*/  IMAD.HI.U32 R3, R9, R22, RZ ;  /* 0x0000001609037227 */ /* 0x000fc800078e00ff */
[----:B------:R-:W-:Y:S01]  /*2a20*/  @!P1 IMAD.MOV R16, RZ, RZ, -R16 ;  /* 0x000000ffff109224 */ /* 0x000fe200078e0a10 */
[----:B------:R-:W-:Y:S01]  /*2a30*/  ISETP.GT.U32.AND P1, PT, R2, R21, PT ;  /* 0x000000150200720c */ /* 0x000fe20003f24070 */
[----:B------:R-:W-:-:S04]  /*2a40*/  IMAD.HI.U32 R4, R9, R23, RZ ;  /* 0x0000001709047227 */ /* 0x000fc800078e00ff */
[----:B------:R-:W-:Y:S02]  /*2a50*/  IMAD.MOV R3, RZ, RZ, -R3 ;  /* 0x000000ffff037224 */ /* 0x000fe400078e0a03 */
[----:B------:R-:W-:Y:S01]  /*2a60*/  @!P3 IMAD.IADD R18, R18, 0x1, -R2 ;  /* 0x000000011212b824 */ /* 0x000fe200078e0a02 */
[----:B------:R-:W-:Y:S01]  /*2a70*/  ISETP.GE.AND P3, PT, R10, RZ, PT ;  /* 0x000000ff0a00720c */ /* 0x000fe20003f66270 */
[----:B------:R-:W-:Y:S02]  /*2a80*/  IMAD.MOV R4, RZ, RZ, -R4 ;  /* 0x000000ffff047224 */ /* 0x000fe400078e0a04 */
[C---:B------:R-:W-:Y:S02]  /*2a90*/  IMAD R22, R2.reuse, R3, R22 ;  /* 0x0000000302167224 */ /* 0x040fe400078e0216 */
[----:B------:R-:W-:Y:S01]  /*2aa0*/  @!P2 IMAD.MOV R15, RZ, RZ, -R15 ;  /* 0x000000ffff0fa224 */ /* 0x000fe200078e0a0f */
[C---:B------:R-:W-:Y:S01]  /*2ab0*/  ISETP.GT.U32.AND P2, PT, R2.reuse, R20, PT ;  /* 0x000000140200720c */ /* 0x040fe20003f44070 */
[----:B------:R-:W-:Y:S01]  /*2ac0*/  @!P4 IMAD.IADD R19, R19, 0x1, -R2 ;  /* 0x000000011313c824 */ /* 0x000fe200078e0a02 */
[----:B------:R-:W-:Y:S01]  /*2ad0*/  ISETP.GE.AND P4, PT, R7, RZ, PT ;  /* 0x000000ff0700720c */ /* 0x000fe20003f86270 */
[C---:B------:R-:W-:Y:S01]  /*2ae0*/  IMAD R23, R2.reuse, R4, R23 ;  /* 0x0000000402177224 */ /* 0x040fe200078e0217 */
[----:B------:R-:W-:Y:S01]  /*2af0*/  STL [R1+0x19b4], R15 ;  /* 0x0019b40f01007387 */ /* 0x000fe20000100800 */
[----:B------:R-:W-:Y:S01]  /*2b00*/  @!P5 IMAD.MOV R18, RZ, RZ, -R18 ;  /* 0x000000ffff12d224 */ /* 0x000fe200078e0a12 */
[C---:B------:R-:W-:Y:S01]  /*2b10*/  ISETP.GT.U32.AND P5, PT, R2.reuse, R22, PT ;  /* 0x000000160200720c */ /* 0x040fe20003fa4070 */
[--C-:B------:R-:W-:Y:S01]  /*2b20*/  @!P1 IMAD.IADD R21, R21, 0x1, -R2.reuse ;  /* 0x0000000115159824 */ /* 0x100fe200078e0a02 */
[----:B------:R-:W-:Y:S01]  /*2b30*/  STL [R1+0x19b8], R16 ;  /* 0x0019b81001007387 */ /* 0x000fe20000100800 */
[----:B------:R-:W-:Y:S01]  /*2b40*/  @!P6 IMAD.MOV R19, RZ, RZ, -R19 ;  /* 0x000000ffff13e224 */ /* 0x000fe200078e0a13 */
[----:B------:R-:W-:Y:S01]  /*2b50*/  ISETP.GT.U32.AND P6, PT, R2, R23, PT ;  /* 0x000000170200720c */ /* 0x000fe20003fc4070 */
[----:B------:R-:W-:Y:S01]  /*2b60*/  VIADD R4, R0, 0x1e7 ;  /* 0x000001e700047836 */ /* 0x000fe20000000000 */
[----:B------:R-:W-:Y:S01]  /*2b70*/  ISETP.GT.U32.AND P1, PT, R2, R21, PT ;  /* 0x000000150200720c */ /* 0x000fe20003f24070 */
[----:B------:R-:W-:-:S02]  /*2b80*/  @!P2 IMAD.IADD R20, R20, 0x1, -R2 ;  /* 0x000000011414a824 */ /* 0x000fc400078e0a02 */
[----:B------:R-:W-:Y:S01]  /*2b90*/  VIADD R7, R0, 0x1e6 ;  /* 0x000001e600077836 */ /* 0x000fe20000000000 */
[----:B------:R-:W-:Y:S01]  /*2ba0*/  IABS R24, R4 ;  /* 0x0000000400187213 */ /* 0x000fe20000000000 */
[----:B------:R-:W-:Y:S01]  /*2bb0*/  @!P0 IMAD.MOV R17, RZ, RZ, -R17 ;  /* 0x000000ffff118224 */ /* 0x000fe200078e0a11 */
[----:B------:R-:W-:Y:S01]  /*2bc0*/  ISETP.GT.U32.AND P2, PT, R2, R20, PT ;  /* 0x000000140200720c */ /* 0x000fe20003f44070 */
[--C-:B------:R-:W-:Y:S01]  /*2bd0*/  @!P5 IMAD.IADD R22, R22, 0x1, -R2.reuse ;  /* 0x000000011616d824 */ /* 0x100fe200078e0a02 */
[----:B------:R-:W-:Y:S01]  /*2be0*/  IABS R25, R7 ;  /* 0x0000000700197213 */ /* 0x000fe20000000000 */
[----:B------:R-:W-:Y:S01]  /*2bf0*/  IMAD.HI.U32 R3, R9, R24, RZ ;  /* 0x0000001809037227 */ /* 0x000fe200078e00ff */
[----:B------:R-:W-:Y:S01]  /*2c00*/  ISETP.GE.AND P0, PT, R8, RZ, PT ;  /* 0x000000ff0800720c */ /* 0x000fe20003f06270 */
[----:B------:R-:W-:Y:S01]  /*2c10*/  STL [R1+0x19bc], R17 ;  /* 0x0019bc1101007387 */ /* 0x000fe20000100800 */
[----:B------:R-:W-:Y:S01]  /*2c20*/  ISETP.GT.U32.AND P5, PT, R2, R22, PT ;  /* 0x000000160200720c */ /* 0x000fe20003fa4070 */
[----:B------:R-:W-:-:S02]  /*2c30*/  @!P6 IMAD.IADD R23, R23, 0x1, -R2 ;  /* 0x000000011717e824 */ /* 0x000fc400078e0a02 */
[----:B------:R-:W-:Y:S01]  /*2c40*/  @!P1 IMAD.IADD R21, R21, 0x1, -R2 ;  /* 0x0000000115159824 */ /* 0x000fe200078e0a02 */
[----:B------:R-:W-:Y:S01]  /*2c50*/  ISETP.GE.AND P1, PT, R4, RZ, PT ;  /* 0x000000ff0400720c */ /* 0x000fe20003f26270 */
[----:B------:R-:W-:Y:S01]  /*2c60*/  IMAD.HI.U32 R4, R9, R25, RZ ;  /* 0x0000001909047227 */ /* 0x000fe200078e00ff */
[C---:B------:R-:W-:Y:S01]  /*2c70*/  ISETP.GT.U32.AND P6, PT, R2.reuse, R23, PT ;  /* 0x000000170200720c */ /* 0x040fe20003fc4070 */
[----:B------:R2:W-:Y:S02]  /*2c80*/  STL [R1+0x19c0], R18 ;  /* 0x0019c01201007387 */ /* 0x0005e40000100800 */
[----:B------:R-:W-:Y:S02]  /*2c90*/  IMAD.MOV R3, RZ, RZ, -R3 ;  /* 0x000000ffff037224 */ /* 0x000fe400078e0a03 */
[----:B------:R-:W-:Y:S01]  /*2ca0*/  IMAD.MOV R4, RZ, RZ, -R4 ;  /* 0x000000ffff047224 */ /* 0x000fe200078e0a04 */
[----:B------:R-:W-:Y:S01]  /*2cb0*/  STL [R1+0x19c4], R19 ;  /* 0x0019c41301007387 */ /* 0x000fe20000100800 */
[----:B------:R-:W-:-:S02]  /*2cc0*/  IMAD R24, R2, R3, R24 ;  /* 0x0000000302187224 */ /* 0x000fc400078e0218 */
[--C-:B------:R-:W-:Y:S01]  /*2cd0*/  @!P2 IMAD.IADD R20, R20, 0x1, -R2.reuse ;  /* 0x000000011414a824 */ /* 0x100fe200078e0a02 */
[----:B------:R-:W-:Y:S01]  /*2ce0*/  ISETP.GE.AND P2, PT, R6, RZ, PT ;  /* 0x000000ff0600720c */ /* 0x000fe20003f46270 */
[----:B------:R-:W-:Y:S02]  /*2cf0*/  IMAD R25, R2, R4, R25 ;  /* 0x0000000402197224 */ /* 0x000fe400078e0219 */
[--C-:B------:R-:W-:Y:S01]  /*2d00*/  @!P5 IMAD.IADD R22, R22, 0x1, -R2.reuse ;  /* 0x000000011616d824 */ /* 0x100fe200078e0a02 */
[----:B------:R-:W-:Y:S01]  /*2d10*/  ISETP.GT.U32.AND P5, PT, R2, R24, PT ;  /* 0x000000180200720c */ /* 0x000fe20003fa4070 */
[----:B------:R-:W-:Y:S02]  /*2d20*/  VIADD R6, R0, 0x1e5 ;  /* 0x000001e500067836 */ /* 0x000fe40000000000 */
[----:B------:R-:W-:Y:S01]  /*2d30*/  @!P6 IMAD.IADD R23, R23, 0x1, -R2 ;  /* 0x000000011717e824 */ /* 0x000fe200078e0a02 */
[----:B------:R-:W-:Y:S01]  /*2d40*/  ISETP.GT.U32.AND P6, PT, R2, R25, PT ;  /* 0x000000190200720c */ /* 0x000fe20003fc4070 */
[C---:B------:R-:W-:Y:S01]  /*2d50*/  VIADD R8, R0.reuse, 0x1e4 ;  /* 0x000001e400087836 */ /* 0x040fe20000000000 */
[----:B------:R-:W-:Y:S01]  /*2d60*/  IABS R26, R6 ;  /* 0x00000006001a7213 */ /* 0x000fe20000000000 */
[----:B0-----:R-:W-:-:S02]  /*2d70*/  VIADD R11, R0, 0x1e2 ;  /* 0x000001e2000b7836 */ /* 0x001fc40000000000 */
[----:B------:R-:W-:Y:S01]  /*2d80*/  VIADD R10, R0, 0x1e3 ;  /* 0x000001e3000a7836 */ /* 0x000fe20000000000 */
[----:B------:R-:W-:Y:S01]  /*2d90*/  IABS R27, R8 ;  /* 0x00000008001b7213 */ /* 0x000fe20000000000 */
[----:B------:R-:W-:Y:S01]  /*2da0*/  IMAD.HI.U32 R3, R9, R26, RZ ;  /* 0x0000001a09037227 */ /* 0x000fe200078e00ff */
[----:B------:R-:W-:Y:S02]  /*2db0*/  IABS R29, R11 ;  /* 0x0000000b001d7213 */ /* 0x000fe40000000000 */
[----:B------:R-:W-:Y:S01]  /*2dc0*/  IABS R28, R10 ;  /* 0x0000000a001c7213 */ /* 0x000fe20000000000 */
[--C-:B------:R-:W-:Y:S02]  /*2dd0*/  @!P5 IMAD.IADD R24, R24, 0x1, -R2.reuse ;  /* 0x000000011818d824 */ /* 0x100fe400078e0a02 */
[----:B------:R-:W-:Y:S02]  /*2de0*/  IMAD.MOV R3, RZ, RZ, -R3 ;  /* 0x000000ffff037224 */ /* 0x000fe400078e0a03 */
[----:B------:R-:W-:Y:S01]  /*2df0*/  @!P6 IMAD.IADD R25, R25, 0x1, -R2 ;  /* 0x000000011919e824 */ /* 0x000fe200078e0a02 */
[C---:B------:R-:W-:Y:S01]  /*2e00*/  ISETP.GT.U32.AND P6, PT, R2.reuse, R24, PT ;  /* 0x000000180200720c */ /* 0x040fe20003fc4070 */
[----:B------:R-:W-:-:S02]  /*2e10*/  IMAD R26, R2, R3, R26 ;  /* 0x00000003021a7224 */ /* 0x000fc400078e021a */
[----:B------:R-:W-:-:S03]  /*2e20*/  IMAD.HI.U32 R3, R9, R27, RZ ;  /* 0x0000001b09037227 */ /* 0x000fc600078e00ff */
[C---:B------:R-:W-:Y:S01]  /*2e30*/  ISETP.GT.U32.AND P5, PT, R2.reuse, R26, PT ;  /* 0x0000001a0200720c */ /* 0x040fe20003fa4070 */
[----:B------:R-:W-:Y:S02]  /*2e40*/  IMAD.MOV R3, RZ, RZ, -R3 ;  /* 0x000000ffff037224 */ /* 0x000fe400078e0a03 */
[----:B------:R-:W-:Y:S01]  /*2e50*/  @!P4 IMAD.MOV R22, RZ, RZ, -R22 ;  /* 0x000000ffff16c224 */ /* 0x000fe200078e0a16 */
[C---:B------:R-:W-:Y:S01]  /*2e60*/  ISETP.GT.U32.AND P4, PT, R2.reuse, R25, PT ;  /* 0x000000190200720c */ /* 0x040fe20003f84070 */
[----:B------:R-:W-:Y:S02]  /*2e70*/  IMAD R27, R2, R3, R27 ;  /* 0x00000003021b7224 */ /* 0x000fe400078e021b */
[----:B------:R-:W-:Y:S02]  /*2e80*/  @!P6 IMAD.IADD R24, R24, 0x1, -R2 ;  /* 0x000000011818e824 */ /* 0x000fe400078e0a02 */
[----:B------:R-:W-:Y:S01]  /*2e90*/  IMAD.HI.U32 R3, R9, R29, RZ ;  /* 0x0000001d09037227 */ /* 0x000fe200078e00ff */
[----:B------:R-:W-:-:S03]  /*2ea0*/  ISETP.GT.U32.AND P6, PT, R2, R27, PT ;  /* 0x0000001b0200720c */ /* 0x000fc60003fc4070 */
[----:B------:R-:W-:Y:S02]  /*2eb0*/  IMAD.MOV R3, RZ, RZ, -R3 ;  /* 0x000000ffff037224 */ /* 0x000fe400078e0a03 */
[----:B------:R-:W-:Y:S01]  /*2ec0*/  @!P0 IMAD.MOV R20, RZ, RZ, -R20 ;  /* 0x000000ffff148224 */ /* 0x000fe200078e0a14 */
[----:B------:R-:W-:Y:S01]  /*2ed0*/  ISETP.GE.AND P0, PT, R7, RZ, PT ;  /* 0x000000ff0700720c */ /* 0x000fe20003f06270 */
[C---:B------:R-:W-:Y:S02]  /*2ee0*/  IMAD R29, R2.reuse, R3, R29 ;  /* 0x00000003021d7224 */ /* 0x040fe400078e021d */
[----:B------:R-:W-:Y:S01]  /*2ef0*/  IMAD.HI.U32 R4, R9, R28, RZ ;  /* 0x0000001c09047227 */ /* 0x000fe200078e00ff */
[----:B------:R-:W-:Y:S03]  /*2f00*/  STL [R1+0x19c8], R20 ;  /* 0x0019c81401007387 */ /* 0x000fe60000100800 */
[----:B------:R-:W-:Y:S01]  /*2f10*/  @!P6 IMAD.IADD R27, R27, 0x1, -R2 ;  /* 0x000000011b1be824 */ /* 0x000fe200078e0a02 */
[----:B------:R-:W-:Y:S01]  /*2f20*/  ISETP.GT.U32.AND P6, PT, R2, R29, PT ;  /* 0x0000001d0200720c */ /* 0x000fe20003fc4070 */
[----:B------:R-:W-:Y:S01]  /*2f30*/  @!P2 IMAD.MOV R23, RZ, RZ, -R23 ;  /* 0x000000ffff17a224 */ /* 0x000fe200078e0a17 */
[----:B------:R-:W-:Y:S01]  /*2f40*/  ISETP.GE.AND P2, PT, R8, RZ, PT ;  /* 0x000000ff0800720c */ /* 0x000fe20003f46270 */
[----:B------:R-:W-:-:S02]  /*2f50*/  IMAD.MOV R7, RZ, RZ, -R4 ;  /* 0x000000ffff077224 */ /* 0x000fc400078e0a04 */
[--C-:B------:R-:W-:Y:S01]  /*2f60*/  @!P4 IMAD.IADD R25, R25, 0x1, -R2.reuse ;  /* 0x000000011919c824 */ /* 0x100fe200078e0a02 */
[----:B------:R-:W-:Y:S01]  /*2f70*/  ISETP.GE.AND P4, PT, R10, RZ, PT ;  /* 0x000000ff0a00720c */ /* 0x000fe20003f86270 */
[----:B------:R-:W-:Y:S02]  /*2f80*/  VIADD R8, R0, 0x1e0 ;  /* 0x000001e000087836 */ /* 0x000fe40000000000 */
[----:B------:R-:W-:Y:S02]  /*2f90*/  @!P5 IMAD.IADD R26, R26, 0x1, -R2 ;  /* 0x000000011a1ad824 */ /* 0x000fe400078e0a02 */
[C---:B------:R-:W-:Y:S01]  /*2fa0*/  IMAD R28, R2.reuse, R7, R28 ;  /* 0x00000007021c7224 */ /* 0x040fe200078e021c */
[----:B------:R-:W-:Y:S01]  /*2fb0*/  IABS R31, R8 ;  /* 0x00000008001f7213 */ /* 0x000fe20000000000 */
[----:B------:R-:W-:Y:S01]  /*2fc0*/  @!P0 IMAD.MOV R25, RZ, RZ, -R25 ;  /* 0x000000ffff198224 */ /* 0x000fe200078e0a19 */
[C---:B------:R-:W-:Y:S01]  /*2fd0*/  ISETP.GT.U32.AND P0, PT, R2.reuse, R27, PT ;  /* 0x0000001b0200720c */ /* 0x040fe20003f04070 */
[----:B------:R-:W-:Y:S01]  /*2fe0*/  @!P6 IMAD.IADD R29, R29, 0x1, -R2 ;  /* 0x000000011d1de824 */ /* 0x000fe200078e0a02 */
[----:B------:R-:W-:Y:S01]  /*2ff0*/  ISETP.GT.U32.AND P5, PT, R2, R26, PT ;  /* 0x0000001a0200720c */ /* 0x000fe20003fa4070 */
[----:B------:R-:W-:-:S03]  /*3000*/  IMAD.HI.U32 R4, R9, R30, RZ ;  /* 0x0000001e09047227 */ /* 0x000fc600078e00ff */
[C---:B------:R-:W-:Y:S01]  /*3010*/  ISETP.GT.U32.AND P6, PT, R2.reuse, R29, PT ;  /* 0x0000001d0200720c */ /* 0x040fe20003fc4070 */
[----:B------:R-:W-:Y:S01]  /*3020*/  @!P1 IMAD.MOV R24, RZ, RZ, -R24 ;  /* 0x000000ffff189224 */ /* 0x000fe200078e0a18 */
[----:B------:R-:W-:Y:S01]  /*3030*/  ISETP.GT.U32.AND P1, PT, R2, R28, PT ;  /* 0x0000001c0200720c */ /* 0x000fe20003f24070 */
[----:B------:R-:W-:Y:S02]  /*3040*/  IMAD.MOV R7, RZ, RZ, -R4 ;  /* 0x000000ffff077224 */ /* 0x000fe400078e0a04 */
[----:B------:R-:W-:-:S04]  /*3050*/  IMAD.HI.U32 R3, R9, R31, RZ ;  /* 0x0000001f09037227 */ /* 0x000fc800078e00ff */
[----:B------:R-:W-:Y:S02]  /*3060*/  IMAD R30, R2, R7, R30 ;  /* 0x00000007021e7224 */ /* 0x000fe400078e021e */
[----:B------:R-:W-:Y:S02]  /*3070*/  IMAD.MOV R3, RZ, RZ, -R3 ;  /* 0x000000ffff037224 */ /* 0x000fe400078e0a03 */
[----:B------:R-:W-:Y:S02]  /*3080*/  VIADD R10, R0, 0x1df ;  /* 0x000001df000a7836 */ /* 0x000fe40000000000 */
[--C-:B------:R-:W-:Y:S01]  /*3090*/  @!P0 IMAD.IADD R27, R27, 0x1, -R2.reuse ;  /* 0x000000011b1b8824 */ /* 0x100fe200078e0a02 */
[C---:B------:R-:W-:Y:S01]  /*30a0*/  ISETP.GT.U32.AND P0, PT, R2.reuse, R30, PT ;  /* 0x0000001e0200720c */ /* 0x040fe20003f04070 */
[----:B------:R-:W-:Y:S01]  /*30b0*/  IMAD R31, R2, R3, R31 ;  /* 0x00000003021f7224 */ /* 0x000fe200078e021f */
[----:B------:R-:W-:Y:S01]  /*30c0*/  IABS R32, R10 ;  /* 0x0000000a00207213 */ /* 0x000fe20000000000 */
[----:B------:R-:W-:Y:S01]  /*30d0*/  @!P5 IMAD.IADD R26, R26, 0x1, -R2 ;  /* 0x000000011a1ad824 */ /* 0x000fe200078e0a02 */
[----:B------:R-:W-:Y:S01]  /*30e0*/  ISETP.GE.AND P5, PT, R11, RZ, PT ;  /* 0x000000ff0b00720c */ /* 0x000fe20003fa6270 */
[----:B------:R-:W-:-:S02]  /*30f0*/  VIADD R11, R0, 0x1de ;  /* 0x000001de000b7836 */ /* 0x000fc40000000000 */
[--C-:B------:R-:W-:Y:S02]  /*3100*/  @!P1 IMAD.IADD R28, R28, 0x1, -R2.reuse ;  /* 0x000000011c1c9824 */ /* 0x100fe400078e0a02 */
[--C-:B------:R-:W-:Y:S01]  /*3110*/  @!P6 IMAD.IADD R29, R29, 0x1, -R2.reuse ;  /* 0x000000011d1de824 */ /* 0x100fe200078e0a02 */
[----:B------:R-:W-:Y:S01]  /*3120*/  ISETP.GT.U32.AND P6, PT, R2, R31, PT ;  /* 0x0000001f0200720c */ /* 0x000fe20003fc4070 */
[----:B------:R-:W-:Y:S01]  /*3130*/  @!P3 IMAD.MOV R21, RZ, RZ, -R21 ;  /* 0x000000ffff15b224 */ /* 0x000fe200078e0a15 */
[----:B------:R-:W-:Y:S01]  /*3140*/  ISETP.GE.AND P3, PT, R6, RZ, PT ;  /* 0x000000ff0600720c */ /* 0x000fe20003f66270 */
[C---:B------:R-:W-:Y:S01]  /*3150*/  IMAD.HI.U32 R3, R9.reuse, R32, RZ ;  /* 0x0000002009037227 */ /* 0x040fe200078e00ff */
[----:B------:R-:W-:Y:S02]  /*3160*/  ISETP.GT.U32.AND P1, PT, R2, R28, PT ;  /* 0x0000001c0200720c */ /* 0x000fe40003f24070 */
[----:B------:R-:W-:Y:S01]  /*3170*/  IABS R33, R11 ;  /* 0x0000000b00217213 */ /* 0x000fe20000000000 */
[----:B------:R-:W-:Y:S01]  /*3180*/  IMAD.MOV R3, RZ, RZ, -R3 ;  /* 0x000000ffff037224 */ /* 0x000fe200078e0a03 */
[----:B------:R-:W-:Y:S01]  /*3190*/  STL [R1+0x19cc], R21 ;  /* 0x0019cc1501007387 */ /* 0x000fe20000100800 */
[----:B------:R-:W-:Y:S01]  /*31a0*/  @!P0 IMAD.IADD R30, R30, 0x1, -R2 ;  /* 0x000000011e1e8824 */ /* 0x000fe200078e0a02 */
[----:B------:R-:W-:Y:S01]  /*31b0*/  ISETP.GE.AND P0, PT, R8, RZ, PT ;  /* 0x000000ff0800720c */ /* 0x000fe20003f06270 */
[C---:B------:R-:W-:Y:S01]  /*31c0*/  IMAD.HI.U32 R4, R9.reuse, R33, RZ ;  /* 0x0000002109047227 */ /* 0x040fe200078e00ff */
[----:B------:R-:W-:Y:S03]  /*31d0*/  STL [R1+0x19d0], R22 ;  /* 0x0019d01601007387 */ /* 0x000fe60000100800 */
[----:B------:R-:W-:-:S04]  /*31e0*/  IMAD.HI.U32 R6, R9, R34, RZ ;  /* 0x0000002209067227 */ /* 0x000fc800078e00ff */
[----:B------:R-:W-:Y:S02]  /*31f0*/  IMAD.MOV R4, RZ, RZ, -R4 ;  /* 0x000000ffff047224 */ /* 0x000fe400078e0a04 */
[C---:B------:R-:W-:Y:S02]  /*3200*/  IMAD R32, R2.reuse, R3, R32 ;  /* 0x0000000302207224 */ /* 0x040fe400078e0220 */
[----:B------:R-:W-:Y:S01]  /*3210*/  @!P6 IMAD.IADD R31, R31, 0x1, -R2 ;  /* 0x000000011f1fe824 */ /* 0x000fe200078e0a02 */
[----:B------:R-:W-:Y:S01]  /*3220*/  ISETP.GT.U32.AND P6, PT, R2, R30, PT ;  /* 0x0000001e0200720c */ /* 0x000fe20003fc4070 */
[----:B------:R-:W-:Y:S02]  /*3230*/  IMAD.MOV R7, RZ, RZ, -R6 ;  /* 0x000000ffff077224 */ /* 0x000fe400078e0a06 */
[----:B------:R-:W-:Y:S02]  /*3240*/  VIADD R6, R0, 0x1dc ;  /* 0x000001dc00067836 */ /* 0x000fe40000000000 */
[----:B------:R-:W-:Y:S01]  /*3250*/  @!P1 IMAD.IADD R28, R28, 0x1, -R2 ;  /* 0x000000011c1c9824 */ /* 0x000fe200078e0a02 */
[----:B------:R-:W-:Y:S01]  /*3260*/  ISETP.GE.AND P1, PT, R35, RZ, PT ;  /* 0x000000ff2300720c */ /* 0x000fe20003f26270 */
[C---:B------:R-:W-:Y:S01]  /*3270*/  IMAD R33, R2.reuse, R4, R33 ;  /* 0x0000000402217224 */ /* 0x040fe200078e0221 */
[----:B------:R-:W-:Y:S01]  /*3280*/  IABS R35, R6 ;  /* 0x0000000600237213 */ /* 0x000fe20000000000 */
[----:B------:R-:W-:Y:S01]  /*3290*/  @!P3 IMAD.MOV R26, RZ, RZ, -R26 ;  /* 0x000000ffff1ab224 */ /* 0x000fe200078e0a1a */
[C---:B------:R-:W-:Y:S01]  /*32a0*/  ISETP.GT.U32.AND P3, PT, R2.reuse, R32, PT ;  /* 0x000000200200720c */ /* 0x040fe20003f64070 */
[----:B------:R-:W-:Y:S01]  /*32b0*/  @!P2 IMAD.MOV R27, RZ, RZ, -R27 ;  /* 0x000000ffff1ba224 */ /* 0x000fe200078e0a1b */
[C---:B------:R-:W-:Y:S01]  /*32c0*/  ISETP.GT.U32.AND P2, PT, R2.reuse, R31, PT ;  /* 0x0000001f0200720c */ /* 0x040fe20003f44070 */
[----:B------:R-:W-:Y:S01]  /*32d0*/  @!P4 IMAD.MOV R28, RZ, RZ, -R28 ;  /* 0x000000ffff1cc224 */ /* 0x000fe200078e0a1c */
[C---:B------:R-:W-:Y:S01]  /*32e0*/  ISETP.GT.U32.AND P4, PT, R2.reuse, R33, PT ;  /* 0x000000210200720c */ /* 0x040fe20003f84070 */
[----:B------:R-:W-:-:S02]  /*32f0*/  IMAD R34, R2, R7, R34 ;  /* 0x0000000702227224 */ /* 0x000fc400078e0222 */
[----:B------:R-:W-:-:S04]  /*3300*/  IMAD.HI.U32 R3, R9, R35, RZ ;  /* 0x0000002309037227 */ /* 0x000fc800078e00ff */
[--C-:B------:R-:W-:Y:S01]  /*3310*/  @!P6 IMAD.IADD R30, R30, 0x1, -R2.reuse ;  /* 0x000000011e1ee824 */ /* 0x100fe200078e0a02 */
[----:B------:R-:W-:Y:S01]  /*3320*/  ISETP.GT.U32.AND P6, PT, R2, R34, PT ;  /* 0x000000220200720c */ /* 0x000fe20003fc4070 */
[----:B------:R-:W-:Y:S02]  /*3330*/  IMAD.MOV R4, RZ, RZ, -R3 ;  /* 0x000000ffff047224 */ /* 0x000fe400078e0a03 */
[--C-:B------:R-:W-:Y:S01]  /*3340*/  @!P3 IMAD.IADD R32, R32, 0x1, -R2.reuse ;  /* 0x000000012020b824 */ /* 0x100fe200078e0a02 */
[----:B------:R-:W-:Y:S01]  /*3350*/  ISETP.GE.AND P3, PT, R37, RZ, PT ;  /* 0x000000ff2500720c */ /* 0x000fe20003f66270 */
[----:B------:R-:W-:Y:S02]  /*3360*/  VIADD R7, R0, 0x1db ;  /* 0x000001db00077836 */ /* 0x000fe40000000000 */
[--C-:B------:R-:W-:Y:S01]  /*3370*/  @!P2 IMAD.IADD R31, R31, 0x1, -R2.reuse ;  /* 0x000000011f1fa824 */ /* 0x100fe200078e0a02 */
[----:B------:R-:W-:Y:S01]  /*3380*/  ISETP.GE.AND P2, PT, R11, RZ, PT ;  /* 0x000000ff0b00720c */ /* 0x000fe20003f46270 */
[C---:B------:R-:W-:Y:S01]  /*3390*/  IMAD R35, R2.reuse, R4, R35 ;  /* 0x0000000402237224 */ /* 0x040fe200078e0223 */
[----:B------:R-:W-:Y:S01]  /*33a0*/  IABS R36, R7 ;  /* 0x0000000700247213 */ /* 0x000fe20000000000 */
[--C-:B------:R-:W-:Y:S01]  /*33b0*/  @!P4 IMAD.IADD R33, R33, 0x1, -R2.reuse ;  /* 0x000000012121c824 */ /* 0x100fe200078e0a02 */
[C---:B------:R-:W-:Y:S01]  /*33c0*/  ISETP.GT.U32.AND P4, PT, R2.reuse, R32, PT ;  /* 0x000000200200720c */ /* 0x040fe20003f84070 */
[----:B------:R-:W-:Y:S01]  /*33d0*/  @!P0 IMAD.MOV R31, RZ, RZ, -R31 ;  /* 0x000000ffff1f8224 */ /* 0x000fe200078e0a1f */
[----:B------:R-:W-:Y:S01]  /*33e0*/  ISETP.GT.U32.AND P0, PT, R2, R35, PT ;  /* 0x000000230200720c */ /* 0x000fe20003f04070 */
[----:B------:R-:W-:Y:S01]  /*33f0*/  @!P5 IMAD.MOV R29, RZ, RZ, -R29 ;  /* 0x000000ffff1dd224 */ /* 0x000fe200078e0a1d */
[----:B------:R-:W-:Y:S01]  /*3400*/  ISETP.GE.AND P5, PT, R10, RZ, PT ;  /* 0x000000ff0a00720c */ /* 0x000fe20003fa6270 */
[----:B------:R-:W-:Y:S01]  /*3410*/  @!P6 IMAD.IADD R34, R34, 0x1, -R2 ;  /* 0x000000012222e824 */ /* 0x000fe200078e0a02 */
[----:B------:R-:W-:Y:S01]  /*3420*/  ISETP.GT.U32.AND P6, PT, R2, R33, PT ;  /* 0x000000210200720c */ /* 0x000fe20003fc4070 */
[----:B------:R-:W-:-:S02]  /*3430*/  VIADD R8, R0, 0x1da ;  /* 0x000001da00087836 */ /* 0x000fc40000000000 */
[----:B------:R-:W-:-:S03]  /*3440*/  IMAD.HI.U32 R3, R9, R36, RZ ;  /* 0x0000002409037227 */ /* 0x000fc600078e00ff */
[----:B------:R-:W-:Y:S01]  /*3450*/  IABS R37, R8 ;  /* 0x0000000800257213 */ /* 0x000fe20000000000 */
[----:B------:R-:W-:Y:S02]  /*3460*/  IMAD.MOV R3, RZ, RZ, -R3 ;  /* 0x000000ffff037224 */ /* 0x000fe400078e0a03 */
[----:B------:R-:W-:Y:S01]  /*3470*/  @!P4 IMAD.IADD R32, R32, 0x1, -R2 ;  /* 0x000000012020c824 */ /* 0x000fe200078e0a02 */
[----:B------:R-:W-:Y:S01]  /*3480*/  ISETP.GE.AND P4, PT, R6, RZ, PT ;  /* 0x000000ff0600720c */ /* 0x000fe20003f86270 */
[----:B------:R-:W-:Y:S02]  /*3490*/  IMAD R36, R2, R3, R36 ;  /* 0x0000000302247224 */ /* 0x000fe400078e0224 */
[----:B------:R-:W-:Y:S02]  /*34a0*/  VIADD R6, R0, 0x1d8 ;  /* 0x000001d800067836 */ /* 0x000fe40000000000 */
[----:B------:R-:W-:Y:S01]  /*34b0*/  @!P0 IMAD.IADD R35, R35, 0x1, -R2 ;  /* 0x0000000123238824 */ /* 0x000fe200078e0a02 */
[----:B------:R-:W-:Y:S01]  /*34c0*/  ISETP.GE.AND P0, PT, R8, RZ, PT ;  /* 0x000000ff0800720c */ /* 0x000fe20003f06270 */
[----:B------:R-:W-:Y:S01]  /*34d0*/  IMAD.HI.U32 R3, R9, R37, RZ ;  /* 0x0000002509037227 */ /* 0x000fe200078e00ff */
[----:B------:R-:W-:-:S03]  /*34e0*/  IABS R39, R6 ;  /* 0x0000000600277213 */ /* 0x000fc60000000000 */
[----:B------:R-:W-:Y:S01]  /*34f0*/  @!P6 IMAD.IADD R33, R33, 0x1, -R2 ;  /* 0x000000012121e824 */ /* 0x000fe200078e0a02 */
[C---:B------:R-:W-:Y:S01]  /*3500*/  ISETP.GT.U32.AND P6, PT, R2.reuse, R36, PT ;  /* 0x000000240200720c */ /* 0x040fe20003fc4070 */
[----:B------:R-:W-:Y:S01]  /*3510*/  @!P5 IMAD.MOV R32, RZ, RZ, -R32 ;  /* 0x000000ffff20d224 */ /* 0x000fe200078e0a20 */
[C---:B------:R-:W-:Y:S01]  /*3520*/  ISETP.GT.U32.AND P5, PT, R2.reuse, R35, PT ;  /* 0x000000230200720c */ /* 0x040fe20003fa4070 */
[----:B------:R-:W-:Y:S02]  /*3530*/  IMAD.MOV R3, RZ, RZ, -R3 ;  /* 0x000000ffff037224 */ /* 0x000fe400078e0a03 */
[----:B------:R-:W-:Y:S01]  /*3540*/  @!P1 IMAD.MOV R30, RZ, RZ, -R30 ;  /* 0x000000ffff1e9224 */ /* 0x000fe200078e0a1e */
[----:B------:R-:W-:Y:S01]  /*3550*/  ISETP.GT.U32.AND P1, PT, R2, R34, PT ;  /* 0x000000220200720c */ /* 0x000fe20003f24070 */
[----:B------:R-:W-:Y:S02]  /*3560*/  VIADD R10, R0, 0x1d9 ;  /* 0x000001d9000a7836 */ /* 0x000fe40000000000 */
[----:B------:R-:W-:-:S02]  /*3570*/  IMAD R37, R2, R3, R37 ;  /* 0x0000000302257224 */ /* 0x000fc400078e0225 */
[----:B------:R-:W-:Y:S01]  /*3580*/  IMAD.HI.U32 R3, R9, R39, RZ ;  /* 0x0000002709037227 */ /* 0x000fe200078e00ff */
[----:B------:R-:W-:-:S03]  /*3590*/  IABS R38, R10 ;  /* 0x0000000a00267213 */ /* 0x000fc60000000000 */
[----:B------:R-:W-:Y:S02]  /*35a0*/  IMAD.MOV R3, RZ, RZ, -R3 ;  /* 0x000000ffff037224 */ /* 0x000fe400078e0a03 */
[----:B------:R-:W-:-:S04]  /*35b0*/  IMAD.HI.U32 R4, R9, R38, RZ ;  /* 0x0000002609047227 */ /* 0x000fc800078e00ff */
[--C-:B------:R-:W-:Y:S02]  /*35c0*/  @!P6 IMAD.IADD R36, R36, 0x1, -R2.reuse ;  /* 0x000000012424e824 */ /* 0x100fe400078e0a02 */
[--C-:B------:R-:W-:Y:S02]  /*35d0*/  @!P5 IMAD.IADD R35, R35, 0x1, -R2.reuse ;  /* 0x000000012323d824 */ /* 0x100fe400078e0a02 */
[C---:B------:R-:W-:Y:S01]  /*35e0*/  IMAD R39, R2.reuse, R3, R39 ;  /* 0x0000000302277224 */ /* 0x040fe200078e0227 */
[----:B------:R-:W-:Y:S01]  /*35f0*/  ISETP.GT.U32.AND P6, PT, R2, R36, PT ;  /* 0x000000240200720c */ /* 0x000fe20003fc4070 */
[----:B------:R-:W-:Y:S01]  /*3600*/  @!P1 IMAD.IADD R34, R34, 0x1, -R2 ;  /* 0x0000000122229824 */ /* 0x000fe200078e0a02 */
[----:B------:R-:W-:Y:S01]  /*3610*/  ISETP.GE.AND P1, PT, R7, RZ, PT ;  /* 0x000000ff0700720c */ /* 0x000fe20003f26270 */
[----:B------:R-:W-:Y:S02]  /*3620*/  IMAD.MOV R7, RZ, RZ, -R4 ;  /* 0x000000ffff077224 */ /* 0x000fe400078e0a04 */
[----:B------:R-:W-:Y:S01]  /*3630*/  @!P4 IMAD.MOV R35, RZ, RZ, -R35 ;  /* 0x000000ffff23c224 */ /* 0x000fe200078e0a23 */
[C---:B------:R-:W-:Y:S01]  /*3640*/  ISETP.GT.U32.AND P4, PT, R2.reuse, R39, PT ;  /* 0x000000270200720c */ /* 0x040fe20003f84070 */
[----:B------:R-:W-:-:S02]  /*3650*/  IMAD R38, R2, R7, R38 ;  /* 0x0000000702267224 */ /* 0x000fc400078e0226 */
[----:B------:R-:W-:Y:S01]  /*3660*/  @!P2 IMAD.MOV R33, RZ, RZ, -R33 ;  /* 0x000000ffff21a224 */ /* 0x000fe200078e0a21 */
[----:B------:R-:W-:Y:S01]  /*3670*/  ISETP.GT.U32.AND P2, PT, R2, R37, PT ;  /* 0x000000250200720c */ /* 0x000fe20003f44070 */
[----:B------:R-:W-:Y:S01]  /*3680*/  VIADD R7, R0, 0x1d6 ;  /* 0x000001d600077836 */ /* 0x000fe20000000000 */
[----:B------:R-:W-:Y:S01]  /*3690*/  ISETP.GT.U32.AND P5, PT, R2, R38, PT ;  /* 0x000000260200720c */ /* 0x000fe20003fa4070 */
[----:B------:R-:W-:Y:S01]  /*36a0*/  @!P6 IMAD.IADD R36, R36, 0x1, -R2 ;  /* 0x000000012424e824 */ /* 0x000fe200078e0a02 */
[----:B------:R-:W-:Y:S01]  /*36b0*/  ISETP.GE.AND P6, PT, R6, RZ, PT ;  /* 0x000000ff0600720c */ /* 0x000fe20003fc6270 */
[C---:B------:R-:W-:Y:S01]  /*36c0*/  VIADD R4, R0.reuse, 0x1d7 ;  /* 0x000001d700047836 */ /* 0x040fe20000000000 */
[----:B------:R-:W-:Y:S01]  /*36d0*/  IABS R41, R7 ;  /* 0x0000000700297213 */ /* 0x000fe20000000000 */
[----:B------:R-:W-:Y:S02]  /*36e0*/  @!P1 IMAD.MOV R36, RZ, RZ, -R36 ;  /* 0x000000ffff249224 */ /* 0x000fe400078e0a24 */
[--C-:B------:R-:W-:Y:S01]  /*36f0*/  @!P4 IMAD.IADD R39, R39, 0x1, -R2.reuse ;  /* 0x000000012727c824 */ /* 0x100fe200078e0a02 */
[----:B------:R-:W-:Y:S01]  /*3700*/  IABS R40, R4 ;  /* 0x0000000400287213 */ /* 0x000fe20000000000 */
[----:B------:R-:W-:Y:S01]  /*3710*/  VIADD R8, R0, 0x1d5 ;  /* 0x000001d500087836 */ /* 0x000fe20000000000 */
[----:B------:R-:W-:Y:S01]  /*3720*/  ISETP.GE.AND P1, PT, R4, RZ, PT ;  /* 0x000000ff0400720c */ /* 0x000fe20003f26270 */
[----:B------:R-:W-:Y:S01]  /*3730*/  @!P2 IMAD.IADD R37, R37, 0x1, -R2 ;  /* 0x000000012525a824 */ /* 0x000fe200078e0a02 */
[----:B------:R-:W-:Y:S01]  /*3740*/  ISETP.GT.U32.AND P4, PT, R2, R39, PT ;  /* 0x000000270200720c */ /* 0x000fe20003f84070 */
[----:B------:R-:W-:Y:S01]  /*3750*/  IMAD.HI.U32 R4, R9, R41, RZ ;  /* 0x0000002909047227 */ /* 0x000fe200078e00ff */
[----:B------:R-:W-:-:S02]  /*3760*/  IABS R42, R8 ;  /* 0x00000008002a7213 */ /* 0x000fc40000000000 */
[----:B------:R-:W-:Y:S01]  /*3770*/  ISETP.GT.U32.AND P2, PT, R2, R37, PT ;  /* 0x000000250200720c */ /* 0x000fe20003f44070 */
[----:B------:R-:W-:Y:S02]  /*3780*/  @!P5 IMAD.IADD R38, R38, 0x1, -R2 ;  /* 0x000000012626d824 */ /* 0x000fe400078e0a02 */
[----:B------:R-:W-:Y:S02]  /*3790*/  IMAD.MOV R4, RZ, RZ, -R4 ;  /* 0x000000ffff047224 */ /* 0x000fe400078e0a04 */
[----:B------:R-:W-:Y:S01]  /*37a0*/  IMAD.HI.U32 R3, R9, R40, RZ ;  /* 0x0000002809037227 */ /* 0x000fe200078e00ff */
[----:B------:R-:W-:-:S03]  /*37b0*/  ISETP.GT.U32.AND P5, PT, R2, R38, PT ;  /* 0x000000260200720c */ /* 0x000fc60003fa4070 */
[C---:B------:R-:W-:Y:S02]  /*37c0*/  IMAD R41, R2.reuse, R4, R41 ;  /* 0x0000000402297224 */ /* 0x040fe400078e0229 */
[----:B------:R-:W-:Y:S02]  /*37d0*/  IMAD.MOV R3, RZ, RZ, -R3 ;  /* 0x000000ffff037224 */ /* 0x000fe400078e0a03 */
[----:B------:R-:W-:Y:S01]  /*37e0*/  @!P4 IMAD.IADD R39, R39, 0x1, -R2 ;  /* 0x000000012727c824 */ /* 0x000fe200078e0a02 */
[----:B------:R-:W-:Y:S01]  /*37f0*/  ISETP.GT.U32.AND P4, PT, R2, R41, PT ;  /* 0x000000290200720c */ /* 0x000fe20003f84070 */
[----:B------:R-:W-:Y:S01]  /*3800*/  @!P3 IMAD.MOV R34, RZ, RZ, -R34 ;  /* 0x000000ffff22b224 */ /* 0x000fe200078e0a22 */
[----:B------:R-:W-:Y:S01]  /*3810*/  ISETP.GE.AND P3, PT, R10, RZ, PT ;  /* 0x000000ff0a00720c */ /* 0x000fe20003f66270 */
[----:B------:R-:W-:Y:S01]  /*3820*/  @!P2 IMAD.IADD R37, R37, 0x1, -R2 ;  /* 0x000000012525a824 */ /* 0x000fe200078e0a02 */
[----:B------:R-:W-:Y:S01]  /*3830*/  ISETP.GE.AND P2, PT, R7, RZ, PT ;  /* 0x000000ff0700720c */ /* 0x000fe20003f46270 */
[----:B------:R-:W-:-:S02]  /*3840*/  IMAD R40, R2, R3, R40 ;  /* 0x0000000302287224 */ /* 0x000fc400078e0228 */
[----:B------:R-:W-:-:S04]  /*3850*/  IMAD.HI.U32 R6, R9, R42, RZ ;  /* 0x0000002a09067227 */ /* 0x000fc800078e00ff */
[----:B------:R-:W-:Y:S01]  /*3860*/  @!P5 IMAD.IADD R38, R38, 0x1, -R2 ;  /* 0x000000012626d824 */ /* 0x000fe200078e0a02 */
[----:B------:R-:W-:Y:S01]  /*3870*/  ISETP.GE.AND P5, PT, R8, RZ, PT ;  /* 0x000000ff0800720c */ /* 0x000fe20003fa6270 */
[----:B------:R-:W-:Y:S01]  /*3880*/  @!P0 IMAD.MOV R37, RZ, RZ, -R37 ;  /* 0x000000ffff258224 */ /* 0x000fe200078e0a25 */
[----:B------:R-:W-:Y:S01]  /*3890*/  ISETP.GT.U32.AND P0, PT, R2, R40, PT ;  /* 0x000000280200720c */ /* 0x000fe20003f04070 */
[----:B------:R-:W-:Y:S02]  /*38a0*/  IMAD.MOV R7, RZ, RZ, -R6 ;  /* 0x000000ffff077224 */ /* 0x000fe400078e0a06 */
[C---:B------:R-:W-:Y:S02]  /*38b0*/  VIADD R3, R0.reuse, 0x1d4 ;  /* 0x000001d400037836 */ /* 0x040fe40000000000 */
[----:B------:R-:W-:Y:S02]  /*38c0*/  VIADD R8, R0, 0x1d3 ;  /* 0x000001d300087836 */ /* 0x000fe40000000000 */
[C---:B------:R-:W-:Y:S01]  /*38d0*/  IMAD R42, R2.reuse, R7, R42 ;  /* 0x00000007022a7224 */ /* 0x040fe200078e022a */
[----:B------:R-:W-:Y:S01]  /*38e0*/  IABS R43, R3 ;  /* 0x00000003002b7213 */ /* 0x000fe20000000000 */
[----:B------:R-:W-:Y:S01]  /*38f0*/  @!P4 IMAD.IADD R41, R41, 0x1, -R2 ;  /* 0x000000012929c824 */ /* 0x000fe200078e0a02 */
[----:B------:R-:W-:Y:S01]  /*3900*/  IABS R44, R8 ;  /* 0x00000008002c7213 */ /* 0x000fe20000000000 */
[----:B------:R-:W-:Y:S01]  /*3910*/  @!P3 IMAD.MOV R38, RZ, RZ, -R38 ;  /* 0x000000ffff26b224 */ /* 0x000fe200078e0a26 */
[----:B------:R-:W-:Y:S01]  /*3920*/  ISETP.GE.AND P3, PT, R3, RZ, PT ;  /* 0x000000ff0300720c */ /* 0x000fe20003f66270 */
[----:B------:R-:W-:Y:S01]  /*3930*/  @!P6 IMAD.MOV R39, RZ, RZ, -R39 ;  /* 0x000000ffff27e224 */ /* 0x000fe200078e0a27 */
[C---:B------:R-:W-:Y:S01]  /*3940*/  ISETP.GT.U32.AND P4, PT, R2.reuse, R41, PT ;  /* 0x000000290200720c */ /* 0x040fe20003f84070 */
[----:B------:R-:W-:Y:S01]  /*3950*/  IMAD.HI.U32 R3, R9, R43, RZ ;  /* 0x0000002b09037227 */ /* 0x000fe200078e00ff */
[----:B------:R-:W-:-:S03]  /*3960*/  ISETP.GT.U32.AND P6, PT, R2, R42, PT ;  /* 0x0000002a0200720c */ /* 0x000fc60003fc4070 */
[----:B------:R-:W-:-:S04]  /*3970*/  IMAD.HI.U32 R4, R9, R44, RZ ;  /* 0x0000002c09047227 */ /* 0x000fc800078e00ff */
[----:B------:R-:W-:Y:S02]  /*3980*/  @!P0 IMAD.IADD R40, R40, 0x1, -R2 ;  /* 0x0000000128288824 */ /* 0x000fe400078e0a02 */
[----:B------:R-:W-:Y:S02]  /*3990*/  VIADD R10, R0, 0x1d2 ;  /* 0x000001d2000a7836 */ /* 0x000fe40000000000 */
[----:B------:R-:W-:Y:S01]  /*39a0*/  IMAD.MOV R3, RZ, RZ, -R3 ;  /* 0x000000ffff037224 */ /* 0x000fe200078e0a03 */
[C---:B------:R-:W-:Y:S01]  /*39b0*/  ISETP.GT.U32.AND P0, PT, R2.reuse, R40, PT ;  /* 0x000000280200720c */ /* 0x040fe20003f04070 */
[----:B------:R-:W-:Y:S01]  /*39c0*/  IMAD.MOV R11, RZ, RZ, -R4 ;  /* 0x000000ffff0b7224 */ /* 0x000fe200078e0a04 */
[----:B------:R-:W-:Y:S01]  /*39d0*/  IABS R45, R10 ;  /* 0x0000000a002d7213 */ /* 0x000fe20000000000 */
[C---:B------:R-:W-:Y:S02]  /*39e0*/  IMAD R43, R2.reuse, R3, R43 ;  /* 0x00000003022b7224 */ /* 0x040fe400078e022b */
[----:B------:R-:W-:-:S02]  /*39f0*/  IMAD R44, R2, R11, R44 ;  /* 0x0000000b022c7224 */ /* 0x000fc400078e022c */
[--C-:B------:R-:W-:Y:S01]  /*3a00*/  @!P4 IMAD.IADD R41, R41, 0x1, -R2.reuse ;  /* 0x000000012929c824 */ /* 0x100fe200078e0a02 */
[----:B------:R-:W-:Y:S01]  /*3a10*/  ISETP.GT.U32.AND P4, PT, R2, R43, PT ;  /* 0x0000002b0200720c */ /* 0x000fe20003f84070 */
[----:B------:R-:W-:Y:S01]  /*3a20*/  @!P6 IMAD.IADD R42, R42, 0x1, -R2 ;  /* 0x000000012a2ae824 */ /* 0x000fe200078e0a02 */
[----:B------:R-:W-:Y:S01]  /*3a30*/  ISETP.GT.U32.AND P6, PT, R2, R44, PT ;  /* 0x0000002c0200720c */ /* 0x000fe20003fc4070 */
[----:B------:R-:W-:-:S04]  /*3a40*/  IMAD.HI.U32 R6, R9, R45, RZ ;  /* 0x0000002d09067227 */ /* 0x000fc800078e00ff */
[----:B------:R-:W-:Y:S02]  /*3a50*/  IMAD.MOV R6, RZ, RZ, -R6 ;  /* 0x000000ffff067224 */ /* 0x000fe400078e0a06 */
[--C-:B------:R-:W-:Y:S01]  /*3a60*/  @!P0 IMAD.IADD R40, R40, 0x1, -R2.reuse ;  /* 0x0000000128288824 */ /* 0x100fe200078e0a02 */
[----:B------:R-:W-:Y:S01]  /*3a70*/  ISETP.GE.AND P0, PT, R8, RZ, PT ;  /* 0x000000ff0800720c */ /* 0x000fe20003f06270 */
[----:B------:R-:W-:Y:S02]  /*3a80*/  IMAD R45, R2, R6, R45 ;  /* 0x00000006022d7224 */ /* 0x000fe400078e022d */
[C---:B------:R-:W-:Y:S02]  /*3a90*/  VIADD R6, R0.reuse, 0x1d0 ;  /* 0x000001d000067836 */ /* 0x040fe40000000000 */
[----:B------:R-:W-:Y:S02]  /*3aa0*/  VIADD R8, R0, 0x1cf ;  /* 0x000001cf00087836 */ /* 0x000fe40000000000 */
[--C-:B------:R-:W-:Y:S01]  /*3ab0*/  @!P4 IMAD.IADD R43, R43, 0x1, -R2.reuse ;  /* 0x000000012b2bc824 */ /* 0x100fe200078e0a02 */
[----:B------:R-:W-:Y:S01]  /*3ac0*/  IABS R47, R6 ;  /* 0x00000006002f7213 */ /* 0x000fe20000000000 */
[----:B------:R-:W-:Y:S01]  /*3ad0*/  @!P6 IMAD.IADD R44, R44, 0x1, -R2 ;  /* 0x000000012c2ce824 */ /* 0x000fe200078e0a02 */
[----:B------:R-:W-:Y:S01]  /*3ae0*/  IABS R48, R8 ;  /* 0x0000000800307213 */ /* 0x000fe20000000000 */
[----:B------:R-:W-:Y:S01]  /*3af0*/  IMAD.HI.U32 R7, R9, R46, RZ ;  /* 0x0000002e09077227 */ /* 0x000fe200078e00ff */
[----:B------:R-:W-:-:S02]  /*3b00*/  ISETP.GT.U32.AND P4, PT, R2, R42, PT ;  /* 0x0000002a0200720c */ /* 0x000fc40003f84070 */
[C---:B------:R-:W-:Y:S01]  /*3b10*/  ISETP.GT.U32.AND P6, PT, R2.reuse, R44, PT ;  /* 0x0000002c0200720c */ /* 0x040fe20003fc4070 */
[----:B------:R-:W-:Y:S01]  /*3b20*/  @!P1 IMAD.MOV R40, RZ, RZ, -R40 ;  /* 0x000000ffff289224 */ /* 0x000fe200078e0a28 */
[----:B------:R-:W-:Y:S01]  /*3b30*/  ISETP.GT.U32.AND P1, PT, R2, R43, PT ;  /* 0x0000002b0200720c */ /* 0x000fe20003f24070 */
[----:B------:R-:W-:Y:S02]  /*3b40*/  IMAD.MOV R7, RZ, RZ, -R7 ;  /* 0x000000ffff077224 */ /* 0x000fe400078e0a07 */
[----:B------:R-:W-:-:S04]  /*3b50*/  IMAD.HI.U32 R3, R9, R47, RZ ;  /* 0x0000002f09037227 */ /* 0x000fc800078e00ff */
[----:B------:R-:W-:-:S04]  /*3b60*/  IMAD.HI.U32 R4, R9, R48, RZ ;  /* 0x0000003009047227 */ /* 0x000fc800078e00ff */
[C---:B------:R-:W-:Y:S02]  /*3b70*/  IMAD R46, R2.reuse, R7, R46 ;  /* 0x00000007022e7224 */ /* 0x040fe400078e022e */
[----:B------:R-:W-:Y:S02]  /*3b80*/  IMAD.MOV R3, RZ, RZ, -R3 ;  /* 0x000000ffff037224 */ /* 0x000fe400078e0a03 */
[----:B------:R-:W-:Y:S02]  /*3b90*/  IMAD.MOV R7, RZ, RZ, -R4 ;  /* 0x000000ffff077224 */ /* 0x000fe400078e0a04 */
[----:B------:R-:W-:Y:S01]  /*3ba0*/  @!P2 IMAD.MOV R41, RZ, RZ, -R41 ;  /* 0x000000ffff29a224 */ /* 0x000fe200078e0a29 */
[----:B------:R-:W-:Y:S01]  /*3bb0*/  ISETP.GT.U32.AND P2, PT, R2, R45, PT ;  /* 0x0000002d0200720c */ /* 0x000fe20003f44070 */
[----:B------:R-:W-:Y:S01]  /*3bc0*/  @!P4 IMAD.IADD R42, R42, 0x1, -R2 ;  /* 0x000000012a2ac824 */ /* 0x000fe200078e0a02 */
[C---:B------:R-:W-:Y:S01]  /*3bd0*/  ISETP.GT.U32.AND P4, PT, R2.reuse, R46, PT ;  /* 0x0000002e0200720c */ /* 0x040fe20003f84070 */
[----:B------:R-:W-:-:S02]  /*3be0*/  IMAD R47, R2, R3, R47 ;  /* 0x00000003022f7224 */ /* 0x000fc400078e022f */
[C---:B------:R-:W-:Y:S02]  /*3bf0*/  IMAD R48, R2.reuse, R7, R48 ;  /* 0x0000000702307224 */ /* 0x040fe400078e0230 */
[--C-:B------:R-:W-:Y:S01]  /*3c00*/  @!P1 IMAD.IADD R43, R43, 0x1, -R2.reuse ;  /* 0x000000012b2b9824 */ /* 0x100fe200078e0a02 */
[----:B------:R-:W-:Y:S01]  /*3c10*/  ISETP.GT.U32.AND P1, PT, R2, R47, PT ;  /* 0x0000002f0200720c */ /* 0x000fe20003f24070 */
[--C-:B------:R-:W-:Y:S01]  /*3c20*/  @!P6 IMAD.IADD R44, R44, 0x1, -R2.reuse ;  /* 0x000000012c2ce824 */ /* 0x100fe200078e0a02 */
[----:B------:R-:W-:Y:S01]  /*3c30*/  ISETP.GT.U32.AND P6, PT, R2, R48, PT ;  /* 0x000000300200720c */ /* 0x000fe20003fc4070 */
[----:B------:R-:W-:Y:S02]  /*3c40*/  VIADD R11, R0, 0x1ce ;  /* 0x000001ce000b7836 */ /* 0x000fe40000000000 */
[--C-:B------:R-:W-:Y:S01]  /*3c50*/  @!P2 IMAD.IADD R45, R45, 0x1, -R2.reuse ;  /* 0x000000012d2da824 */ /* 0x100fe200078e0a02 */
[----:B------:R-:W-:Y:S01]  /*3c60*/  ISETP.GE.AND P2, PT, R10, RZ, PT ;  /* 0x000000ff0a00720c */ /* 0x000fe20003f46270 */
[----:B------:R-:W-:Y:S01]  /*3c70*/  @!P4 IMAD.IADD R46, R46, 0x1, -R2 ;  /* 0x000000012e2ec824 */ /* 0x000fe200078e0a02 */
[----:B------:R-:W-:Y:S01]  /*3c80*/  IABS R49, R11 ;  /* 0x0000000b00317213 */ /* 0x000fe20000000000 */
[----:B------:R-:W-:Y:S01]  /*3c90*/  IMAD.HI.U32 R4, R9, R50, RZ ;  /* 0x0000003209047227 */ /* 0x000fe200078e00ff */
[----:B------:R-:W-:-:S03]  /*3ca0*/  ISETP.GE.AND P4, PT, R51, RZ, PT ;  /* 0x000000ff3300720c */ /* 0x000fc60003f86270 */
[--C-:B------:R-:W-:Y:S01]  /*3cb0*/  @!P1 IMAD.IADD R47, R47, 0x1, -R2.reuse ;  /* 0x000000012f2f9824 */ /* 0x100fe200078e0a02 */
[----:B------:R-:W-:Y:S01]  /*3cc0*/  ISETP.GT.U32.AND P1, PT, R2, R45, PT ;  /* 0x0000002d0200720c */ /* 0x000fe20003f24070 */
[----:B------:R-:W-:Y:S01]  /*3cd0*/  @!P6 IMAD.IADD R48, R48, 0x1, -R2 ;  /* 0x000000013030e824 */ /* 0x000fe200078e0a02 */
[C---:B------:R-:W-:Y:S01]  /*3ce0*/  ISETP.GT.U32.AND P6, PT, R2.reuse, R46, PT ;  /* 0x0000002e0200720c */ /* 0x040fe20003fc4070 */
[----:B------:R-:W-:Y:S01]  /*3cf0*/  @!P5 IMAD.MOV R42, RZ, RZ, -R42 ;  /* 0x000000ffff2ad224 */ /* 0x000fe200078e0a2a */
[----:B------:R-:W-:Y:S01]  /*3d00*/  ISETP.GT.U32.AND P5, PT, R2, R47, PT ;  /* 0x0000002f0200720c */ /* 0x000fe20003fa4070 */
[----:B------:R-:W-:Y:S02]  /*3d10*/  IMAD.MOV R7, RZ, RZ, -R4 ;  /* 0x000000ffff077224 */ /* 0x000fe400078e0a04 */
[----:B------:R-:W-:Y:S02]  /*3d20*/  VIADD R10, R0, 0x1cc ;  /* 0x000001cc000a7836 */ /* 0x000fe40000000000 */
[----:B------:R-:W-:-:S03]  /*3d30*/  IMAD.HI.U32 R3, R9, R49, RZ ;  /* 0x0000003109037227 */ /* 0x000fc600078e00ff */
[----:B------:R-:W-:Y:S01]  /*3d40*/  IABS R51, R10 ;  /* 0x0000000a00337213 */ /* 0x000fe20000000000 */
[C---:B------:R-:W-:Y:S02]  /*3d50*/  IMAD R50, R2.reuse, R7, R50 ;  /* 0x0000000702327224 */ /* 0x040fe400078e0232 */
[----:B------:R-:W-:Y:S02]  /*3d60*/  IMAD.MOV R3, RZ, RZ, -R3 ;  /* 0x000000ffff037224 */ /* 0x000fe400078e0a03 */
[----:B------:R-:W-:Y:S01]  /*3d70*/  @!P3 IMAD.MOV R43, RZ, RZ, -R43 ;  /* 0x000000ffff2bb224 */ /* 0x000fe200078e0a2b */
[----:B------:R-:W-:Y:S01]  /*3d80*/  ISETP.GT.U32.AND P3, PT, R2, R48, PT ;  /* 0x000000300200720c */ /* 0x000fe20003f64070 */
[--C-:B------:R-:W-:Y:S01]  /*3d90*/  @!P1 IMAD.IADD R45, R45, 0x1, -R2.reuse ;  /* 0x000000012d2d9824 */ /* 0x100fe200078e0a02 */
[----:B------:R-:W-:Y:S01]  /*3da0*/  ISETP.GE.AND P1, PT, R6, RZ, PT ;  /* 0x000000ff0600720c */ /* 0x000fe20003f26270 */
[----:B------:R-:W-:Y:S01]  /*3db0*/  @!P6 IMAD.IADD R46, R46, 0x1, -R2 ;  /* 0x000000012e2ee824 */ /* 0x000fe200078e0a02 */
[C---:B------:R-:W-:Y:S01]  /*3dc0*/  ISETP.GT.U32.AND P6, PT, R2.reuse, R50, PT ;  /* 0x000000320200720c */ /* 0x040fe20003fc4070 */
[----:B------:R-:W-:-:S02]  /*3dd0*/  IMAD R49, R2, R3, R49 ;  /* 0x0000000302317224 */ /* 0x000fc400078e0231 */
[----:B------:R-:W-:-:S04]  /*3de0*/  IMAD.HI.U32 R3, R9, R51, RZ ;  /* 0x0000003309037227 */ /* 0x000fc800078e00ff */
[----:B------:R-:W-:Y:S01]  /*3df0*/  @!P5 IMAD.IADD R47, R47, 0x1, -R2 ;  /* 0x000000012f2fd824 */ /* 0x000fe200078e0a02 */
[----:B------:R-:W-:Y:S01]  /*3e00*/  ISETP.GE.AND P5, PT, R8, RZ, PT ;  /* 0x000000ff0800720c */ /* 0x000fe20003fa6270 */
[----:B------:R-:W-:Y:S01]  /*3e10*/  @!P0 IMAD.MOV R44, RZ, RZ, -R44 ;  /* 0x000000ffff2c8224 */ /* 0x000fe200078e0a2c */
[----:B------:R-:W-:Y:S01]  /*3e20*/  ISETP.GT.U32.AND P0, PT, R2, R49, PT ;  /* 0x000000310200720c */ /* 0x000fe20003f04070 */
[----:B------:R-:W-:-:S04]  /*3e30*/  IMAD.HI.U32 R4, R9, R52, RZ ;  /* 0x0000003409047227 */ /* 0x000fc800078e00ff */
[----:B------:R-:W-:Y:S02]  /*3e40*/  IMAD.MOV R3, RZ, RZ, -R3 ;  /* 0x000000ffff037224 */ /* 0x000fe400078e0a03 */
[----:B------:R-:W-:Y:S02]  /*3e50*/  IMAD.MOV R7, RZ, RZ, -R4 ;  /* 0x000000ffff077224 */ /* 0x000fe400078e0a04 */
[----:B------:R-:W-:Y:S02]  /*3e60*/  IMAD R51, R2, R3, R51 ;  /* 0x0000000302337224 */ /* 0x000fe400078e0233 */
[--C-:B------:R-:W-:Y:S01]  /*3e70*/  @!P3 IMAD.IADD R48, R48, 0x1, -R2.reuse ;  /* 0x000000013030b824 */ /* 0x100fe200078e0a02 */
[----:B------:R-:W-:Y:S01]  /*3e80*/  ISETP.GE.AND P3, PT, R11, RZ, PT ;  /* 0x000000ff0b00720c */ /* 0x000fe20003f66270 */
[----:B------:R-:W-:Y:S01]  /*3e90*/  @!P6 IMAD.IADD R50, R50, 0x1, -R2 ;  /* 0x000000013232e824 */ /* 0x000fe200078e0a02 */
[----:B------:R-:W-:Y:S01]  /*3ea0*/  ISETP.GE.AND P6, PT, R10, RZ, PT ;  /* 0x000000ff0a00720c */ /* 0x000fe20003fc6270 */
[----:B------:R-:W-:-:S02]  /*3eb0*/  IMAD R52, R2, R7, R52 ;  /* 0x0000000702347224 */ /* 0x000fc400078e0234 */
[----:B------:R-:W-:Y:S01]  /*3ec0*/  @!P1 IMAD.MOV R47, RZ, RZ, -R47 ;  /* 0x000000ffff2f9224 */ /* 0x000fe200078e0a2f */
[C---:B------:R-:W-:Y:S01]  /*3ed0*/  ISETP.GT.U32.AND P1, PT, R2.reuse, R51, PT ;  /* 0x000000330200720c */ /* 0x040fe20003f24070 */
[----:B------:R-:W-:Y:S01]  /*3ee0*/  @!P4 IMAD.MOV R46, RZ, RZ, -R46 ;  /* 0x000000ffff2ec224 */ /* 0x000fe200078e0a2e */
[C---:B------:R-:W-:Y:S01]  /*3ef0*/  ISETP.GT.U32.AND P4, PT, R2.reuse, R50, PT ;  /* 0x000000320200720c */ /* 0x040fe20003f84070 */
[----:B------:R-:W-:Y:S01]  /*3f00*/  @!P5 IMAD.MOV R48, RZ, RZ, -R48 ;  /* 0x000000ffff30d224 */ /* 0x000fe200078e0a30 */
[----:B------:R-:W-:Y:S01]  /*3f10*/  ISETP.GT.U32.AND P5, PT, R2, R52, PT ;  /* 0x000000340200720c */ /* 0x000fe20003fa4070 */
[----:B------:R-:W-:Y:S01]  /*3f20*/  @!P0 IMAD.IADD R49, R49, 0x1, -R2 ;  /* 0x0000000131318824 */ /* 0x000fe200078e0a02 */
[----:B------:R-:W-:Y:S01]  /*3f30*/  ISETP.GE.AND P0, PT, R53, RZ, PT ;  /* 0x000000ff3500720c */ /* 0x000fe20003f06270 */
[----:B------:R-:W-:Y:S02]  /*3f40*/  @!P2 IMAD.MOV R45, RZ, RZ, -R45 ;  /* 0x000000ffff2da224 */ /* 0x000fe400078e0a2d */
[----:B------:R-:W-:Y:S01]  /*3f50*/  VIADD R3, R0, 0x1ca ;  /* 0x000001ca00037836 */ /* 0x000fe20000000000 */
[----:B------:R-:W-:Y:S01]  /*3f60*/  ISETP.GT.U32.AND P2, PT, R2, R49, PT ;  /* 0x000000310200720c */ /* 0x000fe20003f44070 */
[----:B------:R-:W-:-:S02]  /*3f70*/  VIADD R4, R0, 0x1c9 ;  /* 0x000001c900047836 */ /* 0x000fc40000000000 */
[--C-:B------:R-:W-:Y:S01]  /*3f80*/  @!P1 IMAD.IADD R51, R51, 0x1, -R2.reuse ;  /* 0x0000000133339824 */ /* 0x100fe200078e0a02 */
[----:B------:R-:W-:Y:S01]  /*3f90*/  IABS R53, R3 ;  /* 0x0000000300357213 */ /* 0x000fe20000000000 */
[--C-:B------:R-:W-:Y:S01]  /*3fa0*/  @!P4 IMAD.IADD R50, R50, 0x1, -R2.reuse ;  /* 0x000000013232c824 */ /* 0x100fe200078e0a02 */
[----:B------:R-:W-:Y:S01]  /*3fb0*/  ISETP.GE.AND P4, PT, R3, RZ, PT ;  /* 0x000000ff0300720c */ /* 0x000fe20003f86270 */
[----:B------:R-:W-:Y:S01]  /*3fc0*/  @!P5 IMAD.IADD R52, R52, 0x1, -R2 ;  /* 0x000000013434d824 */ /* 0x000fe200078e0a02 */
[----:B------:R-:W-:Y:S01]  /*3fd0*/  ISETP.GT.U32.AND P5, PT, R2, R51, PT ;  /* 0x000000330200720c */ /* 0x000fe20003fa4070 */
[----:B------:R-:W-:Y:S01]  /*3fe0*/  IMAD.HI.U32 R3, R9, R53, RZ ;  /* 0x0000003509037227 */ /* 0x000fe200078e00ff */
[----:B------:R-:W-:-:S03]  /*3ff0*/  ISETP.GE.AND P1, PT, R4, RZ, PT ;  /* 0x000000ff0400720c */ /* 0x000fc60003f26270 */
[----:B------:R-:W-:Y:S01]  /*4000*/  @!P2 IMAD.IADD R49, R49, 0x1, -R2 ;  /* 0x000000013131a824 */ /* 0x000fe200078e0a02 */
[----:B------:R-:W-:Y:S01]  /*4010*/  ISETP.GE.AND P2, PT, R54, RZ, PT ;  /* 0x000000ff3600720c */ /* 0x000fe20003f46270 */
[----:B------:R-:W-:Y:S01]  /*4020*/  IMAD.MOV R3, RZ, RZ, -R3 ;  /* 0x000000ffff037224 */ /* 0x000fe200078e0a03 */
[----:B------:R-:W-:Y:S01]  /*4030*/  IABS R54, R4 ;  /* 0x0000000400367213 */ /* 0x000fe20000000000 */
[----:B------:R-:W-:Y:S01]  /*4040*/  @!P3 IMAD.MOV R49, RZ, RZ, -R49 ;  /* 0x000000ffff31b224 */ /* 0x000fe200078e0a31 */
[C---:B------:R-:W-:Y:S01]  /*4050*/  ISETP.GT.U32.AND P3, PT, R2.reuse, R52, PT ;  /* 0x000000340200720c */ /* 0x040fe20003f64070 */
[----:B------:R-:W-:Y:S02]  /*4060*/  IMAD R53, R2, R3, R53 ;  /* 0x0000000302357224 */ /* 0x000fe400078e0235 */
[----:B------:R-:W-:-:S04]  /*4070*/  IMAD.HI.U32 R4, R9, R54, RZ ;  /* 0x0000003609047227 */ /* 0x000fc800078e00ff */
[----:B------:R-:W-:Y:S01]  /*4080*/  @!P5 IMAD.IADD R51, R51, 0x1, -R2 ;  /* 0x000000013333d824 */ /* 0x000fe200078e0a02 */
[----:B------:R-:W-:Y:S01]  /*4090*/  ISETP.GT.U32.AND P5, PT, R2, R53, PT ;  /* 0x000000350200720c */ /* 0x000fe20003fa4070 */
[----:B------:R-:W-:Y:S02]  /*40a0*/  IMAD.MOV R7, RZ, RZ, -R4 ;  /* 0x000000ffff077224 */ /* 0x000fe400078e0a04 */
[----:B------:R-:W-:Y:S02]  /*40b0*/  VIADD R6, R0, 0x1c8 ;  /* 0x000001c800067836 */ /* 0x000fe40000000000 */
[----:B------:R-:W-:Y:S02]  /*40c0*/  IMAD R54, R2, R7, R54 ;  /* 0x0000000702367224 */ /* 0x000fe400078e0236 */
[----:B------:R-:W-:Y:S01]  /*40d0*/  VIADD R3, R0, 0x1c7 ;  /* 0x000001c700037836 */ /* 0x000fe20000000000 */
[----:B------:R-:W-:Y:S01]  /*40e0*/  IABS R55, R6 ;  /* 0x0000000600377213 */ /* 0x000fe20000000000 */
[----:B------:R-:W-:Y:S01]  /*40f0*/  @!P6 IMAD.MOV R51, RZ, RZ, -R51 ;  /* 0x000000ffff33e224 */ /* 0x000fe200078e0a33 */
[----:B------:R-:W-:Y:S01]  /*4100*/  ISETP.GT.U32.AND P6, PT, R2, R54, PT ;  /* 0x000000360200720c */ /* 0x000fe20003fc4070 */
[--C-:B------:R-:W-:Y:S01]  /*4110*/  @!P3 IMAD.IADD R52, R52, 0x1, -R2.reuse ;  /* 0x000000013434b824 */ /* 0x100fe200078e0a02 */
[----:B------:R-:W-:Y:S01]  /*4120*/  ISETP.GE.AND P3, PT, R3, RZ, PT ;  /* 0x000000ff0300720c */ /* 0x000fe20003f66270 */
[----:B------:R-:W-:Y:S01]  /*4130*/  @!P5 IMAD.IADD R53, R53, 0x1, -R2 ;  /* 0x000000013535d824 */ /* 0x000fe200078e0a02 */
[----:B------:R-:W-:Y:S01]  /*4140*/  IABS R56, R3 ;  /* 0x0000000300387213 */ /* 0x000fe20000000000 */
[----:B------:R-:W-:-:S03]  /*4150*/  IMAD.HI.U32 R3, R9, R55, RZ ;  /* 0x0000003709037227 */ /* 0x000fc600078e00ff */
[----:B------:R-:W-:Y:S01]  /*4160*/  ISETP.GT.U32.AND P5, PT, R2, R53, PT ;  /* 0x000000350200720c */ /* 0x000fe20003fa4070 */
[----:B------:R-:W-:Y:S01]  /*4170*/  @!P0 IMAD.MOV R50, RZ, RZ, -R50 ;  /* 0x000000ffff328224 */ /* 0x000fe200078e0a32 */
[----:B------:R-:W-:Y:S01]  /*4180*/  ISETP.GE.AND P0, PT, R6, RZ, PT ;  /* 0x000000ff0600720c */ /* 0x000fe20003f06270 */
[----:B------:R-:W-:Y:S02]  /*4190*/  VIADD R4, R0, 0x1c6 ;  /* 0x000001c600047836 */ /* 0x000fe40000000000 */
[----:B------:R-:W-:Y:S02]  /*41a0*/  IMAD.MOV R6, RZ, RZ, -R3 ;  /* 0x000000ffff067224 */ /* 0x000fe400078e0a03 */
[----:B------:R-:W-:Y:S01]  /*41b0*/  IMAD.HI.U32 R3, R9, R56, RZ ;  /* 0x0000003809037227 */ /* 0x000fe200078e00ff */
[----:B------:R-:W-:-:S03]  /*41c0*/  IABS R57, R4 ;  /* 0x0000000400397213 */ /* 0x000fc60000000000 */
[----:B------:R-:W-:Y:S02]  /*41d0*/  VIADD R8, R0, 0x1c5 ;  /* 0x000001c500087836 */ /* 0x000fe40000000000 */
[----:B------:R-:W-:Y:S02]  /*41e0*/  @!P6 IMAD.IADD R54, R54, 0x1, -R2 ;  /* 0x000000013636e824 */ /* 0x000fe400078e0a02 */
[----:B------:R-:W-:Y:S01]  /*41f0*/  IMAD.MOV R3, RZ, RZ, -R3 ;  /* 0x000000ffff037224 */ /* 0x000fe200078e0a03 */
[----:B------:R-:W-:Y:S01]  /*4200*/  IABS R58, R8 ;  /* 0x00000008003a7213 */ /* 0x000fe20000000000 */
[C---:B------:R-:W-:Y:S01]  /*4210*/  IMAD R55, R2.reuse, R6, R55 ;  /* 0x0000000602377224 */ /* 0x040fe200078e0237 */
[C---:B------:R-:W-:Y:S01]  /*4220*/  ISETP.GT.U32.AND P6, PT, R2.reuse, R54, PT ;  /* 0x000000360200720c */ /* 0x040fe20003fc4070 */
[----:B------:R-:W-:Y:S02]  /*4230*/  IMAD R56, R2, R3, R56 ;  /* 0x0000000302387224 */ /* 0x000fe400078e0238 */
[----:B------:R-:W-:-:S04]  /*4240*/  IMAD.HI.U32 R3, R9, R57, RZ ;  /* 0x0000003909037227 */ /* 0x000fc800078e00ff */
[----:B------:R-:W-:Y:S01]  /*4250*/  @!P2 IMAD.MOV R52, RZ, RZ, -R52 ;  /* 0x000000ffff34a224 */ /* 0x000fe200078e0a34 */
[----:B------:R-:W-:Y:S01]  /*4260*/  ISETP.GE.AND P2, PT, R4, RZ, PT ;  /* 0x000000ff0400720c */ /* 0x000fe20003f46270 */
[----:B------:R-:W-:Y:S01]  /*4270*/  @!P5 IMAD.IADD R53, R53, 0x1, -R2 ;  /* 0x000000013535d824 */ /* 0x000fe200078e0a02 */
[----:B------:R-:W-:Y:S01]  /*4280*/  ISETP.GT.U32.AND P5, PT, R2, R55, PT ;  /* 0x000000370200720c */ /* 0x000fe20003fa4070 */
[----:B------:R-:W-:-:S04]  /*4290*/  IMAD.HI.U32 R4, R9, R58, RZ ;  /* 0x0000003a09047227 */ /* 0x000fc800078e00ff */
[----:B------:R-:W-:Y:S02]  /*42a0*/  IMAD.MOV R3, RZ, RZ, -R3 ;  /* 0x000000ffff037224 */ /* 0x000fe400078e0a03 */
[----:B------:R-:W-:Y:S02]  /*42b0*/  IMAD.MOV R7, RZ, RZ, -R4 ;  /* 0x000000ffff077224 */ /* 0x000fe400078e0a04 */
[C---:B------:R-:W-:Y:S02]  /*42c0*/  IMAD R57, R2.reuse, R3, R57 ;  /* 0x0000000302397224 */ /* 0x040fe400078e0239 */
[----:B------:R-:W-:Y:S02]  /*42d0*/  IMAD R58, R2, R7, R58 ;  /* 0x00000007023a7224 */ /* 0x000fe400078e023a */
[----:B------:R-:W-:Y:S01]  /*42e0*/  @!P6 IMAD.IADD R54, R54, 0x1, -R2 ;  /* 0x000000013636e824 */ /* 0x000fe200078e0a02 */
[----:B------:R-:W-:Y:S01]  /*42f0*/  ISETP.GT.U32.AND P6, PT, R2, R57, PT ;  /* 0x000000390200720c */ /* 0x000fe20003fc4070 */
[----:B------:R-:W-:-:S02]  /*4300*/  VIADD R6, R0, 0x1c4 ;  /* 0x000001c400067836 */ /* 0x000fc40000000000 */
[--C-:B------:R-:W-:Y:S01]  /*4310*/  @!P5 IMAD.IADD R55, R55, 0x1, -R2.reuse ;  /* 0x000000013737d824 */ /* 0x100fe200078e0a02 */
[----:B------:R-:W-:Y:S01]  /*4320*/  ISETP.GT.U32.AND P5, PT, R2, R58, PT ;  /* 0x0000003a0200720c */ /* 0x000fe20003fa4070 */
[----:B------:R-:W-:Y:S01]  /*4330*/  @!P4 IMAD.MOV R53, RZ, RZ, -R53 ;  /* 0x000000ffff35c224 */ /* 0x000fe200078e0a35 */
[----:B------:R-:W-:Y:S01]  /*4340*/  IABS R59, R6 ;  /* 0x00000006003b7213 */ /* 0x000fe20000000000 */
[----:B------:R-:W-:Y:S01]  /*4350*/  VIADD R10, R0, 0x1c3 ;  /* 0x000001c3000a7836 */ /* 0x000fe20000000000 */
[----:B------:R-:W-:Y:S01]  /*4360*/  ISETP.GT.U32.AND P4, PT, R2, R56, PT ;  /* 0x000000380200720c */ /* 0x000fe20003f84070 */
[----:B------:R-:W-:Y:S02]  /*4370*/  VIADD R11, R0, 0x1c2 ;  /* 0x000001c2000b7836 */ /* 0x000fe40000000000 */
[----:B------:R-:W-:Y:S01]  /*4380*/  IMAD.HI.U32 R3, R9, R59, RZ ;  /* 0x0000003b09037227 */ /* 0x000fe200078e00ff */
[----:B------:R-:W-:Y:S02]  /*4390*/  IABS R60, R10 ;  /* 0x0000000a003c7213 */ /* 0x000fe40000000000 */
[----:B------:R-:W-:Y:S01]  /*43a0*/  IABS R61, R11 ;  /* 0x0000000b003d7213 */ /* 0x000fe20000000000 */
[----:B------:R-:W-:-:S02]  /*43b0*/  @!P6 IMAD.IADD R57, R57, 0x1, -R2 ;  /* 0x000000013939e824 */ /* 0x000fc400078e0a02 */
[----:B------:R-:W-:Y:S02]  /*43c0*/  IMAD.MOV R3, RZ, RZ, -R3 ;  /* 0x000000ffff037224 */ /* 0x000fe400078e0a03 */
[----:B------:R-:W-:Y:S01]  /*43d0*/  @!P5 IMAD.IADD R58, R58, 0x1, -R2 ;  /* 0x000000013a3ad824 */ /* 0x000fe200078e0a02 */
[C---:B------:R-:W-:Y:S01]  /*43e0*/  ISETP.GT.U32.AND P5, PT, R2.reuse, R57, PT ;  /* 0x000000390200720c */ /* 0x040fe20003fa4070 */
[----:B------:R-:W-:Y:S02]  /*43f0*/  IMAD R59, R2, R3, R59 ;  /* 0x00000003023b7224 */ /* 0x000fe400078e023b */
[----:B------:R-:W-:-:S04]  /*4400*/  IMAD.HI.U32 R3, R9, R60, RZ ;  /* 0x0000003c09037227 */ /* 0x000fc800078e00ff */
[----:B------:R-:W-:Y:S01]  /*4410*/  @!P4 IMAD.IADD R56, R56, 0x1, -R2 ;  /* 0x000000013838c824 */ /* 0x000fe200078e0a02 */
[C---:B------:R-:W-:Y:S01]  /*4420*/  ISETP.GT.U32.AND P4, PT, R2.reuse, R55, PT ;  /* 0x000000370200720c */ /* 0x040fe20003f84070 */
[----:B------:R-:W-:Y:S02]  /*4430*/  IMAD.MOV R3, RZ, RZ, -R3 ;  /* 0x000000ffff037224 */ /* 0x000fe400078e0a03 */
[----:B------:R-:W-:Y:S01]  /*4440*/  @!P1 IMAD.MOV R54, RZ, RZ, -R54 ;  /* 0x000000ffff369224 */ /* 0x000fe200078e0a36 */
[C---:B------:R-:W-:Y:S01]  /*4450*/  ISETP.GT.U32.AND P6, PT, R2.reuse, R56, PT ;  /* 0x000000380200720c */ /* 0x040fe20003fc4070 */
[C---:B------:R-:W-:Y:S01]  /*4460*/  IMAD R60, R2.reuse, R3, R60 ;  /* 0x00000003023c7224 */ /* 0x040fe200078e023c */
[C---:B------:R-:W-:Y:S01]  /*4470*/  ISETP.GT.U32.AND P1, PT, R2.reuse, R58, PT ;  /* 0x0000003a0200720c */ /* 0x040fe20003f24070 */
[----:B------:R-:W-:Y:S02]  /*4480*/  @!P5 IMAD.IADD R57, R57, 0x1, -R2 ;  /* 0x000000013939d824 */ /* 0x000fe400078e0a02 */
[----:B------:R-:W-:Y:S01]  /*4490*/  IMAD.HI.U32 R3, R9, R61, RZ ;  /* 0x0000003d09037227 */ /* 0x000fe200078e00ff */
[----:B------:R-:W-:-:S03]  /*44a0*/  ISETP.GT.U32.AND P5, PT, R2, R60, PT ;  /* 0x0000003c0200720c */ /* 0x000fc60003fa4070 */
[--C-:B------:R-:W-:Y:S01]  /*44b0*/  @!P4 IMAD.IADD R55, R55, 0x1, -R2.reuse ;  /* 0x000000013737c824 */ /* 0x100fe200078e0a02 */
[----:B------:R-:W-:Y:S01]  /*44c0*/  ISETP.GT.U32.AND P4, PT, R2, R59, PT ;  /* 0x0000003b0200720c */ /* 0x000fe20003f84070 */
[----:B------:R-:W-:Y:S02]  /*44d0*/  IMAD.MOV R3, RZ, RZ, -R3 ;  /* 0x000000ffff037224 */ /* 0x000fe400078e0a03 */
[--C-:B------:R-:W-:Y:S01]  /*44e0*/  @!P6 IMAD.IADD R56, R56, 0x1, -R2.reuse ;  /* 0x000000013838e824 */ /* 0x100fe200078e0a02 */
[----:B------:R-:W-:Y:S01]  /*44f0*/  ISETP.GE.AND P6, PT, R8, RZ, PT ;  /* 0x000000ff0800720c */ /* 0x000fe20003fc6270 */
[----:B------:R-:W-:Y:S02]  /*4500*/  VIADD R8, R0, 0x1c0 ;  /* 0x000001c000087836 */ /* 0x000fe40000000000 */
[----:B------:R-:W-:Y:S02]  /*4510*/  IMAD R61, R2, R3, R61 ;  /* 0x00000003023d7224 */ /* 0x000fe400078e023d */
[----:B------:R-:W-:Y:S01]  /*4520*/  @!P5 IMAD.IADD R60, R60, 0x1, -R2 ;  /* 0x000000013c3cd824 */ /* 0x000fe200078e0a02 */
[----:B------:R-:W-:Y:S01]  /*4530*/  IABS R63, R8 ;  /* 0x00000008003f7213 */ /* 0x000fe20000000000 */
[----:B------:R-:W-:-:S02]  /*4540*/  @!P0 IMAD.MOV R55, RZ, RZ, -R55 ;  /* 0x000000ffff378224 */ /* 0x000fc400078e0a37 */
[----:B------:R-:W-:Y:S01]  /*4550*/  @!P4 IMAD.IADD R59, R59, 0x1, -R2 ;  /* 0x000000013b3bc824 */ /* 0x000fe200078e0a02 */
[----:B------:R-:W-:Y:S01]  /*4560*/  ISETP.GT.U32.AND P5, PT, R2, R60, PT ;  /* 0x0000003c0200720c */ /* 0x000fe20003fa4070 */
[C---:B------:R-:W-:Y:S01]  /*4570*/  IMAD.HI.U32 R3, R9.reuse, R63, RZ ;  /* 0x0000003f09037227 */ /* 0x040fe200078e00ff */
[----:B------:R-:W-:Y:S02]  /*4580*/  ISETP.GE.AND P4, PT, R10, RZ, PT ;  /* 0x000000ff0a00720c */ /* 0x000fe40003f86270 */
[----:B------:R-:W-:Y:S01]  /*4590*/  ISETP.GT.U32.AND P0, PT, R2, R59, PT ;  /* 0x0000003b0200720c */ /* 0x000fe20003f04070 */
[----:B------:R-:W-:Y:S02]  /*45a0*/  IMAD.MOV R3, RZ, RZ, -R3 ;  /* 0x000000ffff037224 */ /* 0x000fe400078e0a03 */
[----:B------:R-:W-:-:S04]  /*45b0*/  IMAD.HI.U32 R4, R9, R62, RZ ;  /* 0x0000003e09047227 */ /* 0x000fc800078e00ff */
[----:B------:R-:W-:Y:S02]  /*45c0*/  IMAD R63, R2, R3, R63 ;  /* 0x00000003023f7224 */ /* 0x000fe400078e023f */
[----:B------:R-:W-:Y:S02]  /*45d0*/  @!P5 IMAD.IADD R60, R60, 0x1, -R2 ;  /* 0x000000013c3cd824 */ /* 0x000fe400078e0a02 */
[----:B------:R-:W-:Y:S01]  /*45e0*/  IMAD.MOV R7, RZ, RZ, -R4 ;  /* 0x000000ffff077224 */ /* 0x000fe200078e0a04 */
[----:B------:R-:W-:Y:S01]  /*45f0*/  ISETP.GT.U32.AND P5, PT, R2, R63, PT ;  /* 0x0000003f0200720c */ /* 0x000fe20003fa4070 */
[----:B------:R-:W-:Y:S02]  /*4600*/  VIADD R4, R0, 0x1bf ;  /* 0x000001bf00047836 */ /* 0x000fe40000000000 */
[----:B------:R-:W-:Y:S01]  /*4610*/  @!P1 IMAD.IADD R58, R58, 0x1, -R2 ;  /* 0x000000013a3a9824 */ /* 0x000fe200078e0a02 */
[----:B------:R-:W-:Y:S01]  /*4620*/  ISETP.GE.AND P1, PT, R6, RZ, PT ;  /* 0x000000ff0600720c */ /* 0x000fe20003f26270 */
[----:B------:R-:W-:Y:S01]  /*4630*/  IMAD R62, R2, R7, R62 ;  /* 0x00000007023e7224 */ /* 0x000fe200078e023e */
[----:B------:R-:W-:Y:S01]  /*4640*/  IABS R64, R4 ;  /* 0x0000000400407213 */ /* 0x000fe20000000000 */
[----:B------:R-:W-:-:S02]  /*4650*/  VIADD R6, R0, 0x1be ;  /* 0x000001be00067836 */ /* 0x000fc40000000000 */
[----:B------:R-:W-:Y:S01]  /*4660*/  @!P0 IMAD.IADD R59, R59, 0x1, -R2 ;  /* 0x000000013b3b8824 */ /* 0x000fe200078e0a02 */
[----:B------:R-:W-:Y:S01]  /*4670*/  ISETP.GE.AND P0, PT, R65, RZ, PT ;  /* 0x000000ff4100720c */ /* 0x000fe20003f06270 */
[----:B------:R-:W-:Y:S01]  /*4680*/  @!P6 IMAD.MOV R58, RZ, RZ, -R58 ;  /* 0x000000ffff3ae224 */ /* 0x000fe200078e0a3a */
[----:B------:R-:W-:Y:S01]  /*4690*/  ISETP.GT.U32.AND P6, PT, R2, R62, PT ;  /* 0x0000003e0200720c */ /* 0x000fe20003fc4070 */
[----:B------:R-:W-:Y:S01]  /*46a0*/  @!P5 IMAD.IADD R63, R63, 0x1, -R2 ;  /* 0x000000013f3fd824 */ /* 0x000fe200078e0a02 */
[----:B------:R-:W-:Y:S01]  /*46b0*/  IABS R65, R6 ;  /* 0x0000000600417213 */ /* 0x000fe20000000000 */
[----:B------:R-:W-:-:S03]  /*46c0*/  IMAD.HI.U32 R3, R9, R64, RZ ;  /* 0x0000004009037227 */ /* 0x000fc600078e00ff */
[C---:B------:R-:W-:Y:S01]  /*46d0*/  ISETP.GT.U32.AND P5, PT, R2.reuse, R63, PT ;  /* 0x0000003f0200720c */ /* 0x040fe20003fa4070 */
[----:B------:R-:W-:Y:S01]  /*46e0*/  @!P3 IMAD.MOV R56, RZ, RZ, -R56 ;  /* 0x000000ffff38b224 */ /* 0x000fe200078e0a38 */
[----:B------:R-:W-:Y:S01]  /*46f0*/  ISETP.GT.U32.AND P3, PT, R2, R61, PT ;  /* 0x0000003d0200720c */ /* 0x000fe20003f64070 */
[----:B------:R-:W-:Y:S02]  /*4700*/  IMAD.MOV R7, RZ, RZ, -R3 ;  /* 0x000000ffff077224 */ /* 0x000fe400078e0a03 */
[----:B------:R-:W-:-:S04]  /*4710*/  IMAD.HI.U32 R3, R9, R65, RZ ;  /* 0x0000004109037227 */ /* 0x000fc800078e00ff */
[----:B------:R-:W-:Y:S02]  /*4720*/  IMAD.MOV R3, RZ, RZ, -R3 ;  /* 0x000000ffff037224 */ /* 0x000fe400078e0a03 */
[--C-:B------:R-:W-:Y:S02]  /*4730*/  @!P6 IMAD.IADD R62, R62, 0x1, -R2.reuse ;  /* 0x000000013e3ee824 */ /* 0x100fe400078e0a02 */
[----:B------:R-:W-:Y:S02]  /*4740*/  IMAD R65, R2, R3, R65 ;  /* 0x0000000302417224 */ /* 0x000fe400078e0241 */
[--C-:B------:R-:W-:Y:S01]  /*4750*/  @!P3 IMAD.IADD R61, R61, 0x1, -R2.reuse ;  /* 0x000000013d3db824 */ /* 0x100fe200078e0a02 */
[----:B------:R-:W-:Y:S01]  /*4760*/  ISETP.GE.AND P3, PT, R8, RZ, PT ;  /* 0x000000ff0800720c */ /* 0x000fe20003f66270 */
[----:B------:R-:W-:Y:S01]  /*4770*/  @!P1 IMAD.MOV R59, RZ, RZ, -R59 ;  /* 0x000000ffff3b9224 */ /* 0x000fe200078e0a3b */
[C---:B------:R-:W-:Y:S01]  /*4780*/  ISETP.GT.U32.AND P1, PT, R2.reuse, R62, PT ;  /* 0x0000003e0200720c */ /* 0x040fe20003f24070 */
[----:B------:R-:W-:Y:S01]  /*4790*/  @!P5 IMAD.IADD R63, R63, 0x1, -R2 ;  /* 0x000000013f3fd824 */ /* 0x000fe200078e0a02 */
[----:B------:R-:W-:Y:S01]  /*47a0*/  ISETP.GT.U32.AND P5, PT, R2, R65, PT ;  /* 0x000000410200720c */ /* 0x000fe20003fa4070 */
[----:B------:R-:W-:Y:S01]  /*47b0*/  VIADD R8, R0, 0x1bd ;  /* 0x000001bd00087836 */ /* 0x000fe20000000000 */
[----:B------:R-:W-:Y:S01]  /*47c0*/  ISETP.GT.U32.AND P6, PT, R2, R61, PT ;  /* 0x0000003d0200720c */ /* 0x000fe20003fc4070 */
[----:B------:R-:W-:-:S02]  /*47d0*/  VIADD R10, R0, 0x1bc ;  /* 0x000001bc000a7836 */ /* 0x000fc40000000000 */
[----:B------:R-:W-:Y:S01]  /*47e0*/  IMAD R64, R2, R7, R64 ;  /* 0x0000000702407224 */ /* 0x000fe200078e0240 */
[----:B------:R-:W-:Y:S01]  /*47f0*/  IABS R66, R8 ;  /* 0x0000000800427213 */ /* 0x000fe20000000000 */
[----:B------:R-:W-:Y:S01]  /*4800*/  @!P2 IMAD.MOV R57, RZ, RZ, -R57 ;  /* 0x000000ffff39a224 */ /* 0x000fe200078e0a39 */
[----:B------:R-:W-:Y:S01]  /*4810*/  ISETP.GE.AND P2, PT, R11, RZ, PT ;  /* 0x000000ff0b00720c */ /* 0x000fe20003f46270 */
[----:B------:R-:W-:Y:S01]  /*4820*/  VIADD R7, R0, 0x1bb ;  /* 0x000001bb00077836 */ /* 0x000fe20000000000 */
[----:B------:R-:W-:Y:S01]  /*4830*/  IABS R67, R10 ;  /* 0x0000000a00437213 */ /* 0x000fe20000000000 */
[----:B------:R-:W-:-:S03]  /*4840*/  IMAD.HI.U32 R3, R9, R66, RZ ;  /* 0x0000004209037227 */ /* 0x000fc600078e00ff */
[----:B------:R-:W-:Y:S01]  /*4850*/  IABS R68, R7 ;  /* 0x0000000700447213 */ /* 0x000fe20000000000 */
[--C-:B------:R-:W-:Y:S01]  /*4860*/  @!P1 IMAD.IADD R62, R62, 0x1, -R2.reuse ;  /* 0x000000013e3e9824 */ /* 0x100fe200078e0a02 */
[----:B------:R-:W-:Y:S01]  /*4870*/  ISETP.GE.AND P1, PT, R4, RZ, PT ;  /* 0x000000ff0400720c */ /* 0x000fe20003f26270 */
[----:B------:R-:W-:Y:S02]  /*4880*/  @!P5 IMAD.IADD R65, R65, 0x1, -R2 ;  /* 0x000000014141d824 */ /* 0x000fe400078e0a02 */
[----:B------:R-:W-:Y:S02]  /*4890*/  IMAD.MOV R3, RZ, RZ, -R3 ;  /* 0x000000ffff037224 */ /* 0x000fe400078e0a03 */
[----:B------:R-:W-:Y:S01]  /*48a0*/  IMAD.HI.U32 R4, R9, R67, RZ ;  /* 0x0000004309047227 */ /* 0x000fe200078e00ff */
[----:B------:R-:W-:-:S03]  /*48b0*/  ISETP.GT.U32.AND P5, PT, R2, R65, PT ;  /* 0x000000410200720c */ /* 0x000fc60003fa4070 */
[----:B------:R-:W-:Y:S01]  /*48c0*/  @!P6 IMAD.IADD R61, R61, 0x1, -R2 ;  /* 0x000000013d3de824 */ /* 0x000fe200078e0a02 */
[C---:B------:R-:W-:Y:S01]  /*48d0*/  ISETP.GT.U32.AND P6, PT, R2.reuse, R64, PT ;  /* 0x000000400200720c */ /* 0x040fe20003fc4070 */
[----:B------:R-:W-:Y:S02]  /*48e0*/  IMAD R66, R2, R3, R66 ;  /* 0x0000000302427224 */ /* 0x000fe400078e0242 */
[----:B------:R-:W-:Y:S02]  /*48f0*/  IMAD.MOV R4, RZ, RZ, -R4 ;  /* 0x000000ffff047224 */ /* 0x000fe400078e0a04 */
[----:B------:R-:W-:-:S04]  /*4900*/  IMAD.HI.U32 R3, R9, R68, RZ ;  /* 0x0000004409037227 */ /* 0x000fc800078e00ff */
[C---:B------:R-:W-:Y:S02]  /*4910*/  IMAD R67, R2.reuse, R4, R67 ;  /* 0x0000000402437224 */ /* 0x040fe400078e0243 */
[----:B------:R-:W-:Y:S02]  /*4920*/  IMAD.MOV R3, RZ, RZ, -R3 ;  /* 0x000000ffff037224 */ /* 0x000fe400078e0a03 */
[----:B------:R-:W-:Y:S01]  /*4930*/  @!P2 IMAD.MOV R61, RZ, RZ, -R61 ;  /* 0x000000ffff3da224 */ /* 0x000fe200078e0a3d */
[C---:B------:R-:W-:Y:S01]  /*4940*/  ISETP.GT.U32.AND P2, PT, R2.reuse, R66, PT ;  /* 0x000000420200720c */ /* 0x040fe20003f44070 */
[C---:B------:R-:W-:Y:S02]  /*4950*/  IMAD R68, R2.reuse, R3, R68 ;  /* 0x0000000302447224 */ /* 0x040fe400078e0244 */
[----:B------:R-:W-:Y:S01]  /*4960*/  @!P3 IMAD.MOV R63, RZ, RZ, -R63 ;  /* 0x000000ffff3fb224 */ /* 0x000fe200078e0a3f */
[----:B------:R-:W-:Y:S01]  /*4970*/  ISETP.GT.U32.AND P3, PT, R2, R67, PT ;  /* 0x000000430200720c */ /* 0x000fe20003f64070 */
[--C-:B------:R-:W-:Y:S01]  /*4980*/  @!P6 IMAD.IADD R64, R64, 0x1, -R2.reuse ;  /* 0x000000014040e824 */ /* 0x100fe200078e0a02 */
[----:B------:R-:W-:Y:S01]  /*4990*/  ISETP.GE.AND P6, PT, R6, RZ, PT ;  /* 0x000000ff0600720c */ /* 0x000fe20003fc6270 */
[----:B------:R-:W-:Y:S01]  /*49a0*/  @!P5 IMAD.IADD R65, R65, 0x1, -R2 ;  /* 0x000000014141d824 */ /* 0x000fe200078e0a02 */
[----:B------:R-:W-:Y:S01]  /*49b0*/  ISETP.GT.U32.AND P5, PT, R2, R68, PT ;  /* 0x000000440200720c */ /* 0x000fe20003fa4070 */
[----:B------:R-:W-:-:S02]  /*49c0*/  VIADD R6, R0, 0x1ba ;  /* 0x000001ba00067836 */ /* 0x000fc40000000000 */
[----:B------:R-:W-:Y:S02]  /*49d0*/  VIADD R4, R0, 0x1b9 ;  /* 0x000001b900047836 */ /* 0x000fe40000000000 */
[----:B------:R-:W-:Y:S01]  /*49e0*/  @!P2 IMAD.IADD R66, R66, 0x1, -R2 ;  /* 0x000000014242a824 */ /* 0x000fe200078e0a02 */
[----:B------:R-:W-:Y:S01]  /*49f0*/  IABS R69, R6 ;  /* 0x0000000600457213 */ /* 0x000fe20000000000 */
[----:B------:R-:W-:Y:S01]  /*4a00*/  @!P4 IMAD.MOV R60, RZ, RZ, -R60 ;  /* 0x000000ffff3cc224 */ /* 0x000fe200078e0a3c */
[C---:B------:R-:W-:Y:S01]  /*4a10*/  ISETP.GT.U32.AND P4, PT, R2.reuse, R64, PT ;  /* 0x000000400200720c */ /* 0x040fe20003f84070 */
[--C-:B------:R-:W-:Y:S01]  /*4a20*/  @!P3 IMAD.IADD R67, R67, 0x1, -R2.reuse ;  /* 0x000000014343b824 */ /* 0x100fe200078e0a02 */
[----:B------:R-:W-:Y:S01]  /*4a30*/  ISETP.GT.U32.AND P3, PT, R2, R66, PT ;  /* 0x000000420200720c */ /* 0x000fe20003f64070 */
[----:B------:R-:W-:Y:S01]  /*4a40*/  IMAD.HI.U32 R3, R9, R69, RZ ;  /* 0x0000004509037227 */ /* 0x000fe200078e00ff */
[----:B------:R-:W-:Y:S02]  /*4a50*/  IABS R70, R4 ;  /* 0x0000000400467213 */ /* 0x000fe40000000000 */
[----:B------:R-:W-:Y:S01]  /*4a60*/  ISETP.GE.AND P2, PT, R7, RZ, PT ;  /* 0x000000ff0700720c */ /* 0x000fe20003f46270 */
[----:B------:R-:W-:-:S02]  /*4a70*/  @!P5 IMAD.IADD R68, R68, 0x1, -R2 ;  /* 0x000000014444d824 */ /* 0x000fc400078e0a02 */
[----:B------:R-:W-:Y:S02]  /*4a80*/  IMAD.MOV R3, RZ, RZ, -R3 ;  /* 0x000000ffff037224 */ /* 0x000fe400078e0a03 */
[----:B------:R-:W-:Y:S01]  /*4a90*/  @!P0 IMAD.MOV R62, RZ, RZ, -R62 ;  /* 0x000000ffff3e8224 */ /* 0x000fe200078e0a3e */
[C---:B------:R-:W-:Y:S01]  /*4aa0*/  ISETP.GT.U32.AND P5, PT, R2.reuse, R68, PT ;  /* 0x000000440200720c */ /* 0x040fe20003fa4070 */
[----:B------:R-:W-:Y:S01]  /*4ab0*/  IMAD R69, R2, R3, R69 ;  /* 0x0000000302457224 */ /* 0x000fe200078e0245 */
[----:B------:R-:W-:Y:S01]  /*4ac0*/  ISETP.GE.AND P0, PT, R8, RZ, PT ;  /* 0x000000ff0800720c */ /* 0x000fe20003f06270 */
[----:B------:R-:W-:-:S04]  /*4ad0*/  IMAD.HI.U32 R3, R9, R70, RZ ;  /* 0x0000004609037227 */ /* 0x000fc800078e00ff */
[----:B------:R-:W-:Y:S02]  /*4ae0*/  IMAD.MOV R3, RZ, RZ, -R3 ;  /* 0x000000ffff037224 */ /* 0x000fe400078e0a03 */
[--C-:B------:R-:W-:Y:S01]  /*4af0*/  @!P3 IMAD.IADD R66, R66, 0x1, -R2.reuse ;  /* 0x000000014242b824 */ /* 0x100fe200078e0a02 */
[----:B------:R-:W-:Y:S01]  /*4b00*/  ISETP.GT.U32.AND P3, PT, R2, R69, PT ;  /* 0x000000450200720c */ /* 0x000fe20003f64070 */
[----:B------:R-:W-:Y:S01]  /*4b10*/  @!P4 IMAD.IADD R64, R64, 0x1, -R2 ;  /* 0x000000014040c824 */ /* 0x000fe200078e0a02 */
[----:B------:R-:W-:Y:S01]  /*4b20*/  ISETP.GE.AND P4, PT, R10, RZ, PT ;  /* 0x000000ff0a00720c */ /* 0x000fe20003f86270 */
[----:B------:R-:W-:Y:S02]  /*4b30*/  VIADD R7, R0, 0x1b8 ;  /* 0x000001b800077836 */ /* 0x000fe40000000000 */
[C---:B------:R-:W-:Y:S02]  /*4b40*/  IMAD R70, R2.reuse, R3, R70 ;  /* 0x0000000302467224 */ /* 0x040fe400078e0246 */
[----:B------:R-:W-:Y:S01]  /*4b50*/  @!P1 IMAD.MOV R64, RZ, RZ, -R64 ;  /* 0x000000ffff409224 */ /* 0x000fe200078e0a40 */
[----:B------:R-:W-:Y:S01]  /*4b60*/  ISETP.GT.U32.AND P1, PT, R2, R67, PT ;  /* 0x000000430200720c */ /* 0x000fe20003f24070 */
[--C-:B------:R-:W-:Y:S01]  /*4b70*/  @!P5 IMAD.IADD R68, R68, 0x1, -R2.reuse ;  /* 0x000000014444d824 */ /* 0x100fe200078e0a02 */
[----:B------:R-:W-:Y:S01]  /*4b80*/  IABS R71, R7 ;  /* 0x0000000700477213 */ /* 0x000fe20000000000 */
[----:B------:R-:W-:Y:S01]  /*4b90*/  VIADD R8, R0, 0x1b6 ;  /* 0x000001b600087836 */ /* 0x000fe20000000000 */
[----:B------:R-:W-:Y:S01]  /*4ba0*/  ISETP.GT.U32.AND P5, PT, R2, R70, PT ;  /* 0x000000460200720c */ /* 0x000fe20003fa4070 */
[----:B------:R-:W-:Y:S01]  /*4bb0*/  @!P3 IMAD.IADD R69, R69, 0x1, -R2 ;  /* 0x000000014545b824 */ /* 0x000fe200078e0a02 */
[----:B------:R-:W-:Y:S01]  /*4bc0*/  ISETP.GE.AND P3, PT, R7, RZ, PT ;  /* 0x000000ff0700720c */ /* 0x000fe20003f66270 */
[----:B------:R-:W-:Y:S01]  /*4bd0*/  IMAD.HI.U32 R3, R9, R71, RZ ;  /* 0x0000004709037227 */ /* 0x000fe200078e00ff */
[----:B------:R-:W-:-:S03]  /*4be0*/  IABS R73, R8 ;  /* 0x0000000800497213 */ /* 0x000fc60000000000 */
[----:B------:R-:W-:Y:S01]  /*4bf0*/  @!P6 IMAD.MOV R65, RZ, RZ, -R65 ;  /* 0x000000ffff41e224 */ /* 0x000fe200078e0a41 */
[----:B------:R-:W-:Y:S01]  /*4c00*/  ISETP.GE.AND P6, PT, R6, RZ, PT ;  /* 0x000000ff0600720c */ /* 0x000fe20003fc6270 */
[----:B------:R-:W-:Y:S02]  /*4c10*/  VIADD R6, R0, 0x1b7 ;  /* 0x000001b700067836 */ /* 0x000fe40000000000 */
[----:B------:R-:W-:Y:S02]  /*4c20*/  IMAD.MOV R3, RZ, RZ, -R3 ;  /* 0x000000ffff037224 */ /* 0x000fe400078e0a03 */
[----:B------:R-:W-:Y:S01]  /*4c30*/  @!P0 IMAD.MOV R66, RZ, RZ, -R66 ;  /* 0x000000ffff428224 */ /* 0x000fe200078e0a42 */
[----:B------:R-:W-:Y:S01]  /*4c40*/  ISETP.GT.U32.AND P0, PT, R2, R69, PT ;  /* 0x000000450200720c */ /* 0x000fe20003f04070 */
[--C-:B------:R-:W-:Y:S01]  /*4c50*/  @!P1 IMAD.IADD R67, R67, 0x1, -R2.reuse ;  /* 0x0000000143439824 */ /* 0x100fe200078e0a02 */
[----:B------:R-:W-:Y:S01]  /*4c60*/  ISETP.GE.AND P1, PT, R4, RZ, PT ;  /* 0x000000ff0400720c */ /* 0x000fe20003f26270 */
[----:B------:R-:W-:Y:S01]  /*4c70*/  IMAD R71, R2, R3, R71 ;  /* 0x0000000302477224 */ /* 0x000fe200078e0247 */
[----:B------:R-:W-:Y:S01]  /*4c80*/  IABS R72, R6 ;  /* 0x0000000600487213 */ /* 0x000fe20000000000 */
[----:B------:R-:W-:-:S02]  /*4c90*/  @!P5 IMAD.IADD R70, R70, 0x1, -R2 ;  /* 0x000000014646d824 */ /* 0x000fc400078e0a02 */
[----:B------:R-:W-:-:S03]  /*4ca0*/  IMAD.HI.U32 R4, R9, R73, RZ ;  /* 0x0000004909047227 */ /* 0x000fc600078e00ff */
[C---:B------:R-:W-:Y:S01]  /*4cb0*/  ISETP.GT.U32.AND P5, PT, R2.reuse, R70, PT ;  /* 0x000000460200720c */ /* 0x040fe20003fa4070 */
[----:B------:R-:W-:Y:S01]  /*4cc0*/  @!P4 IMAD.MOV R67, RZ, RZ, -R67 ;  /* 0x000000ffff43c224 */ /* 0x000fe200078e0a43 */
[----:B------:R-:W-:Y:S01]  /*4cd0*/  ISETP.GT.U32.AND P4, PT, R2, R71, PT ;  /* 0x000000470200720c */ /* 0x000fe20003f84070 */
[----:B------:R-:W-:-:S04]  /*4ce0*/  IMAD.HI.U32 R3, R9, R72, RZ ;  /* 0x0000004809037227 */ /* 0x000fc800078e00ff */
[----:B------:R-:W-:Y:S02]  /*4cf0*/  IMAD.MOV R4, RZ, RZ, -R4 ;  /* 0x000000ffff047224 */ /* 0x000fe400078e0a04 */
[----:B------:R-:W-:Y:S02]  /*4d00*/  IMAD.MOV R3, RZ, RZ, -R3 ;  /* 0x000000ffff037224 */ /* 0x000fe400078e0a03 */
[----:B------:R-:W-:Y:S01]  /*4d10*/  @!P0 IMAD.IADD R69, R69, 0x1, -R2 ;  /* 0x0000000145458824 */ /* 0x000fe200078e0a02 */
[----:B------:R-:W-:Y:S01]  /*4d20*/  ISETP.GE.AND P0, PT, R8, RZ, PT ;  /* 0x000000ff0800720c */ /* 0x000fe20003f06270 */
[C---:B------:R-:W-:Y:S02]  /*4d30*/  IMAD R73, R2.reuse, R4, R73 ;  /* 0x0000000402497224 */ /* 0x040fe400078e0249 */
[C---:B------:R-:W-:Y:S02]  /*4d40*/  IMAD R72, R2.reuse, R3, R72 ;  /* 0x0000000302487224 */ /* 0x040fe400078e0248 */
[----:B------:R-:W-:Y:S01]  /*4d50*/  @!P6 IMAD.MOV R69, RZ, RZ, -R69 ;  /* 0x000000ffff45e224 */ /* 0x000fe200078e0a45 */
[----:B------:R-:W-:Y:S01]  /*4d60*/  ISETP.GT.U32.AND P6, PT, R2, R73, PT ;  /* 0x000000490200720c */ /* 0x000fe20003fc4070 */
[--C-:B------:R-:W-:Y:S01]  /*4d70*/  @!P5 IMAD.IADD R70, R70, 0x1, -R2.reuse ;  /* 0x000000014646d824 */ /* 0x100fe200078e0a02 */
[----:B------:R-:W-:Y:S01]  /*4d80*/  ISETP.GT.U32.AND P5, PT, R2, R72, PT ;  /* 0x000000480200720c */ /* 0x000fe20003fa4070 */
[----:B------:R-:W-:-:S02]  /*4d90*/  @!P4 IMAD.IADD R71, R71, 0x1, -R2 ;  /* 0x000000014747c824 */ /* 0x000fc400078e0a02 */
[----:B------:R-:W-:Y:S01]  /*4da0*/  @!P2 IMAD.MOV R68, RZ, RZ, -R68 ;  /* 0x000000ffff44a224 */ /* 0x000fe200078e0a44 */
[----:B------:R-:W-:Y:S01]  /*4db0*/  ISETP.GE.AND P2, PT, R6, RZ, PT ;  /* 0x000000ff0600720c */ /* 0x000fe20003f46270 */
[----:B------:R-:W-:Y:S01]  /*4dc0*/  VIADD R6, R0, 0x1b5 ;  /* 0x000001b500067836 */ /* 0x000fe20000000000 */
[----:B------:R-:W-:Y:S01]  /*4dd0*/  ISETP.GT.U32.AND P4, PT, R2, R71, PT ;  /* 0x000000470200720c */ /* 0x000fe20003f84070 */
[C---:B------:R-:W-:Y:S02]  /*4de0*/  VIADD R8, R0.reuse, 0x1b3 ;  /* 0x000001b300087836 */ /* 0x040fe40000000000 */
[----:B------:R-:W-:Y:S01]  /*4df0*/  VIADD R4, R0, 0x1b4 ;  /* 0x000001b400047836 */ /* 0x000fe20000000000 */
[----:B------:R-:W-:Y:S01]  /*4e00*/  IABS R74, R6 ;  /* 0x00000006004a7213 */ /* 0x000fe20000000000 */
[--C-:B------:R-:W-:Y:S01]  /*4e10*/  @!P6 IMAD.IADD R73, R73, 0x1, -R2.reuse ;  /* 0x000000014949e824 */ /* 0x100fe200078e0a02 */
[----:B------:R-:W-:Y:S01]  /*4e20*/  IABS R76, R8 ;  /* 0x00000008004c7213 */ /* 0x000fe20000000000 */
[----:B------:R-:W-:Y:S01]  /*4e30*/  @!P5 IMAD.IADD R72, R72, 0x1, -R2 ;  /* 0x000000014848d824 */ /* 0x000fe200078e0a02 */
[----:B------:R-:W-:Y:S01]  /*4e40*/  IABS R75, R4 ;  /* 0x00000004004b7213 */ /* 0x000fe20000000000 */
[----:B------:R-:W-:Y:S01]  /*4e50*/  IMAD.HI.U32 R3, R9, R74, RZ ;  /* 0x0000004a09037227 */ /* 0x000fe200078e00ff */
[----:B------:R-:W-:-:S02]  /*4e60*/  ISETP.GT.U32.AND P6, PT, R2, R73, PT ;  /* 0x000000490200720c */ /* 0x000fc40003fc4070 */
[----:B------:R-:W-:Y:S01]  /*4e70*/  ISETP.GT.U32.AND P5, PT, R2, R72, PT ;  /* 0x000000480200720c */ /* 0x000fe20003fa4070 */
[----:B------:R-:W-:Y:S01]  /*4e80*/  @!P4 IMAD.IADD R71, R71, 0x1, -R2 ;  /* 0x000000014747c824 */ /* 0x000fe200078e0a02 */
[----:B------:R-:W-:Y:S01]  /*4e90*/  ISETP.GE.AND P4, PT, R4, RZ, PT ;  /* 0x000000ff0400720c */ /* 0x000fe20003f86270 */
[----:B------:R-:W-:Y:S02]  /*4ea0*/  IMAD.MOV R7, RZ, RZ, -R3 ;  /* 0x000000ffff077224 */ /* 0x000fe400078e0a03 */
[----:B------:R-:W-:-:S04]  /*4eb0*/  IMAD.HI.U32 R4, R9, R76, RZ ;  /* 0x0000004c09047227 */ /* 0x000fc800078e00ff */
[C---:B------:R-:W-:Y:S02]  /*4ec0*/  IMAD R74, R2.reuse, R7, R74 ;  /* 0x00000007024a7224 */ /* 0x040fe400078e024a */
[----:B------:R-:W-:Y:S02]  /*4ed0*/  IMAD.MOV R7, RZ, RZ, -R4 ;  /* 0x000000ffff077224 */ /* 0x000fe400078e0a04 */
[----:B------:R-:W-:Y:S02]  /*4ee0*/  @!P6 IMAD.IADD R73, R73, 0x1, -R2 ;  /* 0x000000014949e824 */ /* 0x000fe400078e0a02 */
[----:B------:R-:W-:Y:S02]  /*4ef0*/  IMAD R76, R2, R7, R76 ;  /* 0x00000007024c7224 */ /* 0x000fe400078e024c */
[----:B------:R-:W-:-:S04]  /*4f00*/  IMAD.HI.U32 R3, R9, R75, RZ ;  /* 0x0000004b09037227 */ /* 0x000fc800078e00ff */
[----:B------:R-:W-:Y:S01]  /*4f10*/  @!P5 IMAD.IADD R72, R72, 0x1, -R2 ;  /* 0x000000014848d824 */ /* 0x000fe200078e0a02 */
[C---:B------:R-:W-:Y:S01]  /*4f20*/  ISETP.GT.U32.AND P5, PT, R2.reuse, R74, PT ;  /* 0x0000004a0200720c */ /* 0x040fe20003fa4070 */
[----:B------:R-:W-:Y:S01]  /*4f30*/  @!P0 IMAD.MOV R73, RZ, RZ, -R73 ;  /* 0x000000ffff498224 */ /* 0x000fe200078e0a49 */
[----:B------:R-:W-:Y:S01]  /*4f40*/  ISETP.GT.U32.AND P0, PT, R2, R76, PT ;  /* 0x0000004c0200720c */ /* 0x000fe20003f04070 */
[----:B------:R-:W-:Y:S02]  /*4f50*/  IMAD.MOV R3, RZ, RZ, -R3 ;  /* 0x000000ffff037224 */ /* 0x000fe400078e0a03 */
[----:B------:R-:W-:Y:S01]  /*4f60*/  @!P3 IMAD.MOV R71, RZ, RZ, -R71 ;  /* 0x000000ffff47b224 */ /* 0x000fe200078e0a47 */
[----:B------:R-:W-:Y:S01]  /*4f70*/  ISETP.GE.AND P3, PT, R8, RZ, PT ;  /* 0x000000ff0800720c */ /* 0x000fe20003f66270 */
[----:B------:R-:W-:Y:S02]  /*4f80*/  IMAD R75, R2, R3, R75 ;  /* 0x00000003024b7224 */ /* 0x000fe400078e024b */
[----:B------:R-:W-:-:S02]  /*4f90*/  VIADD R8, R0, 0x1b1 ;  /* 0x000001b100087836 */ /* 0x000fc40000000000 */
[----:B------:R-:W-:Y:S01]  /*4fa0*/  @!P2 IMAD.MOV R72, RZ, RZ, -R72 ;  /* 0x000000ffff48a224 */ /* 0x000fe200078e0a48 */
[----:B------:R-:W-:Y:S01]  /*4fb0*/  ISETP.GT.U32.AND P2, PT, R2, R75, PT ;  /* 0x0000004b0200720c */ /* 0x000fe20003f44070 */
[----:B------:R-:W-:Y:S01]  /*4fc0*/  VIADD R11, R0, 0x1af ;  /* 0x000001af000b7836 */ /* 0x000fe20000000000 */
[----:B------:R-:W-:Y:S01]  /*4fd0*/  IABS R78, R8 ;  /* 0x00000008004e7213 */ /* 0x000fe20000000000 */
[--C-:B------:R-:W-:Y:S02]  /*4fe0*/  @!P5 IMAD.IADD R74, R74, 0x1, -R2.reuse ;  /* 0x000000014a4ad824 */ /* 0x100fe400078e0a02 */
[----:B------:R-:W-:Y:S01]  /*4ff0*/  @!P0 IMAD.IADD R76, R76, 0x1, -R2 ;  /* 0x000000014c4c8824 */ /* 0x000fe200078e0a02 */
[----:B------:R-:W-:Y:S01]  /*5000*/  IABS R80, R11 ;  /* 0x0000000b00507213 */ /* 0x000fe20000000000 */
[----:B------:R-:W-:Y:S01]  /*5010*/  VIADD R3, R0, 0x1b2 ;  /* 0x000001b200037836 */ /* 0x000fe20000000000 */
[C---:B------:R-:W-:Y:S01]  /*5020*/  ISETP.GT.U32.AND P5, PT, R2.reuse, R74, PT ;  /* 0x0000004a0200720c */ /* 0x040fe20003fa4070 */
[----:B------:R-:W-:Y:S01]  /*5030*/  IMAD.HI.U32 R4, R9, R78, RZ ;  /* 0x0000004e09047227 */ /* 0x000fe200078e00ff */
[----:B------:R-:W-:-:S02]  /*5040*/  ISETP.GT.U32.AND P0, PT, R2, R76, PT ;  /* 0x0000004c0200720c */ /* 0x000fc40003f04070 */
[----:B------:R-:W-:Y:S01]  /*5050*/  IABS R77, R3 ;  /* 0x00000003004d7213 */ /* 0x000fe20000000000 */
[----:B------:R-:W-:Y:S01]  /*5060*/  @!P1 IMAD.MOV R70, RZ, RZ, -R70 ;  /* 0x000000ffff469224 */ /* 0x000fe200078e0a46 */
[----:B------:R-:W-:Y:S01]  /*5070*/  ISETP.GE.AND P1, PT, R6, RZ, PT ;  /* 0x000000ff0600720c */ /* 0x000fe20003f26270 */
[----:B------:R-:W-:Y:S01]  /*5080*/  IMAD.MOV R7, RZ, RZ, -R4 ;  /* 0x000000ffff077224 */ /* 0x000fe200078e0a04 */
[----:B------:R-:W-:Y:S01]  /*5090*/  ISETP.GE.AND P6, PT, R3, RZ, PT ;  /* 0x000000ff0300720c */ /* 0x000fe20003fc6270 */
[----:B------:R-:W-:-:S04]  /*50a0*/  IMAD.HI.U32 R4, R9, R80, RZ ;  /* 0x0000005009047227 */ /* 0x000fc800078e00ff */
[----:B------:R-:W-:Y:S02]  /*50b0*/  @!P2 IMAD.IADD R75, R75, 0x1, -R2 ;  /* 0x000000014b4ba824 */ /* 0x000fe400078e0a02 */
[----:B------:R-:W-:Y:S02]  /*50c0*/  IMAD R78, R2, R7, R78 ;  /* 0x00000007024e7224 */ /* 0x000fe400078e024e */
[----:B------:R-:W-:Y:S01]  /*50d0*/  VIADD R10, R0, 0x1b0 ;  /* 0x000001b0000a7836 */ /* 0x000fe20000000000 */
[----:B------:R-:W-:Y:S01]  /*50e0*/  ISETP.GT.U32.AND P2, PT, R2, R75, PT ;  /* 0x0000004b0200720c */ /* 0x000fe20003f44070 */
[----:B------:R-:W-:-:S03]  /*50f0*/  IMAD.HI.U32 R3, R9, R77, RZ ;  /* 0x0000004d09037227 */ /* 0x000fc600078e00ff */
[----:B------:R-:W-:Y:S01]  /*5100*/  IABS R79, R10 ;  /* 0x0000000a004f7213 */ /* 0x000fe20000000000 */
[----:B------:R-:W-:Y:S02]  /*5110*/  IMAD.MOV R7, RZ, RZ, -R4 ;  /* 0x000000ffff077224 */ /* 0x000fe400078e0a04 */
[----:B------:R-:W-:Y:S02]  /*5120*/  IMAD.MOV R6, RZ, RZ, -R3 ;  /* 0x000000ffff067224 */ /* 0x000fe400078e0a03 */
[----:B------:R-:W-:Y:S01]  /*5130*/  @!P5 IMAD.IADD R74, R74, 0x1, -R2 ;  /* 0x000000014a4ad824 */ /* 0x000fe200078e0a02 */
[----:B------:R-:W-:Y:S01]  /*5140*/  ISETP.GE.AND P5, PT, R8, RZ, PT ;  /* 0x000000ff0800720c */ /* 0x000fe20003fa6270 */
[----:B------:R-:W-:Y:S02]  /*5150*/  IMAD R80, R2, R7, R80 ;  /* 0x0000000702507224 */ /* 0x000fe400078e0250 */
[----:B------:R-:W-:Y:S02]  /*5160*/  @!P0 IMAD.IADD R76, R76, 0x1, -R2 ;  /* 0x000000014c4c8824 */ /* 0x000fe400078e0a02 */
[----:B------:R-:W-:-:S02]  /*5170*/  IMAD R77, R2, R6, R77 ;  /* 0x00000006024d7224 */ /* 0x000fc400078e024d */
[----:B------:R-:W-:Y:S01]  /*5180*/  @!P1 IMAD.MOV R74, RZ, RZ, -R74 ;  /* 0x000000ffff4a9224 */ /* 0x000fe200078e0a4a */
[C---:B------:R-:W-:Y:S01]  /*5190*/  ISETP.GT.U32.AND P1, PT, R2.reuse, R78, PT ;  /* 0x0000004e0200720c */ /* 0x040fe20003f24070 */
[----:B------:R-:W-:Y:S01]  /*51a0*/  @!P3 IMAD.MOV R76, RZ, RZ, -R76 ;  /* 0x000000ffff4cb224 */ /* 0x000fe200078e0a4c */
[----:B------:R-:W-:Y:S01]  /*51b0*/  ISETP.GT.U32.AND P3, PT, R2, R80, PT ;  /* 0x000000500200720c */ /* 0x000fe20003f64070 */
[----:B------:R-:W-:Y:S02]  /*51c0*/  VIADD R6, R0, 0x1ae ;  /* 0x000001ae00067836 */ /* 0x000fe40000000000 */
[----:B------:R-:W-:-:S03]  /*51d0*/  IMAD.HI.U32 R3, R9, R79, RZ ;  /* 0x0000004f09037227 */ /* 0x000fc600078e00ff */
[----:B------:R-:W-:Y:S01]  /*51e0*/  IABS R81, R6 ;  /* 0x0000000600517213 */ /* 0x000fe20000000000 */
[----:B------:R-:W-:Y:S02]  /*51f0*/  IMAD.MOV R3, RZ, RZ, -R3 ;  /* 0x000000ffff037224 */ /* 0x000fe400078e0a03 */
[----:B------:R-:W-:Y:S01]  /*5200*/  @!P2 IMAD.IADD R75, R75, 0x1, -R2 ;  /* 0x000000014b4ba824 */ /* 0x000fe200078e0a02 */
[C---:B------:R-:W-:Y:S01]  /*5210*/  ISETP.GT.U32.AND P2, PT, R2.reuse, R77, PT ;  /* 0x0000004d0200720c */ /* 0x040fe20003f44070 */
[----:B------:R-:W-:Y:S02]  /*5220*/  IMAD R79, R2, R3, R79 ;  /* 0x00000003024f7224 */ /* 0x000fe400078e024f */
[----:B------:R-:W-:Y:S02]  /*5230*/  VIADD R7, R0, 0x1ad ;  /* 0x000001ad00077836 */ /* 0x000fe40000000000 */
[----:B------:R-:W-:Y:S01]  /*5240*/  IMAD.HI.U32 R3, R9, R81, RZ ;  /* 0x0000005109037227 */ /* 0x000fe200078e00ff */
[----:B------:R-:W-:-:S02]  /*5250*/  ISETP.GT.U32.AND P0, PT, R2, R79, PT ;  /* 0x0000004f0200720c */ /* 0x000fc40003f04070 */
[----:B------:R-:W-:Y:S01]  /*5260*/  IABS R82, R7 ;  /* 0x0000000700527213 */ /* 0x000fe20000000000 */
[--C-:B------:R-:W-:Y:S02]  /*5270*/  @!P1 IMAD.IADD R78, R78, 0x1, -R2.reuse ;  /* 0x000000014e4e9824 */ /* 0x100fe400078e0a02 */
[--C-:B------:R-:W-:Y:S02]  /*5280*/  @!P3 IMAD.IADD R80, R80, 0x1, -R2.reuse ;  /* 0x000000015050b824 */ /* 0x100fe400078e0a02 */
[----:B------:R-:W-:Y:S01]  /*5290*/  IMAD.MOV R3, RZ, RZ, -R3 ;  /* 0x000000ffff037224 */ /* 0x000fe200078e0a03 */
[C---:B------:R-:W-:Y:S01]  /*52a0*/  ISETP.GT.U32.AND P1, PT, R2.reuse, R78, PT ;  /* 0x0000004e0200720c */ /* 0x040fe20003f24070 */
[----:B------:R-:W-:Y:S01]  /*52b0*/  @!P2 IMAD.IADD R77, R77, 0x1, -R2 ;  /* 0x000000014d4da824 */ /* 0x000fe200078e0a02 */
[C---:B------:R-:W-:Y:S01]  /*52c0*/  ISETP.GT.U32.AND P3, PT, R2.reuse, R80, PT ;  /* 0x000000500200720c */ /* 0x040fe20003f64070 */
[C---:B------:R-:W-:Y:S02]  /*52d0*/  IMAD R81, R2.reuse, R3, R81 ;  /* 0x0000000302517224 */ /* 0x040fe400078e0251 */
[----:B------:R-:W-:Y:S01]  /*52e0*/  IMAD.HI.U32 R3, R9, R82, RZ ;  /* 0x0000005209037227 */ /* 0x000fe200078e00ff */
[----:B------:R-:W-:-:S03]  /*52f0*/  ISETP.GT.U32.AND P2, PT, R2, R77, PT ;  /* 0x0000004d0200720c */ /* 0x000fc60003f44070 */
[----:B------:R-:W-:Y:S02]  /*5300*/  IMAD.MOV R3, RZ, RZ, -R3 ;  /* 0x000000ffff037224 */ /* 0x000fe400078e0a03 */
[----:B------:R-:W-:Y:S02]  /*5310*/  VIADD R8, R0, 0x1ac ;  /* 0x000001ac00087836 */ /* 0x000fe40000000000 */
[----:B------:R-:W-:Y:S02]  /*5320*/  @!P0 IMAD.IADD R79, R79, 0x1, -R2 ;  /* 0x000000014f4f8824 */ /* 0x000fe400078e0a02 */
[----:B------:R-:W-:Y:S01]  /*5330*/  IMAD R82, R2, R3, R82 ;  /* 0x0000000302527224 */ /* 0x000fe200078e0252 */
[----:B------:R-:W-:Y:S01]  /*5340*/  IABS R83, R8 ;  /* 0x0000000800537213 */ /* 0x000fe20000000000 */
[--C-:B------:R-:W-:Y:S01]  /*5350*/  @!P1 IMAD.IADD R78, R78, 0x1, -R2.reuse ;  /* 0x000000014e4e9824 */ /* 0x100fe200078e0a02 */
[----:B------:R-:W-:Y:S01]  /*5360*/  ISETP.GT.U32.AND P0, PT, R2, R79, PT ;  /* 0x0000004f0200720c */ /* 0x000fe20003f04070 */
[----:B------:R-:W-:Y:S01]  /*5370*/  @!P3 IMAD.IADD R80, R80, 0x1, -R2 ;  /* 0x000000015050b824 */ /* 0x000fe200078e0a02 */
[C---:B------:R-:W-:Y:S01]  /*5380*/  ISETP.GT.U32.AND P1, PT, R2.reuse, R81, PT ;  /* 0x000000510200720c */ /* 0x040fe20003f24070 */
[----:B------:R-:W-:Y:S01]  /*5390*/  @!P4 IMAD.MOV R75, RZ, RZ, -R75 ;  /* 0x000000ffff4bc224 */ /* 0x000fe200078e0a4b */
[----:B------:R-:W-:Y:S01]  /*53a0*/  ISETP.GT.U32.AND P3, PT, R2, R82, PT ;  /* 0x000000520200720c */ /* 0x000fe20003f64070 */
[----:B------:R-:W-:Y:S01]  /*53b0*/  IMAD.HI.U32 R4, R9, R83, RZ ;  /* 0x0000005309047227 */ /* 0x000fe200078e00ff */
[----:B------:R-:W-:-:S03]  /*53c0*/  ISETP.GE.AND P4, PT, R10, RZ, PT ;  /* 0x000000ff0a00720c */ /* 0x000fc60003f86270 */
[----:B------:R-:W-:Y:S01]  /*53d0*/  @!P2 IMAD.IADD R77, R77, 0x1, -R2 ;  /* 0x000000014d4da824 */ /* 0x000fe200078e0a02 */
[----:B------:R-:W-:Y:S01]  /*53e0*/  ISETP.GE.AND P2, PT, R11, RZ, PT ;  /* 0x000000ff0b00720c */ /* 0x000fe20003f46270 */
[----:B------:R-:W-:Y:S02]  /*53f0*/  IMAD.MOV R4, RZ, RZ, -R4 ;  /* 0x000000ffff047224 */ /* 0x000fe400078e0a04 */
[----:B------:R-:W-:Y:S02]  /*5400*/  VIADD R3, R0, 0x1ab ;  /* 0x000001ab00037836 */ /* 0x000fe40000000000 */
[----:B------:R-:W-:Y:S02]  /*5410*/  IMAD R83, R2, R4, R83 ;  /* 0x0000000402537224 */ /* 0x000fe400078e0253 */
[--C-:B------:R-:W-:Y:S01]  /*5420*/  @!P0 IMAD.IADD R79, R79, 0x1, -R2.reuse ;  /* 0x000000014f4f8824 */ /* 0x100fe200078e0a02 */
[----:B------:R-:W-:Y:S01]  /*5430*/  IABS R84, R3 ;  /* 0x0000000300547213 */ /* 0x000fe20000000000 */
[----:B------:R-:W-:Y:S01]  /*5440*/  @!P1 IMAD.IADD R81, R81, 0x1, -R2 ;  /* 0x0000000151519824 */ /* 0x000fe200078e0a02 */
[----:B------:R-:W-:Y:S01]  /*5450*/  ISETP.GE.AND P0, PT, R8, RZ, PT ;  /* 0x000000ff0800720c */ /* 0x000fe20003f06270 */
[----:B------:R-:W-:-:S02]  /*5460*/  VIADD R4, R0, 0x1aa ;  /* 0x000001aa00047836 */ /* 0x000fc40000000000 */
[----:B------:R-:W-:Y:S01]  /*5470*/  @!P3 IMAD.IADD R82, R82, 0x1, -R2 ;  /* 0x000000015252b824 */ /* 0x000fe200078e0a02 */
[C---:B------:R-:W-:Y:S01]  /*5480*/  ISETP.GT.U32.AND P1, PT, R2.reuse, R81, PT ;  /* 0x000000510200720c */ /* 0x040fe20003f24070 */
[----:B------:R-:W-:Y:S01]  /*5490*/  @!P4 IMAD.MOV R79, RZ, RZ, -R79 ;  /* 0x000000ffff4fc224 */ /* 0x000fe200078e0a4f */
[----:B------:R-:W-:Y:S01]  /*54a0*/  ISETP.GE.AND P4, PT, R3, RZ, PT ;  /* 0x000000ff0300720c */ /* 0x000fe20003f86270 */
[C---:B------:R-:W-:Y:S01]  /*54b0*/  IMAD.HI.U32 R3, R9.reuse, R84, RZ ;  /* 0x0000005409037227 */ /* 0x040fe200078e00ff */
[----:B------:R-:W-:Y:S02]  /*54c0*/  IABS R85, R4 ;  /* 0x0000000400557213 */ /* 0x000fe40000000000 */
[----:B------:R-:W-:Y:S01]  /*54d0*/  ISETP.GT.U32.AND P3, PT, R2, R82, PT ;  /* 0x000000520200720c */ /* 0x000fe20003f64070 */
[----:B------:R-:W-:Y:S01]  /*54e0*/  @!P6 IMAD.MOV R77, RZ, RZ, -R77 ;  /* 0x000000ffff4de224 */ /* 0x000fe200078e0a4d */
[----:B------:R-:W-:Y:S01]  /*54f0*/  ISETP.GE.AND P6, PT, R6, RZ, PT ;  /* 0x000000ff0600720c */ /* 0x000fe20003fc6270 */
[----:B------:R-:W-:Y:S01]  /*5500*/  @!P2 IMAD.MOV R80, RZ, RZ, -R80 ;  /* 0x000000ffff50a224 */ /* 0x000fe200078e0a50 */
[----:B------:R-:W-:Y:S01]  /*5510*/  ISETP.GE.AND P2, PT, R4, RZ, PT ;  /* 0x000000ff0400720c */ /* 0x000fe20003f46270 */
[----:B------:R-:W-:-:S04]  /*5520*/  IMAD.HI.U32 R4, R9, R85, RZ ;  /* 0x0000005509047227 */ /* 0x000fc800078e00ff */
[----:B------:R-:W-:Y:S02]  /*5530*/  IMAD.MOV R3, RZ, RZ, -R3 ;  /* 0x000000ffff037224 */ /* 0x000fe400078e0a03 */
[----:B------:R-:W-:Y:S02]  /*5540*/  IMAD.MOV R4, RZ, RZ, -R4 ;  /* 0x000000ffff047224 */ /* 0x000fe400078e0a04 */
[C---:B------:R-:W-:Y:S02]  /*5550*/  IMAD R84, R2.reuse, R3, R84 ;  /* 0x0000000302547224 */ /* 0x040fe400078e0254 */
[--C-:B------:R-:W-:Y:S01]  /*5560*/  @!P1 IMAD.IADD R81, R81, 0x1, -R2.reuse ;  /* 0x0000000151519824 */ /* 0x100fe200078e0a02 */
[C---:B------:R-:W-:Y:S01]  /*5570*/  ISETP.GT.U32.AND P1, PT, R2.reuse, R83, PT ;  /* 0x000000530200720c */ /* 0x040fe20003f24070 */
[----:B------:R-:W-:Y:S02]  /*5580*/  IMAD R85, R2, R4, R85 ;  /* 0x0000000402557224 */ /* 0x000fe400078e0255 */
[----:B------:R-:W-:Y:S01]  /*5590*/  @!P3 IMAD.IADD R82, R82, 0x1, -R2 ;  /* 0x000000015252b824 */ /* 0x000fe200078e0a02 */
[C---:B------:R-:W-:Y:S01]  /*55a0*/  ISETP.GT.U32.AND P3, PT, R2.reuse, R84, PT ;  /* 0x000000540200720c */ /* 0x040fe20003f64070 */
[----:B------:R-:W-:Y:S01]  /*55b0*/  @!P6 IMAD.MOV R81, RZ, RZ, -R81 ;  /* 0x000000ffff51e224 */ /* 0x000fe200078e0a51 */
[----:B------:R-:W-:Y:S01]  /*55c0*/  ISETP.GT.U32.AND P6, PT, R2, R85, PT ;  /* 0x000000550200720c */ /* 0x000fe20003fc4070 */
[----:B------:R-:W-:-:S02]  /*55d0*/  VIADD R6, R0, 0x1a9 ;  /* 0x000001a900067836 */ /* 0x000fc40000000000 */
[----:B------:R-:W-:Y:S01]  /*55e0*/  @!P5 IMAD.MOV R78, RZ, RZ, -R78 ;  /* 0x000000ffff4ed224 */ /* 0x000fe200078e0a4e */
[----:B------:R-:W-:Y:S01]  /*55f0*/  ISETP.GE.AND P5, PT, R7, RZ, PT ;  /* 0x000000ff0700720c */ /* 0x000fe20003fa6270 */
[C---:B------:R-:W-:Y:S01]  /*5600*/  VIADD R7, R0.reuse, 0x1a8 ;  /* 0x000001a800077836 */ /* 0x040fe20000000000 */
[----:B------:R-:W-:Y:S01]  /*5610*/  IABS R86, R6 ;  /* 0x0000000600567213 */ /* 0x000fe20000000000 */
[--C-:B------:R-:W-:Y:S02]  /*5620*/  @!P1 IMAD.IADD R83, R83, 0x1, -R2.reuse ;  /* 0x0000000153539824 */ /* 0x100fe400078e0a02 */
[----:B------:R-:W-:Y:S01]  /*5630*/  VIADD R8, R0, 0x1a7 ;  /* 0x000001a700087836 */ /* 0x000fe20000000000 */
[----:B------:R-:W-:Y:S01]  /*5640*/  IABS R87, R7 ;  /* 0x0000000700577213 */ /* 0x000fe20000000000 */
[--C-:B------:R-:W-:Y:S01]  /*5650*/  @!P3 IMAD.IADD R84, R84, 0x1, -R2.reuse ;  /* 0x000000015454b824 */ /* 0x100fe200078e0a02 */
[C---:B------:R-:W-:Y:S01]  /*5660*/  ISETP.GT.U32.AND P1, PT, R2.reuse, R83, PT ;  /* 0x000000530200720c */ /* 0x040fe20003f24070 */
[----:B------:R-:W-:Y:S01]  /*5670*/  @!P6 IMAD.IADD R85, R85, 0x1, -R2 ;  /* 0x000000015555e824 */ /* 0x000fe200078e0a02 */
[----:B------:R-:W-:Y:S01]  /*5680*/  IABS R88, R8 ;  /* 0x0000000800587213 */ /* 0x000fe20000000000 */
[----:B------:R-:W-:Y:S01]  /*5690*/  IMAD.HI.U32 R3, R9, R86, RZ ;  /* 0x0000005609037227 */ /* 0x000fe200078e00ff */
[----:B------:R-:W-:-:S02]  /*56a0*/  ISETP.GT.U32.AND P3, PT, R2, R84, PT ;  /* 0x000000540200720c */ /* 0x000fc40003f64070 */
[----:B------:R-:W-:Y:S01]  /*56b0*/  ISETP.GT.U32.AND P6, PT, R2, R85, PT ;  /* 0x000000550200720c */ /* 0x000fe20003fc4070 */
[----:B------:R-:W-:-:S04]  /*56c0*/  IMAD.HI.U32 R4, R9, R87, RZ ;  /* 0x0000005709047227 */ /* 0x000fc800078e00ff */
[----:B------:R-:W-:Y:S02]  /*56d0*/  IMAD.MOV R3, RZ, RZ, -R3 ;  /* 0x000000ffff037224 */ /* 0x000fe400078e0a03 */
[----:B------:R-:W-:Y:S02]  /*56e0*/  IMAD.MOV R4, RZ, RZ, -R4 ;  /* 0x000000ffff047224 */ /* 0x000fe400078e0a04 */
[----:B------:R-:W-:Y:S02]  /*56f0*/  IMAD R86, R2, R3, R86 ;  /* 0x0000000302567224 */ /* 0x000fe400078e0256 */
[----:B------:R-:W-:Y:S02]  /*5700*/  VIADD R10, R0, 0x1a6 ;  /* 0x000001a6000a7836 */ /* 0x000fe40000000000 */
[----:B------:R-:W-:Y:S02]  /*5710*/  IMAD R87, R2, R4, R87 ;  /* 0x0000000402577224 */ /* 0x000fe400078e0257 */
[----:B------:R-:W-:Y:S01]  /*5720*/  @!P3 IMAD.IADD R84, R84, 0x1, -R2 ;  /* 0x000000015454b824 */ /* 0x000fe200078e0a02 */
[----:B------:R-:W-:Y:S01]  /*5730*/  IABS R89, R10 ;  /* 0x0000000a00597213 */ /* 0x000fe20000000000 */
[----:B------:R-:W-:Y:S01]  /*5740*/  IMAD.HI.U32 R3, R9, R88, RZ ;  /* 0x0000005809037227 */ /* 0x000fe200078e00ff */
[----:B------:R-:W-:-:S03]  /*5750*/  ISETP.GT.U32.AND P3, PT, R2, R86, PT ;  /* 0x000000560200720c */ /* 0x000fc60003f64070 */
[--C-:B------:R-:W-:Y:S01]  /*5760*/  @!P1 IMAD.IADD R83, R83, 0x1, -R2.reuse ;  /* 0x0000000153539824 */ /* 0x100fe200078e0a02 */
[----:B------:R-:W-:Y:S01]  /*5770*/  ISETP.GE.AND P1, PT, R7, RZ, PT ;  /* 0x000000ff0700720c */ /* 0x000fe20003f26270 */
[----:B------:R-:W-:Y:S01]  /*5780*/  @!P6 IMAD.IADD R85, R85, 0x1, -R2 ;  /* 0x000000015555e824 */ /* 0x000fe200078e0a02 */
[----:B------:R-:W-:Y:S01]  /*5790*/  ISETP.GT.U32.AND P6, PT, R2, R87, PT ;  /* 0x000000570200720c */ /* 0x000fe20003fc4070 */
[----:B------:R-:W-:Y:S02]  /*57a0*/  IMAD.MOV R7, RZ, RZ, -R3 ;  /* 0x000000ffff077224 */ /* 0x000fe400078e0a03 */
[----:B------:R-:W-:-:S04]  /*57b0*/  IMAD.HI.U32 R3, R9, R89, RZ ;  /* 0x0000005909037227 */ /* 0x000fc800078e00ff */
[----:B------:R-:W-:Y:S02]  /*57c0*/  IMAD R88, R2, R7, R88 ;  /* 0x0000000702587224 */ /* 0x000fe400078e0258 */
[----:B------:R-:W-:Y:S02]  /*57d0*/  IMAD.MOV R7, RZ, RZ, -R3 ;  /* 0x000000ffff077224 */ /* 0x000fe400078e0a03 */
[--C-:B------:R-:W-:Y:S01]  /*57e0*/  @!P3 IMAD.IADD R86, R86, 0x1, -R2.reuse ;  /* 0x000000015656b824 */ /* 0x100fe200078e0a02 */
[C---:B------:R-:W-:Y:S01]  /*57f0*/  ISETP.GT.U32.AND P3, PT, R2.reuse, R88, PT ;  /* 0x000000580200720c */ /* 0x040fe20003f64070 */
[C---:B------:R-:W-:Y:S02]  /*5800*/  IMAD R89, R2.reuse, R7, R89 ;  /* 0x0000000702597224 */ /* 0x040fe400078e0259 */
[----:B------:R-:W-:Y:S02]  /*5810*/  @!P6 IMAD.IADD R87, R87, 0x1, -R2 ;  /* 0x000000015757e824 */ /* 0x000fe400078e0a02 */
[----:B------:R-:W-:Y:S01]  /*5820*/  IMAD.HI.U32 R4, R9, R90, RZ ;  /* 0x0000005a09047227 */ /* 0x000fe200078e00ff */
[----:B------:R-:W-:-:S03]  /*5830*/  ISETP.GT.U32.AND P6, PT, R2, R89, PT ;  /* 0x000000590200720c */ /* 0x000fc60003fc4070 */
[----:B------:R-:W-:Y:S02]  /*5840*/  IMAD.MOV R11, RZ, RZ, -R4 ;  /* 0x000000ffff0b7224 */ /* 0x000fe400078e0a04 */
[----:B------:R-:W-:-:S04]  /*5850*/  IMAD.HI.U32 R3, R9, R92, RZ ;  /* 0x0000005c09037227 */ /* 0x000fc800078e00ff */
[----:B------:R-:W-:Y:S01]  /*5860*/  @!P3 IMAD.IADD R88, R88, 0x1, -R2 ;  /* 0x000000015858b824 */ /* 0x000fe200078e0a02 */
[C---:B------:R-:W-:Y:S01]  /*5870*/  ISETP.GT.U32.AND P3, PT, R2.reuse, R86, PT ;  /* 0x000000560200720c */ /* 0x040fe20003f64070 */
[C---:B------:R-:W-:Y:S02]  /*5880*/  IMAD R90, R2.reuse, R11, R90 ;  /* 0x0000000b025a7224 */ /* 0x040fe400078e025a */
[----:B------:R-:W-:Y:S01]  /*5890*/  @!P6 IMAD.IADD R89, R89, 0x1, -R2 ;  /* 0x000000015959e824 */ /* 0x000fe200078e0a02 */
[C---:B------:R-:W-:Y:S01]  /*58a0*/  ISETP.GT.U32.AND P6, PT, R2.reuse, R88, PT ;  /* 0x000000580200720c */ /* 0x040fe20003fc4070 */
[----:B------:R-:W-:Y:S01]  /*58b0*/  @!P2 IMAD.MOV R85, RZ, RZ, -R85 ;  /* 0x000000ffff55a224 */ /* 0x000fe200078e0a55 */
[----:B------:R-:W-:Y:S01]  /*58c0*/  ISETP.GT.U32.AND P2, PT, R2, R90, PT ;  /* 0x0000005a0200720c */ /* 0x000fe20003f44070 */
[----:B------:R-:W-:Y:S02]  /*58d0*/  IMAD.MOV R3, RZ, RZ, -R3 ;  /* 0x000000ffff037224 */ /* 0x000fe400078e0a03 */
[----:B------:R-:W-:Y:S01]  /*58e0*/  @!P5 IMAD.MOV R82, RZ, RZ, -R82 ;  /* 0x000000ffff52d224 */ /* 0x000fe200078e0a52 */
[----:B------:R-:W-:Y:S01]  /*58f0*/  ISETP.GE.AND P5, PT, R6, RZ, PT ;  /* 0x000000ff0600720c */ /* 0x000fe20003fa6270 */
[----:B------:R-:W-:Y:S01]  /*5900*/  @!P4 IMAD.MOV R84, RZ, RZ, -R84 ;  /* 0x000000ffff54c224 */ /* 0x000fe200078e0a54 */
[----:B------:R-:W-:Y:S01]  /*5910*/  ISETP.GT.U32.AND P4, PT, R2, R89, PT ;  /* 0x000000590200720c */ /* 0x000fe20003f84070 */
[----:B------:R-:W-:-:S04]  /*5920*/  IMAD.HI.U32 R6, R9, R91, RZ ;  /* 0x0000005b09067227 */ /* 0x000fc800078e00ff */
[C---:B------:R-:W-:Y:S02]  /*5930*/  IMAD R92, R2.reuse, R3, R92 ;  /* 0x00000003025c7224 */ /* 0x040fe400078e025c */
[----:B------:R-:W-:Y:S01]  /*5940*/  @!P0 IMAD.MOV R83, RZ, RZ, -R83 ;  /* 0x000000ffff538224 */ /* 0x000fe200078e0a53 */
[----:B------:R-:W-:Y:S01]  /*5950*/  ISETP.GT.U32.AND P0, PT, R2, R87, PT ;  /* 0x000000570200720c */ /* 0x000fe20003f04070 */
[----:B------:R-:W-:Y:S02]  /*5960*/  IMAD.MOV R6, RZ, RZ, -R6 ;  /* 0x000000ffff067224 */ /* 0x000fe400078e0a06 */
[----:B------:R-:W-:Y:S02]  /*5970*/  VIADD R11, R0, 0x1a1 ;  /* 0x000001a1000b7836 */ /* 0x000fe40000000000 */
[----:B------:R-:W-:Y:S01]  /*5980*/  @!P6 IMAD.IADD R88, R88, 0x1, -R2 ;  /* 0x000000015858e824 */ /* 0x000fe200078e0a02 */
[C---:B------:R-:W-:Y:S01]  /*5990*/  ISETP.GT.U32.AND P6, PT, R2.reuse, R92, PT ;  /* 0x0000005c0200720c */ /* 0x040fe20003fc4070 */
[----:B------:R-:W-:Y:S01]  /*59a0*/  IMAD R91, R2, R6, R91 ;  /* 0x00000006025b7224 */ /* 0x000fe200078e025b */
[----:B------:R-:W-:Y:S01]  /*59b0*/  IABS R94, R11 ;  /* 0x0000000b005e7213 */ /* 0x000fe20000000000 */
[----:B------:R-:W-:-:S02]  /*59c0*/  VIADD R6, R0, 0x1a2 ;  /* 0x000001a200067836 */ /* 0x000fc40000000000 */
[--C-:B------:R-:W-:Y:S01]  /*59d0*/  @!P3 IMAD.IADD R86, R86, 0x1, -R2.reuse ;  /* 0x000000015656b824 */ /* 0x100fe200078e0a02 */
[----:B------:R-:W-:Y:S01]  /*59e0*/  ISETP.GT.U32.AND P3, PT, R2, R91, PT ;  /* 0x0000005b0200720c */ /* 0x000fe20003f64070 */
[--C-:B------:R-:W-:Y:S01]  /*59f0*/  @!P2 IMAD.IADD R90, R90, 0x1, -R2.reuse ;  /* 0x000000015a5aa824 */ /* 0x100fe200078e0a02 */
[----:B------:R-:W-:Y:S01]  /*5a00*/  IABS R93, R6 ;  /* 0x00000006005d7213 */ /* 0x000fe20000000000 */
[----:B------:R-:W-:Y:S01]  /*5a10*/  @!P4 IMAD.IADD R89, R89, 0x1, -R2 ;  /* 0x000000015959c824 */ /* 0x000fe200078e0a02 */
[----:B------:R-:W-:Y:S01]  /*5a20*/  ISETP.GE.AND P4, PT, R10, RZ, PT ;  /* 0x000000ff0a00720c */ /* 0x000fe20003f86270 */
[----:B------:R-:W-:Y:S01]  /*5a30*/  @!P5 IMAD.MOV R86, RZ, RZ, -R86 ;  /* 0x000000ffff56d224 */ /* 0x000fe200078e0a56 */
[----:B------:R-:W-:Y:S01]  /*5a40*/  ISETP.GT.U32.AND P5, PT, R2, R90, PT ;  /* 0x0000005a0200720c */ /* 0x000fe20003fa4070 */
[----:B------:R-:W-:Y:S01]  /*5a50*/  IMAD.HI.U32 R4, R9, R94, RZ ;  /* 0x0000005e09047227 */ /* 0x000fe200078e00ff */
[----:B------:R-:W-:-:S03]  /*5a60*/  ISETP.GE.AND P2, PT, R95, RZ, PT ;  /* 0x000000ff5f00720c */ /* 0x000fc60003f46270 */
[----:B------:R-:W-:Y:S01]  /*5a70*/  @!P0 IMAD.IADD R87, R87, 0x1, -R2 ;  /* 0x0000000157578824 */ /* 0x000fe200078e0a02 */
[----:B------:R-:W-:Y:S01]  /*5a80*/  ISETP.GE.AND P0, PT, R8, RZ, PT ;  /* 0x000000ff0800720c */ /* 0x000fe20003f06270 */
[----:B------:R-:W-:Y:S02]  /*5a90*/  IMAD.MOV R7, RZ, RZ, -R4 ;  /* 0x000000ffff077224 */ /* 0x000fe400078e0a04 */
[----:B------:R-:W-:-:S04]  /*5aa0*/  IMAD.HI.U32 R3, R9, R93, RZ ;  /* 0x0000005d09037227 */ /* 0x000fc800078e00ff */
[----:B------:R-:W-:Y:S02]  /*5ab0*/  VIADD R4, R0, 0x1a0 ;  /* 0x000001a000047836 */ /* 0x000fe40000000000 */
[----:B------:R-:W-:Y:S02]  /*5ac0*/  @!P6 IMAD.IADD R92, R92, 0x1, -R2 ;  /* 0x000000015c5ce824 */ /* 0x000fe400078e0a02 */
[----:B------:R-:W-:Y:S01]  /*5ad0*/  IMAD.MOV R3, RZ, RZ, -R3 ;  /* 0x000000ffff037224 */ /* 0x000fe200078e0a03 */
[----:B------:R-:W-:Y:S01]  /*5ae0*/  IABS R95, R4 ;  /* 0x00000004005f7213 */ /* 0x000fe20000000000 */
[C---:B------:R-:W-:Y:S01]  /*5af0*/  IMAD R94, R2.reuse, R7, R94 ;  /* 0x00000007025e7224 */ /* 0x040fe200078e025e */
[C---:B------:R-:W-:Y:S01]  /*5b00*/  ISETP.GT.U32.AND P6, PT, R2.reuse, R92, PT ;  /* 0x0000005c0200720c */ /* 0x040fe20003fc4070 */
[----:B------:R-:W-:Y:S02]  /*5b10*/  IMAD R93, R2, R3, R93 ;  /* 0x00000003025d7224 */ /* 0x000fe400078e025d */
[----:B------:R-:W-:Y:S01]  /*5b20*/  @!P4 IMAD.MOV R89, RZ, RZ, -R89 ;  /* 0x000000ffff59c224 */ /* 0x000fe200078e0a59 */
[----:B------:R-:W-:Y:S01]  /*5b30*/  ISETP.GE.AND P4, PT, R97, RZ, PT ;  /* 0x000000ff6100720c */ /* 0x000fe20003f86270 */
[----:B------:R-:W-:Y:S01]  /*5b40*/  @!P5 IMAD.IADD R90, R90, 0x1, -R2 ;  /* 0x000000015a5ad824 */ /* 0x000fe200078e0a02 */
[----:B------:R-:W-:Y:S01]  /*5b50*/  ISETP.GT.U32.AND P5, PT, R2, R94, PT ;  /* 0x0000005e0200720c */ /* 0x000fe20003fa4070 */
[----:B------:R-:W-:-:S04]  /*5b60*/  IMAD.HI.U32 R3, R9, R95, RZ ;  /* 0x0000005f09037227 */ /* 0x000fc800078e00ff */
[----:B------:R-:W-:Y:S01]  /*5b70*/  @!P3 IMAD.IADD R91, R91, 0x1, -R2 ;  /* 0x000000015b5bb824 */ /* 0x000fe200078e0a02 */
[----:B------:R-:W-:Y:S01]  /*5b80*/  ISETP.GE.AND P3, PT, R96, RZ, PT ;  /* 0x000000ff6000720c */ /* 0x000fe20003f66270 */
[----:B------:R-:W-:Y:S01]  /*5b90*/  @!P0 IMAD.MOV R88, RZ, RZ, -R88 ;  /* 0x000000ffff588224 */ /* 0x000fe200078e0a58 */
[C---:B------:R-:W-:Y:S01]  /*5ba0*/  ISETP.GT.U32.AND P0, PT, R2.reuse, R93, PT ;  /* 0x0000005d0200720c */ /* 0x040fe20003f04070 */
[----:B------:R-:W-:Y:S02]  /*5bb0*/  IMAD.MOV R3, RZ, RZ, -R3 ;  /* 0x000000ffff037224 */ /* 0x000fe400078e0a03 */
[----:B------:R-:W-:Y:S01]  /*5bc0*/  @!P1 IMAD.MOV R87, RZ, RZ, -R87 ;  /* 0x000000ffff579224 */ /* 0x000fe200078e0a57 */
[----:B------:R-:W-:Y:S01]  /*5bd0*/  ISETP.GT.U32.AND P1, PT, R2, R91, PT ;  /* 0x0000005b0200720c */ /* 0x000fe20003f24070 */
[----:B------:R-:W-:Y:S02]  /*5be0*/  VIADD R8, R0, 0x19f ;  /* 0x0000019f00087836 */ /* 0x000fe40000000000 */
[--C-:B------:R-:W-:Y:S01]  /*5bf0*/  @!P6 IMAD.IADD R92, R92, 0x1, -R2.reuse ;  /* 0x000000015c5ce824 */ /* 0x100fe200078e0a02 */
[----:B------:R-:W-:Y:S01]  /*5c00*/  ISETP.GE.AND P6, PT, R11, RZ, PT ;  /* 0x000000ff0b00720c */ /* 0x000fe20003fc6270 */
[----:B------:R-:W-:Y:S01]  /*5c10*/  IMAD R95, R2, R3, R95 ;  /* 0x00000003025f7224 */ /* 0x000fe200078e025f */
[----:B------:R-:W-:Y:S01]  /*5c20*/  IABS R96, R8 ;  /* 0x0000000800607213 */ /* 0x000fe20000000000 */
[----:B------:R-:W-:-:S02]  /*5c30*/  @!P5 IMAD.IADD R94, R94, 0x1, -R2 ;  /* 0x000000015e5ed824 */ /* 0x000fc400078e0a02 */
[----:B------:R-:W-:Y:S01]  /*5c40*/  @!P4 IMAD.MOV R92, RZ, RZ, -R92 ;  /* 0x000000ffff5cc224 */ /* 0x000fe200078e0a5c */
[----:B------:R-:W-:Y:S01]  /*5c50*/  ISETP.GT.U32.AND P4, PT, R2, R95, PT ;  /* 0x0000005f0200720c */ /* 0x000fe20003f84070 */
[----:B------:R-:W-:Y:S01]  /*5c60*/  @!P0 IMAD.IADD R93, R93, 0x1, -R2 ;  /* 0x000000015d5d8824 */ /* 0x000fe200078e0a02 */
[----:B------:R-:W-:Y:S01]  /*5c70*/  ISETP.GE.AND P0, PT, R4, RZ, PT ;  /* 0x000000ff0400720c */ /* 0x000fe20003f06270 */
[----:B------:R-:W-:Y:S01]  /*5c80*/  IMAD.HI.U32 R4, R9, R96, RZ ;  /* 0x0000006009047227 */ /* 0x000fe200078e00ff */
[----:B------:R-:W-:-:S03]  /*5c90*/  ISETP.GT.U32.AND P5, PT, R2, R94, PT ;  /* 0x0000005e0200720c */ /* 0x000fc60003fa4070 */
[----:B------:R-:W-:Y:S01]  /*5ca0*/  @!P1 IMAD.IADD R91, R91, 0x1, -R2 ;  /* 0x000000015b5b9824 */ /* 0x000fe200078e0a02 */
[----:B------:R-:W-:Y:S01]  /*5cb0*/  ISETP.GE.AND P1, PT, R6, RZ, PT ;  /* 0x000000ff0600720c */ /* 0x000fe20003f26270 */
[----:B------:R-:W-:Y:S01]  /*5cc0*/  @!P2 IMAD.MOV R90, RZ, RZ, -R90 ;  /* 0x000000ffff5aa224 */ /* 0x000fe200078e0a5a */
[----:B------:R-:W-:Y:S01]  /*5cd0*/  ISETP.GT.U32.AND P2, PT, R2, R93, PT ;  /* 0x0000005d0200720c */ /* 0x000fe20003f44070 */
[----:B------:R-:W-:Y:S02]  /*5ce0*/  IMAD.MOV R7, RZ, RZ, -R4 ;  /* 0x000000ffff077224 */ /* 0x000fe400078e0a04 */
[----:B------:R-:W-:Y:S01]  /*5cf0*/  @!P3 IMAD.MOV R91, RZ, RZ, -R91 ;  /* 0x000000ffff5bb224 */ /* 0x000fe200078e0a5b */
[----:B------:R-:W-:Y:S01]  /*5d00*/  ISETP.GE.AND P3, PT, R8, RZ, PT ;  /* 0x000000ff0800720c */ /* 0x000fe20003f66270 */
[----:B------:R-:W-:Y:S02]  /*5d10*/  IMAD R96, R2, R7, R96 ;  /* 0x0000000702607224 */ /* 0x000fe400078e0260 */
[----:B------:R-:W-:-:S02]  /*5d20*/  VIADD R3, R0, 0x19e ;  /* 0x0000019e00037836 */ /* 0x000fc40000000000 */
[----:B------:R-:W-:Y:S02]  /*5d30*/  VIADD R8, R0, 0x19c ;  /* 0x0000019c00087836 */ /* 0x000fe40000000000 */
[--C-:B------:R-:W-:Y:S01]  /*5d40*/  @!P4 IMAD.IADD R95, R95, 0x1, -R2.reuse ;  /* 0x000000015f5fc824 */ /* 0x100fe200078e0a02 */
[----:B------:R-:W-:Y:S01]  /*5d50*/  IABS R97, R3 ;  /* 0x0000000300617213 */ /* 0x000fe20000000000 */
[--C-:B------:R-:W-:Y:S01]  /*5d60*/  @!P5 IMAD.IADD R94, R94, 0x1, -R2.reuse ;  /* 0x000000015e5ed824 */ /* 0x100fe200078e0a02 */
[----:B------:R-:W-:Y:S01]  /*5d70*/  ISETP.GT.U32.AND P5, PT, R2, R96, PT ;  /* 0x000000600200720c */ /* 0x000fe20003fa4070 */
[----:B------:R-:W-:Y:S01]  /*5d80*/  @!P2 IMAD.IADD R93, R93, 0x1, -R2 ;  /* 0x000000015d5da824 */ /* 0x000fe200078e0a02 */
[----:B------:R-:W-:Y:S01]  /*5d90*/  IABS R99, R8 ;  /* 0x0000000800637213 */ /* 0x000fe20000000000 */
[----:B------:R-:W-:Y:S01]  /*5da0*/  VIADD R4, R0, 0x19d ;  /* 0x0000019d00047836 */ /* 0x000fe20000000000 */
[----:B------:R-:W-:Y:S01]  /*5db0*/  ISETP.GT.U32.AND P4, PT, R2, R95, PT ;  /* 0x0000005f0200720c */ /* 0x000fe20003f84070 */
[----:B------:R-:W-:Y:S01]  /*5dc0*/  @!P1 IMAD.MOV R93, RZ, RZ, -R93 ;  /* 0x000000ffff5d9224 */ /* 0x000fe200078e0a5d */
[----:B------:R-:W-:Y:S01]  /*5dd0*/  ISETP.GE.AND P2, PT, R3, RZ, PT ;  /* 0x000000ff0300720c */ /* 0x000fe20003f46270 */
[----:B------:R-:W-:Y:S01]  /*5de0*/  IMAD.HI.U32 R3, R9, R97, RZ ;  /* 0x0000006109037227 */ /* 0x000fe200078e00ff */
[----:B------:R-:W-:-:S02]  /*5df0*/  IABS R98, R4 ;  /* 0x0000000400627213 */ /* 0x000fc40000000000 */
[----:B------:R-:W-:Y:S01]  /*5e00*/  ISETP.GE.AND P1, PT, R4, RZ, PT ;  /* 0x000000ff0400720c */ /* 0x000fe20003f26270 */
[----:B------:R-:W-:-:S04]  /*5e10*/  IMAD.HI.U32 R6, R9, R99, RZ ;  /* 0x0000006309067227 */ /* 0x000fc800078e00ff */
[----:B------:R-:W-:Y:S02]  /*5e20*/  IMAD.MOV R3, RZ, RZ, -R3 ;  /* 0x000000ffff037224 */ /* 0x000fe400078e0a03 */
[----:B------:R-:W-:Y:S02]  /*5e30*/  IMAD.MOV R6, RZ, RZ, -R6 ;  /* 0x000000ffff067224 */ /* 0x000fe400078e0a06 */
[--C-:B------:R-:W-:Y:S02]  /*5e40*/  @!P5 IMAD.IADD R96, R96, 0x1, -R2.reuse ;  /* 0x000000016060d824 */ /* 0x100fe400078e0a02 */
[C---:B------:R-:W-:Y:S02]  /*5e50*/  IMAD R97, R2.reuse, R3, R97 ;  /* 0x0000000302617224 */ /* 0x040fe400078e0261 */
[----:B------:R-:W-:Y:S01]  /*5e60*/  @!P4 IMAD.IADD R95, R95, 0x1, -R2 ;  /* 0x000000015f5fc824 */ /* 0x000fe200078e0a02 */
[C---:B------:R-:W-:Y:S01]  /*5e70*/  ISETP.GT.U32.AND P5, PT, R2.reuse, R96, PT ;  /* 0x000000600200720c */ /* 0x040fe20003fa4070 */
[C---:B------:R-:W-:Y:S01]  /*5e80*/  IMAD R99, R2.reuse, R6, R99 ;  /* 0x0000000602637224 */ /* 0x040fe200078e0263 */
[----:B------:R-:W-:Y:S01]  /*5e90*/  ISETP.GT.U32.AND P4, PT, R2, R97, PT ;  /* 0x000000610200720c */ /* 0x000fe20003f84070 */
[----:B------:R-:W-:-:S02]  /*5ea0*/  @!P0 IMAD.MOV R95, RZ, RZ, -R95 ;  /* 0x000000ffff5f8224 */ /* 0x000fc400078e0a5f */
[----:B------:R-:W-:Y:S01]  /*5eb0*/  IMAD.HI.U32 R4, R9, R98, RZ ;  /* 0x0000006209047227 */ /* 0x000fe200078e00ff */
[----:B------:R-:W-:-:S03]  /*5ec0*/  ISETP.GT.U32.AND P0, PT, R2, R99, PT ;  /* 0x000000630200720c */ /* 0x000fc60003f04070 */
[----:B------:R-:W-:Y:S02]  /*5ed0*/  IMAD.MOV R7, RZ, RZ, -R4 ;  /* 0x000000ffff077224 */ /* 0x000fe400078e0a04 */
[C---:B------:R-:W-:Y:S02]  /*5ee0*/  VIADD R4, R0.reuse, 0x19b ;  /* 0x0000019b00047836 */ /* 0x040fe40000000000 */
[----:B------:R-:W-:Y:S02]  /*5ef0*/  VIADD R10, R0, 0x199 ;  /* 0x00000199000a7836 */ /* 0x000fe40000000000 */
[--C-:B------:R-:W-:Y:S01]  /*5f00*/  @!P5 IMAD.IADD R96, R96, 0x1, -R2.reuse ;  /* 0x000000016060d824 */ /* 0x100fe200078e0a02 */
[----:B------:R-:W-:Y:S01]  /*5f10*/  IABS R100, R4 ;  /* 0x0000000400647213 */ /* 0x000fe20000000000 */
[----:B------:R-:W-:Y:S01]  /*5f20*/  VIADD R11, R0, 0x198 ;  /* 0x00000198000b7836 */ /* 0x000fe20000000000 */
[----:B------:R-:W-:Y:S01]  /*5f30*/  IABS R102, R10 ;  /* 0x0000000a00667213 */ /* 0x000fe20000000000 */
[----:B------:R-:W-:-:S02]  /*5f40*/  @!P4 IMAD.IADD R97, R97, 0x1, -R2 ;  /* 0x000000016161c824 */ /* 0x000fc400078e0a02 */
[----:B------:R-:W-:Y:S01]  /*5f50*/  @!P0 IMAD.IADD R99, R99, 0x1, -R2 ;  /* 0x0000000163638824 */ /* 0x000fe200078e0a02 */
[----:B------:R-:W-:Y:S01]  /*5f60*/  IABS R103, R11 ;  /* 0x0000000b00677213 */ /* 0x000fe20000000000 */
[----:B------:R-:W-:Y:S01]  /*5f70*/  @!P3 IMAD.MOV R96, RZ, RZ, -R96 ;  /* 0x000000ffff60b224 */ /* 0x000fe200078e0a60 */
[----:B------:R-:W-:Y:S01]  /*5f80*/  ISETP.GT.U32.AND P4, PT, R2, R97, PT ;  /* 0x000000610200720c */ /* 0x000fe20003f84070 */
[C---:B------:R-:W-:Y:S01]  /*5f90*/  IMAD.HI.U32 R3, R9.reuse, R100, RZ ;  /* 0x0000006409037227 */ /* 0x040fe200078e00ff */
[----:B------:R-:W-:Y:S02]  /*5fa0*/  ISETP.GE.AND P3, PT, R4, RZ, PT ;  /* 0x000000ff0400720c */ /* 0x000fe40003f66270 */
[----:B------:R-:W-:Y:S01]  /*5fb0*/  ISETP.GT.U32.AND P0, PT, R2, R99, PT ;  /* 0x000000630200720c */ /* 0x000fe20003f04070 */
[----:B------:R-:W-:-:S04]  /*5fc0*/  IMAD.HI.U32 R4, R9, R102, RZ ;  /* 0x0000006609047227 */ /* 0x000fc800078e00ff */
[----:B------:R-:W-:Y:S01]  /*5fd0*/  @!P6 IMAD.MOV R94, RZ, RZ, -R94 ;  /* 0x000000ffff5ee224 */ /* 0x000fe200078e0a5e */
[----:B------:R-:W-:Y:S01]  /*5fe0*/  ISETP.GE.AND P6, PT, R8, RZ, PT ;  /* 0x000000ff0800720c */ /* 0x000fe20003fc6270 */
[----:B------:R-:W-:Y:S02]  /*5ff0*/  IMAD R98, R2, R7, R98 ;  /* 0x0000000702627224 */ /* 0x000fe400078e0262 */
[----:B------:R-:W-:Y:S02]  /*6000*/  VIADD R8, R0, 0x19a ;  /* 0x0000019a00087836 */ /* 0x000fe40000000000 */
[----:B------:R-:W-:Y:S01]  /*6010*/  IMAD.MOV R3, RZ, RZ, -R3 ;  /* 0x000000ffff037224 */ /* 0x000fe200078e0a03 */
[----:B------:R-:W-:Y:S01]  /*6020*/  ISETP.GT.U32.AND P5, PT, R2, R98, PT ;  /* 0x000000620200720c */ /* 0x000fe20003fa4070 */
[----:B------:R-:W-:Y:S01]  /*6030*/  IMAD.HI.U32 R6, R9, R103, RZ ;  /* 0x0000006709067227 */ /* 0x000fe200078e00ff */
[----:B------:R-:W-:-:S03]  /*6040*/  IABS R101, R8 ;  /* 0x0000000800657213 */ /* 0x000fc60000000000 */
[----:B------:R-:W-:Y:S02]  /*6050*/  IMAD.MOV R7, RZ, RZ, -R4 ;  /* 0x000000ffff077224 */ /* 0x000fe400078e0a04 */
[C---:B------:R-:W-:Y:S02]  /*6060*/  IMAD R100, R2.reuse, R3, R100 ;  /* 0x0000000302647224 */ /* 0x040fe400078e0264 */
[----:B------:R-:W-:Y:S02]  /*6070*/  IMAD.MOV R6, RZ, RZ, -R6 ;  /* 0x000000ffff067224 */ /* 0x000fe400078e0a06 */
[C---:B------:R-:W-:Y:S02]  /*6080*/  IMAD R102, R2.reuse, R7, R102 ;  /* 0x0000000702667224 */ /* 0x040fe400078e0266 */
[----:B------:R-:W-:Y:S01]  /*6090*/  @!P4 IMAD.IADD R97, R97, 0x1, -R2 ;  /* 0x000000016161c824 */ /* 0x000fe200078e0a02 */
[C---:B------:R-:W-:Y:S01]  /*60a0*/  ISETP.GT.U32.AND P4, PT, R2.reuse, R100, PT ;  /* 0x000000640200720c */ /* 0x040fe20003f84070 */
[----:B------:R-:W-:-:S02]  /*60b0*/  IMAD R103, R2, R6, R103 ;  /* 0x0000000602677224 */ /* 0x000fc400078e0267 */
[----:B------:R-:W-:Y:S01]  /*60c0*/  @!P0 IMAD.IADD R99, R99, 0x1, -R2 ;  /* 0x0000000163638824 */ /* 0x000fe200078e0a02 */
[----:B------:R-:W-:Y:S01]  /*60d0*/  ISETP.GT.U32.AND P0, PT, R2, R102, PT ;  /* 0x000000660200720c */ /* 0x000fe20003f04070 */
[----:B------:R-:W-:Y:S02]  /*60e0*/  VIADD R4, R0, 0x197 ;  /* 0x0000019700047836 */ /* 0x000fe40000000000 */
[----:B------:R-:W-:-:S03]  /*60f0*/  IMAD.HI.U32 R3, R9, R101, RZ ;  /* 0x0000006509037227 */ /* 0x000fc600078e00ff */
[----:B------:R-:W-:Y:S01]  /*6100*/  IABS R104, R4 ;  /* 0x0000000400687213 */ /* 0x000fe20000000000 */
[----:B------:R-:W-:Y:S01]  /*6110*/  @!P6 IMAD.MOV R99, RZ, RZ, -R99 ;  /* 0x000000ffff63e224 */ /* 0x000fe200078e0a63 */
[----:B------:R-:W-:Y:S01]  /*6120*/  ISETP.GT.U32.AND P6, PT, R2, R103, PT ;  /* 0x000000670200720c */ /* 0x000fe20003fc4070 */
[----:B------:R-:W-:Y:S02]  /*6130*/  IMAD.MOV R3, RZ, RZ, -R3 ;  /* 0x000000ffff037224 */ /* 0x000fe400078e0a03 */
[----:B------:R-:W-:Y:S02]  /*6140*/  VIADD R6, R0, 0x196 ;  /* 0x0000019600067836 */ /* 0x000fe40000000000 */
[----:B------:R-:W-:Y:S02]  /*6150*/  IMAD R101, R2, R3, R101 ;  /* 0x0000000302657224 */ /* 0x000fe400078e0265 */
[----:B------:R-:W-:Y:S01]  /*6160*/  IMAD.HI.U32 R3, R9, R104, RZ ;  /* 0x0000006809037227 */ /* 0x000fe200078e00ff */
[----:B------:R-:W-:-:S03]  /*6170*/  IABS R105, R6 ;  /* 0x0000000600697213 */ /* 0x000fc60000000000 */
[--C-:B------:R-:W-:Y:S02]  /*6180*/  @!P4 IMAD.IADD R100, R100, 0x1, -R2.reuse ;  /* 0x000000016464c824 */ /* 0x100fe400078e0a02 */
[--C-:B------:R-:W-:Y:S02]  /*6190*/  @!P0 IMAD.IADD R102, R102, 0x1, -R2.reuse ;  /* 0x0000000166668824 */ /* 0x100fe400078e0a02 */
[----:B------:R-:W-:Y:S01]  /*61a0*/  IMAD.MOV R3, RZ, RZ, -R3 ;  /* 0x000000ffff037224 */ /* 0x000fe200078e0a03 */
[----:B------:R-:W-:Y:S01]  /*61b0*/  ISETP.GT.U32.AND P4, PT, R2, R100, PT ;  /* 0x000000640200720c */ /* 0x000fe20003f84070 */
[--C-:B------:R-:W-:Y:S02]  /*61c0*/  @!P5 IMAD.IADD R98, R98, 0x1, -R2.reuse ;  /* 0x000000016262d824 */ /* 0x100fe400078e0a02 */
[----:B------:R-:W-:Y:S01]  /*61d0*/  @!P6 IMAD.IADD R103, R103, 0x1, -R2 ;  /* 0x000000016767e824 */ /* 0x000fe200078e0a02 */
[C---:B------:R-:W-:Y:S01]  /*61e0*/  ISETP.GT.U32.AND P6, PT, R2.reuse, R102, PT ;  /* 0x000000660200720c */ /* 0x040fe20003fc4070 */
[C---:B------:R-:W-:Y:S01]  /*61f0*/  IMAD R104, R2.reuse, R3, R104 ;  /* 0x0000000302687224 */ /* 0x040fe200078e0268 */
[----:B------:R-:W-:Y:S01]  /*6200*/  ISETP.GT.U32.AND P5, PT, R2, R98, PT ;  /* 0x000000620200720c */ /* 0x000fe20003fa4070 */
[----:B------:R-:W-:-:S04]  /*6210*/  IMAD.HI.U32 R3, R9, R105, RZ ;  /* 0x0000006909037227 */ /* 0x000fc800078e00ff */
[----:B------:R-:W-:Y:S01]  /*6220*/  @!P2 IMAD.MOV R97, RZ, RZ, -R97 ;  /* 0x000000ffff61a224 */ /* 0x000fe200078e0a61 */
[----:B------:R-:W-:Y:S01]  /*6230*/  ISETP.GT.U32.AND P2, PT, R2, R101, PT ;  /* 0x000000650200720c */ /* 0x000fe20003f44070 */
[----:B------:R-:W-:Y:S02]  /*6240*/  IMAD.MOV R3, RZ, RZ, -R3 ;  /* 0x000000ffff037224 */ /* 0x000fe400078e0a03 */
[--C-:B------:R-:W-:Y:S01]  /*6250*/  @!P4 IMAD.IADD R100, R100, 0x1, -R2.reuse ;  /* 0x000000016464c824 */ /* 0x100fe200078e0a02 */
[----:B------:R-:W-:Y:S01]  /*6260*/  ISETP.GE.AND P4, PT, R11, RZ, PT ;  /* 0x000000ff0b00720c */ /* 0x000fe20003f86270 */
[----:B------:R-:W-:Y:S02]  /*6270*/  IMAD R105, R2, R3, R105 ;  /* 0x0000000302697224 */ /* 0x000fe400078e0269 */
[--C-:B------:R-:W-:Y:S02]  /*6280*/  @!P6 IMAD.IADD R102, R102, 0x1, -R2.reuse ;  /* 0x000000016666e824 */ /* 0x100fe400078e0a02 */
[----:B------:R-:W-:Y:S01]  /*6290*/  VIADD R7, R0, 0x195 ;  /* 0x0000019500077836 */ /* 0x000fe20000000000 */
[----:B------:R-:W-:Y:S01]  /*62a0*/  ISETP.GT.U32.AND P6, PT, R2, R105, PT ;  /* 0x000000690200720c */ /* 0x000fe20003fc4070 */
[--C-:B------:R-:W-:Y:S01]  /*62b0*/  @!P5 IMAD.IADD R98, R98, 0x1, -R2.reuse ;  /* 0x000000016262d824 */ /* 0x100fe200078e0a02 */
[----:B------:R-:W-:Y:S01]  /*62c0*/  ISETP.GE.AND P5, PT, R8, RZ, PT ;  /* 0x000000ff0800720c */ /* 0x000fe20003fa6270 */
[----:B------:R-:W-:Y:S01]  /*62d0*/  @!P2 IMAD.IADD R101, R101, 0x1, -R2 ;  /* 0x000000016565a824 */ /* 0x000fe200078e0a02 */
[----:B------:R-:W-:Y:S01]  /*62e0*/  IABS R106, R7 ;  /* 0x00000007006a7213 */ /* 0x000fe20000000000 */
[----:B------:R-:W-:Y:S01]  /*62f0*/  @!P3 IMAD.MOV R100, RZ, RZ, -R100 ;  /* 0x000000ffff64b224 */ /* 0x000fe200078e0a64 */
[----:B------:R-:W-:Y:S01]  /*6300*/  ISETP.GT.U32.AND P3, PT, R2, R103, PT ;  /* 0x000000670200720c */ /* 0x000fe20003f64070 */
[----:B------:R-:W-:Y:S01]  /*6310*/  VIADD R8, R0, 0x194 ;  /* 0x0000019400087836 */ /* 0x000fe20000000000 */
[----:B------:R-:W-:Y:S01]  /*6320*/  ISETP.GT.U32.AND P0, PT, R2, R101, PT ;  /* 0x000000650200720c */ /* 0x000fe20003f04070 */
[----:B------:R-:W-:Y:S01]  /*6330*/  @!P1 IMAD.MOV R98, RZ, RZ, -R98 ;  /* 0x000000ffff629224 */ /* 0x000fe200078e0a62 */
[----:B------:R-:W-:Y:S01]  /*6340*/  ISETP.GE.AND P1, PT, R10, RZ, PT ;  /* 0x000000ff0a00720c */ /* 0x000fe20003f26270 */
[----:B------:R-:W-:Y:S01]  /*6350*/  VIADD R10, R0, 0x193 ;  /* 0x00000193000a7836 */ /* 0x000fe20000000000 */
[----:B------:R-:W-:Y:S01]  /*6360*/  IABS R107, R8 ;  /* 0x00000008006b7213 */ /* 0x000fe20000000000 */
[----:B------:R-:W-:Y:S01]  /*6370*/  IMAD.HI.U32 R3, R9, R106, RZ ;  /* 0x0000006a09037227 */ /* 0x000fe200078e00ff */
[----:B------:R-:W-:-:S02]  /*6380*/  ISETP.GE.AND P2, PT, R4, RZ, PT ;  /* 0x000000ff0400720c */ /* 0x000fc40003f46270 */
[----:B------:R-:W-:Y:S01]  /*6390*/  IABS R108, R10 ;  /* 0x0000000a006c7213 */ /* 0x000fe20000000000 */
[----:B------:R-:W-:Y:S02]  /*63a0*/  @!P6 IMAD.IADD R105, R105, 0x1, -R2 ;  /* 0x000000016969e824 */ /* 0x000fe400078e0a02 */
[----:B------:R-:W-:-:S03]  /*63b0*/  IMAD.HI.U32 R4, R9, R107, RZ ;  /* 0x0000006b09047227 */ /* 0x000fc600078e00ff */
[----:B------:R-:W-:Y:S01]  /*63c0*/  ISETP.GT.U32.AND P6, PT, R2, R105, PT ;  /* 0x000000690200720c */ /* 0x000fe20003fc4070 */
[----:B------:R-:W-:Y:S02]  /*63d0*/  IMAD.MOV R3, RZ, RZ, -R3 ;  /* 0x000000ffff037224 */ /* 0x000fe400078e0a03 */
[----:B------:R-:W-:Y:S01]  /*63e0*/  @!P3 IMAD.IADD R103, R103, 0x1, -R2 ;  /* 0x000000016767b824 */ /* 0x000fe200078e0a02 */
[----:B------:R-:W-:Y:S01]  /*63f0*/  ISETP.GE.AND P3, PT, R6, RZ, PT ;  /* 0x000000ff0600720c */ /* 0x000fe20003f66270 */
[----:B------:R-:W-:-:S04]  /*6400*/  IMAD.HI.U32 R6, R9, R108, RZ ;  /* 0x0000006c09067227 */ /* 0x000fc800078e00ff */
[----:B------:R-:W-:Y:S02]  /*6410*/  IMAD.MOV R4, RZ, RZ, -R4 ;  /* 0x000000ffff047224 */ /* 0x000fe400078e0a04 */
[C---:B------:R-:W-:Y:S02]  /*6420*/  IMAD R106, R2.reuse, R3, R106 ;  /* 0x00000003026a7224 */ /* 0x040fe400078e026a */
[----:B------:R-:W-:Y:S01]  /*6430*/  @!P0 IMAD.IADD R101, R101, 0x1, -R2 ;  /* 0x0000000165658824 */ /* 0x000fe200078e0a02 */
[C---:B------:R-:W-:Y:S01]  /*6440*/  ISETP.GT.U32.AND P0, PT, R2.reuse, R104, PT ;  /* 0x000000680200720c */ /* 0x040fe20003f04070 */
[----:B------:R-:W-:Y:S02]  /*6450*/  IMAD.MOV R3, RZ, RZ, -R6 ;  /* 0x000000ffff037224 */ /* 0x000fe400078e0a06 */
[C---:B------:R-:W-:Y:S02]  /*6460*/  IMAD R107, R2.reuse, R4, R107 ;  /* 0x00000004026b7224 */ /* 0x040fe400078e026b */
[----:B------:R-:W-:Y:S01]  /*6470*/  @!P1 IMAD.MOV R102, RZ, RZ, -R102 ;  /* 0x000000ffff669224 */ /* 0x000fe200078e0a66 */
[C---:B------:R-:W-:Y:S01]  /*6480*/  ISETP.GT.U32.AND P1, PT, R2.reuse, R106, PT ;  /* 0x0000006a0200720c */ /* 0x040fe20003f24070 */
[----:B------:R-:W-:-:S02]  /*6490*/  IMAD R108, R2, R3, R108 ;  /* 0x00000003026c7224 */ /* 0x000fc400078e026c */
[----:B------:R-:W-:Y:S01]  /*64a0*/  @!P4 IMAD.MOV R103, RZ, RZ, -R103 ;  /* 0x000000ffff67c224 */ /* 0x000fe200078e0a67 */
[C---:B------:R-:W-:Y:S01]  /*64b0*/  ISETP.GT.U32.AND P4, PT, R2.reuse, R107, PT ;  /* 0x0000006b0200720c */ /* 0x040fe20003f84070 */
[--C-:B------:R-:W-:Y:S01]  /*64c0*/  @!P6 IMAD.IADD R105, R105, 0x1, -R2.reuse ;  /* 0x000000016969e824 */ /* 0x100fe200078e0a02 */
[----:B------:R-:W-:Y:S01]  /*64d0*/  ISETP.GT.U32.AND P6, PT, R2, R108, PT ;  /* 0x0000006c0200720c */ /* 0x000fe20003fc4070 */
[----:B------:R-:W-:Y:S02]  /*64e0*/  VIADD R6, R0, 0x192 ;  /* 0x0000019200067836 */ /* 0x000fe40000000000 */
[--C-:B------:R-:W-:Y:S01]  /*64f0*/  @!P0 IMAD.IADD R104, R104, 0x1, -R2.reuse ;  /* 0x0000000168688824 */ /* 0x100fe200078e0a02 */
[----:B------:R-:W-:Y:S01]  /*6500*/  ISETP.GE.AND P0, PT, R7, RZ, PT ;  /* 0x000000ff0700720c */ /* 0x000fe20003f06270 */
[----:B------:R-:W-:Y:S01]  /*6510*/  VIADD R7, R0, 0x191 ;  /* 0x0000019100077836 */ /* 0x000fe20000000000 */
[----:B------:R-:W-:Y:S01]  /*6520*/  IABS R109, R6 ;  /* 0x00000006006d7213 */ /* 0x000fe20000000000 */
[--C-:B------:R-:W-:Y:S01]  /*6530*/  @!P1 IMAD.IADD R106, R106, 0x1, -R2.reuse ;  /* 0x000000016a6a9824 */ /* 0x100fe200078e0a02 */
[----:B------:R-:W-:Y:S01]  /*6540*/  ISETP.GE.AND P1, PT, R10, RZ, PT ;  /* 0x000000ff0a00720c */ /* 0x000fe20003f26270 */
[----:B------:R-:W-:Y:S01]  /*6550*/  @!P5 IMAD.MOV R101, RZ, RZ, -R101 ;  /* 0x000000ffff65d224 */ /* 0x000fe200078e0a65 */
[----:B------:R-:W-:Y:S01]  /*6560*/  IABS R110, R7 ;  /* 0x00000007006e7213 */ /* 0x000fe20000000000 */
[----:B------:R-:W-:Y:S01]  /*6570*/  @!P4 IMAD.IADD R107, R107, 0x1, -R2 ;  /* 0x000000016b6bc824 */ /* 0x000fe200078e0a02 */
[C---:B------:R-:W-:Y:S01]  /*6580*/  ISETP.GT.U32.AND P4, PT, R2.reuse, R106, PT ;  /* 0x0000006a0200720c */ /* 0x040fe20003f84070 */
[----:B------:R-:W-:Y:S01]  /*6590*/  IMAD.HI.U32 R3, R9, R109, RZ ;  /* 0x0000006d09037227 */ /* 0x000fe200078e00ff */
[----:B------:R-:W-:-:S03]  /*65a0*/  ISETP.GT.U32.AND P5, PT, R2, R104, PT ;  /* 0x000000680200720c */ /* 0x000fc60003fa4070 */
[----:B------:R-:W-:Y:S01]  /*65b0*/  @!P6 IMAD.IADD R108, R108, 0x1, -R2 ;  /* 0x000000016c6ce824 */ /* 0x000fe200078e0a02 */
[----:B------:R-:W-:Y:S01]  /*65c0*/  ISETP.GT.U32.AND P6, PT, R2, R107, PT ;  /* 0x0000006b0200720c */ /* 0x000fe20003fc4070 */
[----:B------:R-:W-:Y:S02]  /*65d0*/  IMAD.MOV R4, RZ, RZ, -R3 ;  /* 0x000000ffff047224 */ /* 0x000fe400078e0a03 */
[----:B------:R-:W-:-:S04]  /*65e0*/  IMAD.HI.U32 R3, R9, R110, RZ ;  /* 0x0000006e09037227 */ /* 0x000fc800078e00ff */
[----:B------:R-:W-:Y:S02]  /*65f0*/  IMAD R109, R2, R4, R109 ;  /* 0x00000004026d7224 */ /* 0x000fe400078e026d */
[----:B------:R-:W-:Y:S02]  /*6600*/  IMAD.MOV R3, RZ, RZ, -R3 ;  /* 0x000000ffff037224 */ /* 0x000fe400078e0a03 */
[----:B------:R-:W-:Y:S01]  /*6610*/  @!P4 IMAD.IADD R106, R106, 0x1, -R2 ;  /* 0x000000016a6ac824 */ /* 0x000fe200078e0a02 */
[C---:B------:R-:W-:Y:S01]  /*6620*/  ISETP.GT.U32.AND P4, PT, R2.reuse, R109, PT ;  /* 0x0000006d0200720c */ /* 0x040fe20003f84070 */
[----:B------:R-:W-:Y:S02]  /*6630*/  IMAD R110, R2, R3, R110 ;  /* 0x00000003026e7224 */ /* 0x000fe400078e026e */
[--C-:B------:R-:W-:Y:S01]  /*6640*/  @!P5 IMAD.IADD R104, R104, 0x1, -R2.reuse ;  /* 0x000000016868d824 */ /* 0x100fe200078e0a02 */
[----:B------:R-:W-:Y:S01]  /*6650*/  ISETP.GE.AND P5, PT, R8, RZ, PT ;  /* 0x000000ff0800720c */ /* 0x000fe20003fa6270 */
[----:B------:R-:W-:Y:S01]  /*6660*/  @!P6 IMAD.IADD R107, R107, 0x1, -R2 ;  /* 0x000000016b6be824 */ /* 0x000fe200078e0a02 */
[----:B------:R-:W-:Y:S01]  /*6670*/  ISETP.GT.U32.AND P6, PT, R2, R110, PT ;  /* 0x0000006e0200720c */ /* 0x000fe20003fc4070 */
[----:B------:R-:W-:-:S02]  /*6680*/  VIADD R8, R0, 0x190 ;  /* 0x0000019000087836 */ /* 0x000fc40000000000 */
[----:B------:R-:W-:Y:S02]  /*6690*/  VIADD R10, R0, 0x18f ;  /* 0x0000018f000a7836 */ /* 0x000fe40000000000 */
[----:B------:R-:W-:Y:S01]  /*66a0*/  @!P3 IMAD.MOV R105, RZ, RZ, -R105 ;  /* 0x000000ffff69b224 */ /* 0x000fe200078e0a69 */
[----:B------:R-:W-:Y:S01]  /*66b0*/  IABS R111, R8 ;  /* 0x00000008006f7213 */ /* 0x000fe20000000000 */
[----:B------:R-:W-:Y:S01]  /*66c0*/  @!P4 IMAD.IADD R109, R109, 0x1, -R2 ;  /* 0x000000016d6dc824 */ /* 0x000fe200078e0a02 */
[----:B------:R-:W-:Y:S01]  /*66d0*/  IABS R112, R10 ;  /* 0x0000000a00707213 */ /* 0x000fe20000000000 */
[----:B------:R-:W-:Y:S01]  /*66e0*/  @!P2 IMAD.MOV R104, RZ, RZ, -R104 ;  /* 0x000000ffff68a224 */ /* 0x000fe200078e0a68 */
[----:B------:R-:W-:Y:S01]  /*66f0*/  ISETP.GE.AND P4, PT, R7, RZ, PT ;  /* 0x000000ff0700720c */ /* 0x000fe20003f86270 */
        /* <DEDUP_REMOVED lines=8> */
[----:B------:R-:W-:Y:S01]  /*6780*/  VIADD R11, R0, 0x18e ;  /* 0x0000018e000b7836 */ /* 0x000fe20000000000 */
[C---:B------:R-:W-:Y:S01]  /*6790*/  ISETP.GT.U32.AND P3, PT, R2.reuse, R111, PT ;  /* 0x0000006f0200720c */ /* 0x040fe20003f64070 */
[C---:B------:R-:W-:Y:S02]  /*67a0*/  IMAD R112, R2.reuse, R7, R112 ;  /* 0x0000000702707224 */ /* 0x040fe400078e0270 */
[----:B------:R-:W-:Y:S01]  /*67b0*/  @!P6 IMAD.IADD R109, R109, 0x1, -R2 ;  /* 0x000000016d6de824 */ /* 0x000fe200078e0a02 */
[----:B------:R-:W-:Y:S01]  /*67c0*/  IABS R113, R11 ;  /* 0x0000000b00717213 */ /* 0x000fe20000000000 */
[----:B------:R-:W-:Y:S01]  /*67d0*/  @!P0 IMAD.MOV R106, RZ, RZ, -R106 ;  /* 0x000000ffff6a8224 */ /* 0x000fe200078e0a6a */
[----:B------:R-:W-:Y:S01]  /*67e0*/  ISETP.GT.U32.AND P6, PT, R2, R112, PT ;  /* 0x000000700200720c */ /* 0x000fe20003fc4070 */
[----:B------:R-:W-:Y:S01]  /*67f0*/  VIADD R4, R0, 0x18d ;  /* 0x0000018d00047836 */ /* 0x000fe20000000000 */
[----:B------:R-:W-:Y:S01]  /*6800*/  ISETP.GT.U32.AND P0, PT, R2, R110, PT ;  /* 0x0000006e0200720c */ /* 0x000fe20003f04070 */
[----:B------:R-:W-:-:S03]  /*6810*/  IMAD.HI.U32 R3, R9, R113, RZ ;  /* 0x0000007109037227 */ /* 0x000fc600078e00ff */
[----:B------:R-:W-:Y:S01]  /*6820*/  IABS R114, R4 ;  /* 0x0000000400727213 */ /* 0x000fe20000000000 */
[--C-:B------:R-:W-:Y:S01]  /*6830*/  @!P3 IMAD.IADD R111, R111, 0x1, -R2.reuse ;  /* 0x000000016f6fb824 */ /* 0x100fe200078e0a02 */
[----:B------:R-:W-:Y:S01]  /*6840*/  ISETP.GE.AND P3, PT, R4, RZ, PT ;  /* 0x000000ff0400720c */ /* 0x000fe20003f66270 */
[--C-:B------:R-:W-:Y:S01]  /*6850*/  @!P2 IMAD.IADD R108, R108, 0x1, -R2.reuse ;  /* 0x000000016c6ca824 */ /* 0x100fe200078e0a02 */
[----:B------:R-:W-:Y:S01]  /*6860*/  ISETP.GE.AND P2, PT, R6, RZ, PT ;  /* 0x000000ff0600720c */ /* 0x000fe20003f46270 */
[----:B------:R-:W-:Y:S02]  /*6870*/  IMAD.MOV R3, RZ, RZ, -R3 ;  /* 0x000000ffff037224 */ /* 0x000fe400078e0a03 */
[----:B------:R-:W-:Y:S01]  /*6880*/  @!P6 IMAD.IADD R112, R112, 0x1, -R2 ;  /* 0x000000017070e824 */ /* 0x000fe200078e0a02 */
[C---:B------:R-:W-:Y:S01]  /*6890*/  ISETP.GT.U32.AND P6, PT, R2.reuse, R111, PT ;  /* 0x0000006f0200720c */ /* 0x040fe20003fc4070 */
[----:B------:R-:W-:Y:S02]  /*68a0*/  IMAD R113, R2, R3, R113 ;  /* 0x0000000302717224 */ /* 0x000fe400078e0271 */
[----:B------:R-:W-:-:S04]  /*68b0*/  IMAD.HI.U32 R3, R9, R114, RZ ;  /* 0x0000007209037227 */ /* 0x000fc800078e00ff */
[----:B------:R-:W-:Y:S01]  /*68c0*/  @!P0 IMAD.IADD R110, R110, 0x1, -R2 ;  /* 0x000000016e6e8824 */ /* 0x000fe200078e0a02 */
[----:B------:R-:W-:Y:S01]  /*68d0*/  ISETP.GE.AND P0, PT, R11, RZ, PT ;  /* 0x000000ff0b00720c */ /* 0x000fe20003f06270 */
[----:B------:R-:W-:Y:S02]  /*68e0*/  IMAD.MOV R3, RZ, RZ, -R3 ;  /* 0x000000ffff037224 */ /* 0x000fe400078e0a03 */
[----:B------:R-:W-:Y:S01]  /*68f0*/  @!P4 IMAD.MOV R110, RZ, RZ, -R110 ;  /* 0x000000ffff6ec224 */ /* 0x000fe200078e0a6e */
[C---:B------:R-:W-:Y:S01]  /*6900*/  ISETP.GT.U32.AND P4, PT, R2.reuse, R113, PT ;  /* 0x000000710200720c */ /* 0x040fe20003f84070 */
[----:B------:R-:W-:Y:S02]  /*6910*/  IMAD R114, R2, R3, R114 ;  /* 0x0000000302727224 */ /* 0x000fe400078e0272 */
[----:B------:R-:W-:Y:S01]  /*6920*/  @!P5 IMAD.MOV R107, RZ, RZ, -R107 ;  /* 0x000000ffff6bd224 */ /* 0x000fe200078e0a6b */
[----:B------:R-:W-:Y:S01]  /*6930*/  ISETP.GE.AND P5, PT, R8, RZ, PT ;  /* 0x000000ff0800720c */ /* 0x000fe20003fa6270 */
[----:B------:R-:W-:Y:S01]  /*6940*/  @!P2 IMAD.MOV R109, RZ, RZ, -R109 ;  /* 0x000000ffff6da224 */ /* 0x000fe200078e0a6d */
[----:B------:R-:W-:Y:S01]  /*6950*/  ISETP.GT.U32.AND P2, PT, R2, R112, PT ;  /* 0x000000700200720c */ /* 0x000fe20003f44070 */
[----:B------:R-:W-:-:S02]  /*6960*/  VIADD R6, R0, 0x18c ;  /* 0x0000018c00067836 */ /* 0x000fc40000000000 */
[----:B------:R-:W-:Y:S01]  /*6970*/  @!P6 IMAD.IADD R111, R111, 0x1, -R2 ;  /* 0x000000016f6fe824 */ /* 0x000fe200078e0a02 */
[----:B------:R-:W-:Y:S01]  /*6980*/  ISETP.GT.U32.AND P6, PT, R2, R114, PT ;  /* 0x000000720200720c */ /* 0x000fe20003fc4070 */
[----:B------:R-:W-:Y:S01]  /*6990*/  VIADD R8, R0, 0x18b ;  /* 0x0000018b00087836 */ /* 0x000fe20000000000 */
[----:B------:R-:W-:Y:S01]  /*69a0*/  IABS R115, R6 ;  /* 0x0000000600737213 */ /* 0x000fe20000000000 */
[----:B------:R-:W-:Y:S01]  /*69b0*/  @!P1 IMAD.MOV R108, RZ, RZ, -R108 ;  /* 0x000000ffff6c9224 */ /* 0x000fe200078e0a6c */
[----:B------:R-:W-:Y:S01]  /*69c0*/  ISETP.GE.AND P1, PT, R10, RZ, PT ;  /* 0x000000ff0a00720c */ /* 0x000fe20003f26270 */
[----:B------:R-:W-:Y:S01]  /*69d0*/  @!P4 IMAD.IADD R113, R113, 0x1, -R2 ;  /* 0x000000017171c824 */ /* 0x000fe200078e0a02 */
[----:B------:R-:W-:Y:S01]  /*69e0*/  IABS R116, R8 ;  /* 0x0000000800747213 */ /* 0x000fe20000000000 */
[----:B------:R-:W-:Y:S01]  /*69f0*/  IMAD.HI.U32 R3, R9, R115, RZ ;  /* 0x0000007309037227 */ /* 0x000fe200078e00ff */
[----:B------:R-:W-:-:S03]  /*6a00*/  ISETP.GE.AND P4, PT, R8, RZ, PT ;  /* 0x000000ff0800720c */ /* 0x000fc60003f86270 */
[----:B------:R-:W-:Y:S02]  /*6a10*/  VIADD R10, R0, 0x18a ;  /* 0x0000018a000a7836 */ /* 0x000fe40000000000 */
[----:B------:R-:W-:Y:S01]  /*6a20*/  @!P2 IMAD.IADD R112, R112, 0x1, -R2 ;  /* 0x000000017070a824 */ /* 0x000fe200078e0a02 */
[----:B------:R-:W-:Y:S01]  /*6a30*/  ISETP.GE.AND P2, PT, R6, RZ, PT ;  /* 0x000000ff0600720c */ /* 0x000fe20003f46270 */
[----:B------:R-:W-:Y:S01]  /*6a40*/  @!P5 IMAD.MOV R111, RZ, RZ, -R111 ;  /* 0x000000ffff6fd224 */ /* 0x000fe200078e0a6f */
[----:B------:R-:W-:Y:S01]  /*6a50*/  ISETP.GT.U32.AND P5, PT, R2, R113, PT ;  /* 0x000000710200720c */ /* 0x000fe20003fa4070 */
[----:B------:R-:W-:Y:S01]  /*6a60*/  IMAD.HI.U32 R4, R9, R116, RZ ;  /* 0x0000007409047227 */ /* 0x000fe200078e00ff */
[----:B------:R-:W-:-:S03]  /*6a70*/  IABS R117, R10 ;  /* 0x0000000a00757213 */ /* 0x000fc60000000000 */
[----:B------:R-:W-:Y:S02]  /*6a80*/  IMAD.MOV R6, RZ, RZ, -R3 ;  /* 0x000000ffff067224 */ /* 0x000fe400078e0a03 */
[----:B------:R-:W-:Y:S02]  /*6a90*/  @!P6 IMAD.IADD R114, R114, 0x1, -R2 ;  /* 0x000000017272e824 */ /* 0x000fe400078e0a02 */
[----:B------:R-:W-:Y:S02]  /*6aa0*/  IMAD.MOV R7, RZ, RZ, -R4 ;  /* 0x000000ffff077224 */ /* 0x000fe400078e0a04 */
[C---:B------:R-:W-:Y:S01]  /*6ab0*/  IMAD R115, R2.reuse, R6, R115 ;  /* 0x0000000602737224 */ /* 0x040fe200078e0273 */
[----:B------:R-:W-:Y:S01]  /*6ac0*/  ISETP.GT.U32.AND P6, PT, R2, R114, PT ;  /* 0x000000720200720c */ /* 0x000fe20003fc4070 */
[----:B------:R-:W-:-:S04]  /*6ad0*/  IMAD.HI.U32 R3, R9, R117, RZ ;  /* 0x0000007509037227 */ /* 0x000fc800078e00ff */
[C---:B------:R-:W-:Y:S02]  /*6ae0*/  IMAD R116, R2.reuse, R7, R116 ;  /* 0x0000000702747224 */ /* 0x040fe400078e0274 */
[----:B------:R-:W-:Y:S01]  /*6af0*/  @!P1 IMAD.MOV R112, RZ, RZ, -R112 ;  /* 0x000000ffff709224 */ /* 0x000fe200078e0a70 */
[C---:B------:R-:W-:Y:S01]  /*6b00*/  ISETP.GT.U32.AND P1, PT, R2.reuse, R115, PT ;  /* 0x000000730200720c */ /* 0x040fe20003f24070 */
[----:B------:R-:W-:Y:S02]  /*6b10*/  IMAD.MOV R3, RZ, RZ, -R3 ;  /* 0x000000ffff037224 */ /* 0x000fe400078e0a03 */
[----:B------:R-:W-:Y:S01]  /*6b20*/  @!P5 IMAD.IADD R113, R113, 0x1, -R2 ;  /* 0x000000017171d824 */ /* 0x000fe200078e0a02 */
[C---:B------:R-:W-:Y:S01]  /*6b30*/  ISETP.GT.U32.AND P5, PT, R2.reuse, R116, PT ;  /* 0x000000740200720c */ /* 0x040fe20003fa4070 */
[----:B------:R-:W-:Y:S02]  /*6b40*/  IMAD R117, R2, R3, R117 ;  /* 0x0000000302757224 */ /* 0x000fe400078e0275 */
[----:B------:R-:W-:-:S02]  /*6b50*/  VIADD R6, R0, 0x189 ;  /* 0x0000018900067836 */ /* 0x000fc40000000000 */
[--C-:B------:R-:W-:Y:S01]  /*6b60*/  @!P6 IMAD.IADD R114, R114, 0x1, -R2.reuse ;  /* 0x000000017272e824 */ /* 0x100fe200078e0a02 */
[----:B------:R-:W-:Y:S01]  /*6b70*/  ISETP.GT.U32.AND P6, PT, R2, R117, PT ;  /* 0x000000750200720c */ /* 0x000fe20003fc4070 */
[----:B------:R-:W-:Y:S01]  /*6b80*/  VIADD R7, R0, 0x188 ;  /* 0x0000018800077836 */ /* 0x000fe20000000000 */
[----:B------:R-:W-:Y:S01]  /*6b90*/  IABS R118, R6 ;  /* 0x0000000600767213 */ /* 0x000fe20000000000 */
[--C-:B------:R-:W-:Y:S01]  /*6ba0*/  @!P1 IMAD.IADD R115, R115, 0x1, -R2.reuse ;  /* 0x0000000173739824 */ /* 0x100fe200078e0a02 */
[----:B------:R-:W-:Y:S01]  /*6bb0*/  ISETP.GE.AND P1, PT, R10, RZ, PT ;  /* 0x000000ff0a00720c */ /* 0x000fe20003f26270 */
[----:B------:R-:W-:Y:S01]  /*6bc0*/  VIADD R11, R0, 0x186 ;  /* 0x00000186000b7836 */ /* 0x000fe20000000000 */
[----:B------:R-:W-:Y:S01]  /*6bd0*/  IABS R119, R7 ;  /* 0x0000000700777213 */ /* 0x000fe20000000000 */
[----:B------:R-:W-:Y:S01]  /*6be0*/  @!P5 IMAD.IADD R116, R116, 0x1, -R2 ;  /* 0x000000017474d824 */ /* 0x000fe200078e0a02 */
[----:B------:R-:W-:Y:S01]  /*6bf0*/  ISETP.GT.U32.AND P5, PT, R2, R115, PT ;  /* 0x000000730200720c */ /* 0x000fe20003fa4070 */
[----:B------:R-:W-:Y:S01]  /*6c00*/  IMAD.HI.U32 R3, R9, R118, RZ ;  /* 0x0000007609037227 */ /* 0x000fe200078e00ff */
[----:B------:R-:W-:-:S03]  /*6c10*/  IABS R121, R11 ;  /* 0x0000000b00797213 */ /* 0x000fc60000000000 */
[----:B------:R-:W-:Y:S02]  /*6c20*/  IMAD.MOV R3, RZ, RZ, -R3 ;  /* 0x000000ffff037224 */ /* 0x000fe400078e0a03 */
[----:B------:R-:W-:Y:S01]  /*6c30*/  @!P6 IMAD.IADD R117, R117, 0x1, -R2 ;  /* 0x000000017575e824 */ /* 0x000fe200078e0a02 */
[----:B------:R-:W-:Y:S01]  /*6c40*/  ISETP.GT.U32.AND P6, PT, R2, R116, PT ;  /* 0x000000740200720c */ /* 0x000fe20003fc4070 */
[----:B------:R-:W-:-:S04]  /*6c50*/  IMAD.HI.U32 R4, R9, R119, RZ ;  /* 0x0000007709047227 */ /* 0x000fc800078e00ff */
[C---:B------:R-:W-:Y:S02]  /*6c60*/  IMAD R118, R2.reuse, R3, R118 ;  /* 0x0000000302767224 */ /* 0x040fe400078e0276 */
[----:B------:R-:W-:Y:S02]  /*6c70*/  IMAD.MOV R4, RZ, RZ, -R4 ;  /* 0x000000ffff047224 */ /* 0x000fe400078e0a04 */
[----:B------:R-:W-:Y:S01]  /*6c80*/  @!P5 IMAD.IADD R115, R115, 0x1, -R2 ;  /* 0x000000017373d824 */ /* 0x000fe200078e0a02 */
[C---:B------:R-:W-:Y:S01]  /*6c90*/  ISETP.GT.U32.AND P5, PT, R2.reuse, R118, PT ;  /* 0x000000760200720c */ /* 0x040fe20003fa4070 */
[----:B------:R-:W-:Y:S02]  /*6ca0*/  IMAD R119, R2, R4, R119 ;  /* 0x0000000402777224 */ /* 0x000fe400078e0277 */
[----:B------:R-:W-:-:S04]  /*6cb0*/  IMAD.HI.U32 R4, R9, R121, RZ ;  /* 0x0000007909047227 */ /* 0x000fc800078e00ff */
[----:B------:R-:W-:Y:S01]  /*6cc0*/  @!P6 IMAD.IADD R116, R116, 0x1, -R2 ;  /* 0x000000017474e824 */ /* 0x000fe200078e0a02 */
[----:B------:R-:W-:Y:S01]  /*6cd0*/  ISETP.GT.U32.AND P6, PT, R2, R119, PT ;  /* 0x000000770200720c */ /* 0x000fe20003fc4070 */
[----:B------:R-:W-:Y:S02]  /*6ce0*/  VIADD R8, R0, 0x187 ;  /* 0x0000018700087836 */ /* 0x000fe40000000000 */
[----:B------:R-:W-:Y:S02]  /*6cf0*/  IMAD.MOV R4, RZ, RZ, -R4 ;  /* 0x000000ffff047224 */ /* 0x000fe400078e0a04 */
[----:B------:R-:W-:Y:S01]  /*6d00*/  @!P5 IMAD.IADD R118, R118, 0x1, -R2 ;  /* 0x000000017676d824 */ /* 0x000fe200078e0a02 */
[----:B------:R-:W-:Y:S01]  /*6d10*/  IABS R120, R8 ;  /* 0x0000000800787213 */ /* 0x000fe20000000000 */
[----:B------:R-:W-:Y:S02]  /*6d20*/  IMAD R121, R2, R4, R121 ;  /* 0x0000000402797224 */ /* 0x000fe400078e0279 */
[----:B------:R-:W-:Y:S01]  /*6d30*/  @!P3 IMAD.MOV R114, RZ, RZ, -R114 ;  /* 0x000000ffff72b224 */ /* 0x000fe200078e0a72 */
[----:B------:R-:W-:Y:S01]  /*6d40*/  ISETP.GE.AND P3, PT, R6, RZ, PT ;  /* 0x000000ff0600720c */ /* 0x000fe20003f66270 */
[----:B------:R-:W-:-:S02]  /*6d50*/  VIADD R6, R0, 0x185 ;  /* 0x0000018500067836 */ /* 0x000fc40000000000 */
[----:B------:R-:W-:-:S03]  /*6d60*/  IMAD.HI.U32 R3, R9, R120, RZ ;  /* 0x0000007809037227 */ /* 0x000fc600078e00ff */
[----:B------:R-:W-:Y:S01]  /*6d70*/  IABS R122, R6 ;  /* 0x00000006007a7213 */ /* 0x000fe20000000000 */
[----:B------:R-:W-:Y:S01]  /*6d80*/  @!P2 IMAD.MOV R115, RZ, RZ, -R115 ;  /* 0x000000ffff73a224 */ /* 0x000fe200078e0a73 */
[C---:B------:R-:W-:Y:S01]  /*6d90*/  ISETP.GT.U32.AND P2, PT, R2.reuse, R118, PT ;  /* 0x000000760200720c */ /* 0x040fe20003f44070 */
[----:B------:R-:W-:Y:S01]  /*6da0*/  @!P4 IMAD.MOV R116, RZ, RZ, -R116 ;  /* 0x000000ffff74c224 */ /* 0x000fe200078e0a74 */
[----:B------:R-:W-:Y:S01]  /*6db0*/  ISETP.GT.U32.AND P4, PT, R2, R121, PT ;  /* 0x000000790200720c */ /* 0x000fe20003f84070 */
[----:B------:R-:W-:Y:S02]  /*6dc0*/  @!P6 IMAD.IADD R119, R119, 0x1, -R2 ;  /* 0x000000017777e824 */ /* 0x000fe400078e0a02 */
[----:B------:R-:W-:Y:S02]  /*6dd0*/  IMAD.MOV R3, RZ, RZ, -R3 ;  /* 0x000000ffff037224 */ /* 0x000fe400078e0a03 */
[----:B------:R-:W-:Y:S01]  /*6de0*/  VIADD R4, R0, 0x184 ;  /* 0x0000018400047836 */ /* 0x000fe20000000000 */
[C---:B------:R-:W-:Y:S01]  /*6df0*/  ISETP.GT.U32.AND P6, PT, R2.reuse, R119, PT ;  /* 0x000000770200720c */ /* 0x040fe20003fc4070 */
[----:B------:R-:W-:-:S02]  /*6e00*/  IMAD R120, R2, R3, R120 ;  /* 0x0000000302787224 */ /* 0x000fc400078e0278 */
[----:B------:R-:W-:Y:S01]  /*6e10*/  IMAD.HI.U32 R3, R9, R122, RZ ;  /* 0x0000007a09037227 */ /* 0x000fe200078e00ff */
[----:B------:R-:W-:Y:S02]  /*6e20*/  IABS R123, R4 ;  /* 0x00000004007b7213 */ /* 0x000fe40000000000 */
[----:B------:R-:W-:Y:S01]  /*6e30*/  ISETP.GT.U32.AND P5, PT, R2, R120, PT ;  /* 0x000000780200720c */ /* 0x000fe20003fa4070 */
[----:B------:R-:W-:Y:S02]  /*6e40*/  IMAD.MOV R3, RZ, RZ, -R3 ;  /* 0x000000ffff037224 */ /* 0x000fe400078e0a03 */
[--C-:B------:R-:W-:Y:S01]  /*6e50*/  @!P2 IMAD.IADD R118, R118, 0x1, -R2.reuse ;  /* 0x000000017676a824 */ /* 0x100fe200078e0a02 */
[----:B------:R-:W-:Y:S01]  /*6e60*/  ISETP.GE.AND P2, PT, R11, RZ, PT ;  /* 0x000000ff0b00720c */ /* 0x000fe20003f46270 */
[----:B------:R-:W-:Y:S01]  /*6e70*/  @!P4 IMAD.IADD R121, R121, 0x1, -R2 ;  /* 0x000000017979c824 */ /* 0x000fe200078e0a02 */
[----:B------:R-:W-:Y:S01]  /*6e80*/  ISETP.GE.AND P4, PT, R6, RZ, PT ;  /* 0x000000ff0600720c */ /* 0x000fe20003f86270 */
[----:B------:R-:W-:-:S02]  /*6e90*/  IMAD R122, R2, R3, R122 ;  /* 0x00000003027a7224 */ /* 0x000fc400078e027a */
[----:B------:R-:W-:Y:S01]  /*6ea0*/  @!P3 IMAD.MOV R118, RZ, RZ, -R118 ;  /* 0x000000ffff76b224 */ /* 0x000fe200078e0a76 */
[----:B------:R-:W-:Y:S01]  /*6eb0*/  ISETP.GT.U32.AND P3, PT, R2, R121, PT ;  /* 0x000000790200720c */ /* 0x000fe20003f64070 */
[----:B------:R-:W-:-:S04]  /*6ec0*/  IMAD.HI.U32 R3, R9, R123, RZ ;  /* 0x0000007b09037227 */ /* 0x000fc800078e00ff */
[----:B------:R-:W-:Y:S01]  /*6ed0*/  @!P0 IMAD.MOV R113, RZ, RZ, -R113 ;  /* 0x000000ffff718224 */ /* 0x000fe200078e0a71 */
[C---:B------:R-:W-:Y:S01]  /*6ee0*/  ISETP.GT.U32.AND P0, PT, R2.reuse, R117, PT ;  /* 0x000000750200720c */ /* 0x040fe20003f04070 */
[--C-:B------:R-:W-:Y:S01]  /*6ef0*/  @!P6 IMAD.IADD R119, R119, 0x1, -R2.reuse ;  /* 0x000000017777e824 */ /* 0x100fe200078e0a02 */
[----:B------:R-:W-:Y:S01]  /*6f00*/  ISETP.GT.U32.AND P6, PT, R2, R122, PT ;  /* 0x0000007a0200720c */ /* 0x000fe20003fc4070 */
[----:B------:R-:W-:Y:S02]  /*6f10*/  IMAD.MOV R3, RZ, RZ, -R3 ;  /* 0x000000ffff037224 */ /* 0x000fe400078e0a03 */
[--C-:B------:R-:W-:Y:S02]  /*6f20*/  @!P5 IMAD.IADD R120, R120, 0x1, -R2.reuse ;  /* 0x000000017878d824 */ /* 0x100fe400078e0a02 */
[C---:B------:R-:W-:Y:S02]  /*6f30*/  IMAD R123, R2.reuse, R3, R123 ;  /* 0x00000003027b7224 */ /* 0x040fe400078e027b */
[--C-:B------:R-:W-:Y:S01]  /*6f40*/  @!P3 IMAD.IADD R121, R121, 0x1, -R2.reuse ;  /* 0x000000017979b824 */ /* 0x100fe200078e0a02 */
[----:B------:R-:W-:Y:S01]  /*6f50*/  ISETP.GT.U32.AND P5, PT, R2, R120, PT ;  /* 0x000000780200720c */ /* 0x000fe20003fa4070 */
[----:B------:R-:W-:Y:S01]  /*6f60*/  VIADD R3, R0, 0x183 ;  /* 0x0000018300037836 */ /* 0x000fe20000000000 */
[----:B------:R-:W-:Y:S01]  /*6f70*/  ISETP.GT.U32.AND P3, PT, R2, R123, PT ;  /* 0x0000007b0200720c */ /* 0x000fe20003f64070 */
[--C-:B------:R-:W-:Y:S01]  /*6f80*/  @!P0 IMAD.IADD R117, R117, 0x1, -R2.reuse ;  /* 0x0000000175758824 */ /* 0x100fe200078e0a02 */
[----:B------:R-:W-:Y:S01]  /*6f90*/  ISETP.GE.AND P0, PT, R7, RZ, PT ;  /* 0x000000ff0700720c */ /* 0x000fe20003f06270 */
[----:B------:R-:W-:Y:S01]  /*6fa0*/  @!P6 IMAD.IADD R122, R122, 0x1, -R2 ;  /* 0x000000017a7ae824 */ /* 0x000fe200078e0a02 */
[----:B------:R-:W-:Y:S01]  /*6fb0*/  IABS R124, R3 ;  /* 0x00000003007c7213 */ /* 0x000fe20000000000 */
[----:B------:R-:W-:Y:S01]  /*6fc0*/  @!P1 IMAD.MOV R117, RZ, RZ, -R117 ;  /* 0x000000ffff759224 */ /* 0x000fe200078e0a75 */
[----:B------:R-:W-:Y:S01]  /*6fd0*/  ISETP.GE.AND P1, PT, R8, RZ, PT ;  /* 0x000000ff0800720c */ /* 0x000fe20003f26270 */
[----:B------:R-:W-:Y:S01]  /*6fe0*/  VIADD R6, R0, 0x181 ;  /* 0x0000018100067836 */ /* 0x000fe20000000000 */
[----:B------:R-:W-:Y:S01]  /*6ff0*/  ISETP.GT.U32.AND P6, PT, R2, R122, PT ;  /* 0x0000007a0200720c */ /* 0x000fe20003fc4070 */
[----:B------:R-:W-:-:S02]  /*7000*/  VIADD R7, R0, 0x180 ;  /* 0x0000018000077836 */ /* 0x000fc40000000000 */
[--C-:B------:R-:W-:Y:S01]  /*7010*/  @!P5 IMAD.IADD R120, R120, 0x1, -R2.reuse ;  /* 0x000000017878d824 */ /* 0x100fe200078e0a02 */
[----:B------:R-:W-:Y:S01]  /*7020*/  ISETP.GE.AND P5, PT, R4, RZ, PT ;  /* 0x000000ff0400720c */ /* 0x000fe20003fa6270 */
[--C-:B------:R-:W-:Y:S01]  /*7030*/  @!P3 IMAD.IADD R123, R123, 0x1, -R2.reuse ;  /* 0x000000017b7bb824 */ /* 0x100fe200078e0a02 */
[----:B------:R-:W-:Y:S01]  /*7040*/  IABS R126, R6 ;  /* 0x00000006007e7213 */ /* 0x000fe20000000000 */
[----:B------:R-:W-:Y:S01]  /*7050*/  @!P0 IMAD.MOV R119, RZ, RZ, -R119 ;  /* 0x000000ffff778224 */ /* 0x000fe200078e0a77 */
[----:B------:R-:W-:Y:S01]  /*7060*/  ISETP.GE.AND P0, PT, R3, RZ, PT ;  /* 0x000000ff0300720c */ /* 0x000fe20003f06270 */
[----:B------:R-:W-:Y:S01]  /*7070*/  VIADD R4, R0, 0x182 ;  /* 0x0000018200047836 */ /* 0x000fe20000000000 */
[----:B------:R-:W-:Y:S01]  /*7080*/  ISETP.GT.U32.AND P3, PT, R2, R123, PT ;  /* 0x0000007b0200720c */ /* 0x000fe20003f64070 */
[----:B------:R-:W-:Y:S01]  /*7090*/  IMAD.HI.U32 R3, R9, R124, RZ ;  /* 0x0000007c09037227 */ /* 0x000fe200078e00ff */
[----:B------:R-:W-:Y:S02]  /*70a0*/  IABS R127, R7 ;  /* 0x00000007007f7213 */ /* 0x000fe40000000000 */
[----:B------:R-:W-:Y:S01]  /*70b0*/  IABS R125, R4 ;  /* 0x00000004007d7213 */ /* 0x000fe20000000000 */
[----:B------:R-:W-:Y:S01]  /*70c0*/  @!P6 IMAD.IADD R122, R122, 0x1, -R2 ;  /* 0x000000017a7ae824 */ /* 0x000fe200078e0a02 */
[----:B------:R-:W-:Y:S01]  /*70d0*/  ISETP.GE.AND P6, PT, R7, RZ, PT ;  /* 0x000000ff0700720c */ /* 0x000fe20003fc6270 */
[----:B------:R-:W-:Y:S01]  /*70e0*/  @!P1 IMAD.MOV R120, RZ, RZ, -R120 ;  /* 0x000000ffff789224 */ /* 0x000fe200078e0a78 */
[----:B------:R-:W-:Y:S01]  /*70f0*/  ISETP.GE.AND P1, PT, R4, RZ, PT ;  /* 0x000000ff0400720c */ /* 0x000fe20003f26270 */
[----:B------:R-:W-:-:S02]  /*7100*/  IMAD.MOV R7, RZ, RZ, -R3 ;  /* 0x000000ffff077224 */ /* 0x000fc400078e0a03 */
[----:B------:R-:W-:-:S04]  /*7110*/  IMAD.HI.U32 R4, R9, R126, RZ ;  /* 0x0000007e09047227 */ /* 0x000fc800078e00ff */
[C---:B------:R-:W-:Y:S02]  /*7120*/  IMAD R124, R2.reuse, R7, R124 ;  /* 0x00000007027c7224 */ /* 0x040fe400078e027c */
[----:B------:R-:W-:Y:S02]  /*7130*/  IMAD.MOV R7, RZ, RZ, -R4 ;  /* 0x000000ffff077224 */ /* 0x000fe400078e0a04 */
[----:B------:R-:W-:Y:S01]  /*7140*/  @!P4 IMAD.MOV R122, RZ, RZ, -R122 ;  /* 0x000000ffff7ac224 */ /* 0x000fe200078e0a7a */
[C---:B------:R-:W-:Y:S01]  /*7150*/  ISETP.GT.U32.AND P4, PT, R2.reuse, R124, PT ;  /* 0x0000007c0200720c */ /* 0x040fe20003f84070 */
[----:B------:R-:W-:Y:S02]  /*7160*/  @!P3 IMAD.IADD R123, R123, 0x1, -R2 ;  /* 0x000000017b7bb824 */ /* 0x000fe400078e0a02 */
[----:B------:R-:W-:Y:S02]  /*7170*/  IMAD R126, R2, R7, R126 ;  /* 0x00000007027e7224 */ /* 0x000fe400078e027e */
[----:B------:R-:W-:-:S02]  /*7180*/  @!P5 IMAD.MOV R123, RZ, RZ, -R123 ;  /* 0x000000ffff7bd224 */ /* 0x000fc400078e0a7b */
[----:B------:R-:W-:Y:S01]  /*7190*/  IMAD.HI.U32 R3, R9, R125, RZ ;  /* 0x0000007d09037227 */ /* 0x000fe200078e00ff */
[----:B------:R-:W-:-:S03]  /*71a0*/  ISETP.GT.U32.AND P5, PT, R2, R126, PT ;  /* 0x0000007e0200720c */ /* 0x000fc60003fa4070 */
[----:B------:R-:W-:Y:S01]  /*71b0*/  @!P2 IMAD.MOV R121, RZ, RZ, -R121 ;  /* 0x000000ffff79a224 */ /* 0x000fe200078e0a79 */
[----:B------:R-:W-:Y:S01]  /*71c0*/  ISETP.GE.AND P2, PT, R6, RZ, PT ;  /* 0x000000ff0600720c */ /* 0x000fe20003f46270 */
[----:B------:R-:W-:Y:S02]  /*71d0*/  IMAD.MOV R6, RZ, RZ, -R3 ;  /* 0x000000ffff067224 */ /* 0x000fe400078e0a03 */
[----:B------:R-:W-:Y:S02]  /*71e0*/  VIADD R7, R0, 0x17e ;  /* 0x0000017e00077836 */ /* 0x000fe40000000000 */
[----:B------:R-:W-:Y:S02]  /*71f0*/  IMAD R125, R2, R6, R125 ;  /* 0x00000006027d7224 */ /* 0x000fe400078e027d */
[--C-:B------:R-:W-:Y:S01]  /*7200*/  @!P4 IMAD.IADD R124, R124, 0x1, -R2.reuse ;  /* 0x000000017c7cc824 */ /* 0x100fe200078e0a02 */
[----:B------:R-:W-:Y:S01]  /*7210*/  IABS R129, R7 ;  /* 0x0000000700817213 */ /* 0x000fe20000000000 */
[----:B------:R-:W-:Y:S01]  /*7220*/  @!P5 IMAD.IADD R126, R126, 0x1, -R2 ;  /* 0x000000017e7ed824 */ /* 0x000fe200078e0a02 */
[C---:B------:R-:W-:Y:S01]  /*7230*/  ISETP.GT.U32.AND P3, PT, R2.reuse, R125, PT ;  /* 0x0000007d0200720c */ /* 0x040fe20003f64070 */
[----:B------:R-:W-:Y:S01]  /*7240*/  IMAD.HI.U32 R3, R9, R127, RZ ;  /* 0x0000007f09037227 */ /* 0x000fe200078e00ff */
[----:B------:R-:W-:-:S02]  /*7250*/  ISETP.GT.U32.AND P4, PT, R2, R124, PT ;  /* 0x0000007c0200720c */ /* 0x000fc40003f84070 */
[----:B------:R-:W-:Y:S01]  /*7260*/  ISETP.GT.U32.AND P5, PT, R2, R126, PT ;  /* 0x0000007e0200720c */ /* 0x000fe20003fa4070 */
[----:B------:R-:W-:Y:S02]  /*7270*/  IMAD.MOV R3, RZ, RZ, -R3 ;  /* 0x000000ffff037224 */ /* 0x000fe400078e0a03 */
[----:B------:R-:W-:-:S04]  /*7280*/  IMAD.HI.U32 R4, R9, R129, RZ ;  /* 0x0000008109047227 */ /* 0x000fc800078e00ff */
[----:B------:R-:W-:Y:S02]  /*7290*/  VIADD R6, R0, 0x17f ;  /* 0x0000017f00067836 */ /* 0x000fe40000000000 */
[----:B------:R-:W-:Y:S02]  /*72a0*/  IMAD R127, R2, R3, R127 ;  /* 0x00000003027f7224 */ /* 0x000fe400078e027f */
[----:B------:R-:W-:Y:S01]  /*72b0*/  IMAD.MOV R4, RZ, RZ, -R4 ;  /* 0x000000ffff047224 */ /* 0x000fe200078e0a04 */
[----:B------:R-:W-:Y:S01]  /*72c0*/  IABS R128, R6 ;  /* 0x0000000600807213 */ /* 0x000fe20000000000 */
[--C-:B------:R-:W-:Y:S02]  /*72d0*/  @!P3 IMAD.IADD R125, R125, 0x1, -R2.reuse ;  /* 0x000000017d7db824 */ /* 0x100fe400078e0a02 */
[--C-:B------:R-:W-:Y:S01]  /*72e0*/  @!P4 IMAD.IADD R124, R124, 0x1, -R2.reuse ;  /* 0x000000017c7cc824 */ /* 0x100fe200078e0a02 */
[C---:B------:R-:W-:Y:S01]  /*72f0*/  ISETP.GT.U32.AND P4, PT, R2.reuse, R127, PT ;  /* 0x0000007f0200720c */ /* 0x040fe20003f84070 */
[C---:B------:R-:W-:Y:S01]  /*7300*/  IMAD R129, R2.reuse, R4, R129 ;  /* 0x0000000402817224 */ /* 0x040fe200078e0281 */
[----:B------:R-:W-:Y:S01]  /*7310*/  ISETP.GT.U32.AND P3, PT, R2, R125, PT ;  /* 0x0000007d0200720c */ /* 0x000fe20003f64070 */
[----:B------:R-:W-:-:S02]  /*7320*/  @!P5 IMAD.IADD R126, R126, 0x1, -R2 ;  /* 0x000000017e7ed824 */ /* 0x000fc400078e0a02 */
[----:B------:R-:W-:Y:S01]  /*7330*/  VIADD R8, R0, 0x17d ;  /* 0x0000017d00087836 */ /* 0x000fe20000000000 */
[----:B------:R-:W-:Y:S01]  /*7340*/  ISETP.GT.U32.AND P5, PT, R2, R129, PT ;  /* 0x000000810200720c */ /* 0x000fe20003fa4070 */
[----:B------:R-:W-:-:S03]  /*7350*/  IMAD.HI.U32 R3, R9, R128, RZ ;  /* 0x0000008009037227 */ /* 0x000fc600078e00ff */
[----:B------:R-:W-:Y:S01]  /*7360*/  IABS R130, R8 ;  /* 0x0000000800827213 */ /* 0x000fe20000000000 */
[----:B------:R-:W-:Y:S02]  /*7370*/  IMAD.MOV R3, RZ, RZ, -R3 ;  /* 0x000000ffff037224 */ /* 0x000fe400078e0a03 */
[----:B------:R-:W-:Y:S02]  /*7380*/  VIADD R10, R0, 0x17c ;  /* 0x0000017c000a7836 */ /* 0x000fe40000000000 */
[----:B------:R-:W-:Y:S02]  /*7390*/  IMAD R128, R2, R3, R128 ;  /* 0x0000000302807224 */ /* 0x000fe400078e0280 */
[----:B------:R-:W-:Y:S01]  /*73a0*/  VIADD R11, R0, 0x17b ;  /* 0x0000017b000b7836 */ /* 0x000fe20000000000 */
[----:B------:R-:W-:Y:S01]  /*73b0*/  IABS R131, R10 ;  /* 0x0000000a00837213 */ /* 0x000fe20000000000 */
        /* <DEDUP_REMOVED lines=8> */
[----:B------:R-:W-:Y:S02]  /*7440*/  @!P5 IMAD.IADD R129, R129, 0x1, -R2 ;  /* 0x000000018181d824 */ /* 0x000fe400078e0a02 */
[----:B------:R-:W-:Y:S02]  /*7450*/  IMAD.MOV R3, RZ, RZ, -R3 ;  /* 0x000000ffff037224 */ /* 0x000fe400078e0a03 */
[----:B------:R-:W-:Y:S01]  /*7460*/  IMAD.HI.U32 R4, R9, R131, RZ ;  /* 0x0000008309047227 */ /* 0x000fe200078e00ff */
[----:B------:R-:W-:-:S03]  /*7470*/  ISETP.GT.U32.AND P5, PT, R2, R129, PT ;  /* 0x000000810200720c */ /* 0x000fc60003fa4070 */
[----:B------:R-:W-:Y:S02]  /*7480*/  IMAD R130, R2, R3, R130 ;  /* 0x0000000302827224 */ /* 0x000fe400078e0282 */
[----:B------:R-:W-:-:S04]  /*7490*/  IMAD.HI.U32 R3, R9, R132, RZ ;  /* 0x0000008409037227 */ /* 0x000fc800078e00ff */
[----:B------:R-:W-:Y:S02]  /*74a0*/  IMAD.MOV R4, RZ, RZ, -R4 ;  /* 0x000000ffff047224 */ /* 0x000fe400078e0a04 */
[----:B------:R-:W-:Y:S02]  /*74b0*/  IMAD.MOV R3, RZ, RZ, -R3 ;  /* 0x000000ffff037224 */ /* 0x000fe400078e0a03 */
[--C-:B------:R-:W-:Y:S01]  /*74c0*/  @!P3 IMAD.IADD R128, R128, 0x1, -R2.reuse ;  /* 0x000000018080b824 */ /* 0x100fe200078e0a02 */
[----:B------:R-:W-:Y:S01]  /*74d0*/  ISETP.GE.AND P3, PT, R7, RZ, PT ;  /* 0x000000ff0700720c */ /* 0x000fe20003f66270 */
[C---:B------:R-:W-:Y:S02]  /*74e0*/  IMAD R131, R2.reuse, R4, R131 ;  /* 0x0000000402837224 */ /* 0x040fe400078e0283 */
[----:B------:R-:W-:Y:S01]  /*74f0*/  @!P0 IMAD.IADD R127, R127, 0x1, -R2 ;  /* 0x000000017f7f8824 */ /* 0x000fe200078e0a02 */
[C---:B------:R-:W-:Y:S01]  /*7500*/  ISETP.GT.U32.AND P0, PT, R2.reuse, R130, PT ;  /* 0x000000820200720c */ /* 0x040fe20003f04070 */
[----:B------:R-:W-:-:S02]  /*7510*/  IMAD R132, R2, R3, R132 ;  /* 0x0000000302847224 */ /* 0x000fc400078e0284 */
[----:B------:R-:W-:Y:S01]  /*7520*/  @!P1 IMAD.MOV R125, RZ, RZ, -R125 ;  /* 0x000000ffff7d9224 */ /* 0x000fe200078e0a7d */
[C---:B------:R-:W-:Y:S01]  /*7530*/  ISETP.GT.U32.AND P1, PT, R2.reuse, R128, PT ;  /* 0x000000800200720c */ /* 0x040fe20003f24070 */
[----:B------:R-:W-:Y:S01]  /*7540*/  @!P6 IMAD.MOV R127, RZ, RZ, -R127 ;  /* 0x000000ffff7fe224 */ /* 0x000fe200078e0a7f */
[C---:B------:R-:W-:Y:S01]  /*7550*/  ISETP.GT.U32.AND P6, PT, R2.reuse, R131, PT ;  /* 0x000000830200720c */ /* 0x040fe20003fc4070 */
[----:B------:R-:W-:Y:S01]  /*7560*/  @!P5 IMAD.IADD R129, R129, 0x1, -R2 ;  /* 0x000000018181d824 */ /* 0x000fe200078e0a02 */
[----:B------:R-:W-:Y:S01]  /*7570*/  ISETP.GT.U32.AND P5, PT, R2, R132, PT ;  /* 0x000000840200720c */ /* 0x000fe20003fa4070 */
[----:B------:R-:W-:Y:S02]  /*7580*/  VIADD R6, R0, 0x17a ;  /* 0x0000017a00067836 */ /* 0x000fe40000000000 */
[----:B------:R-:W-:Y:S01]  /*7590*/  @!P2 IMAD.MOV R126, RZ, RZ, -R126 ;  /* 0x000000ffff7ea224 */ /* 0x000fe200078e0a7e */
[----:B------:R-:W-:Y:S01]  /*75a0*/  ISETP.GE.AND P2, PT, R8, RZ, PT ;  /* 0x000000ff0800720c */ /* 0x000fe20003f46270 */
[----:B------:R-:W-:Y:S01]  /*75b0*/  VIADD R8, R0, 0x179 ;  /* 0x0000017900087836 */ /* 0x000fe20000000000 */
[----:B------:R-:W-:Y:S01]  /*75c0*/  IABS R133, R6 ;  /* 0x0000000600857213 */ /* 0x000fe20000000000 */
[--C-:B------:R-:W-:Y:S01]  /*75d0*/  @!P0 IMAD.IADD R130, R130, 0x1, -R2.reuse ;  /* 0x0000000182828824 */ /* 0x100fe200078e0a02 */
[----:B------:R-:W-:Y:S01]  /*75e0*/  ISETP.GE.AND P0, PT, R11, RZ, PT ;  /* 0x000000ff0b00720c */ /* 0x000fe20003f06270 */
[--C-:B------:R-:W-:Y:S01]  /*75f0*/  @!P1 IMAD.IADD R128, R128, 0x1, -R2.reuse ;  /* 0x0000000180809824 */ /* 0x100fe200078e0a02 */
[----:B------:R-:W-:Y:S01]  /*7600*/  IABS R134, R8 ;  /* 0x0000000800867213 */ /* 0x000fe20000000000 */
[--C-:B------:R-:W-:Y:S01]  /*7610*/  @!P6 IMAD.IADD R131, R131, 0x1, -R2.reuse ;  /* 0x000000018383e824 */ /* 0x100fe200078e0a02 */
[----:B------:R-:W-:Y:S01]  /*7620*/  ISETP.GT.U32.AND P6, PT, R2, R130, PT ;  /* 0x000000820200720c */ /* 0x000fe20003fc4070 */
[----:B------:R-:W-:Y:S01]  /*7630*/  @!P5 IMAD.IADD R132, R132, 0x1, -R2 ;  /* 0x000000018484d824 */ /* 0x000fe200078e0a02 */
[----:B------:R-:W-:Y:S01]  /*7640*/  ISETP.GE.AND P1, PT, R10, RZ, PT ;  /* 0x000000ff0a00720c */ /* 0x000fe20003f26270 */
[----:B------:R-:W-:Y:S01]  /*7650*/  IMAD.HI.U32 R3, R9, R133, RZ ;  /* 0x0000008509037227 */ /* 0x000fe200078e00ff */
[----:B------:R-:W-:-:S03]  /*7660*/  ISETP.GT.U32.AND P5, PT, R2, R131, PT ;  /* 0x000000830200720c */ /* 0x000fc60003fa4070 */
[----:B------:R-:W-:Y:S01]  /*7670*/  @!P4 IMAD.MOV R128, RZ, RZ, -R128 ;  /* 0x000000ffff80c224 */ /* 0x000fe200078e0a80 */
        /* <DEDUP_REMOVED lines=24> */
[----:B------:R-:W-:Y:S01]  /*7800*/  @!P4 IMAD.IADD R134, R134, 0x1, -R2 ;  /* 0x000000018686c824 */ /* 0x000fe200078e0a02 */
[C---:B------:R-:W-:Y:S01]  /*7810*/  ISETP.GT.U32.AND P4, PT, R2.reuse, R133, PT ;  /* 0x000000850200720c */ /* 0x040fe20003f84070 */
[----:B------:R-:W-:Y:S01]  /*7820*/  IMAD.MOV R3, RZ, RZ, -R3 ;  /* 0x000000ffff037224 */ /* 0x000fe200078e0a03 */
[----:B------:R-:W-:Y:S01]  /*7830*/  IABS R138, R8 ;  /* 0x00000008008a7213 */ /* 0x000fe20000000000 */
[C---:B------:R-:W-:Y:S02]  /*7840*/  IMAD R136, R2.reuse, R7, R136 ;  /* 0x0000000702887224 */ /* 0x040fe400078e0288 */
[----:B------:R-:W-:Y:S01]  /*7850*/  @!P3 IMAD.MOV R129, RZ, RZ, -R129 ;  /* 0x000000ffff81b224 */ /* 0x000fe200078e0a81 */
[C---:B------:R-:W-:Y:S01]  /*7860*/  ISETP.GT.U32.AND P3, PT, R2.reuse, R134, PT ;  /* 0x000000860200720c */ /* 0x040fe20003f64070 */
[----:B------:R-:W-:-:S02]  /*7870*/  IMAD R135, R2, R3, R135 ;  /* 0x0000000302877224 */ /* 0x000fc400078e0287 */
        /* <DEDUP_REMOVED lines=10> */
[----:B------:R-:W-:Y:S01]  /*7920*/  ISETP.GT.U32.AND P2, PT, R2, R135, PT ;  /* 0x000000870200720c */ /* 0x000fe20003f44070 */
[----:B------:R-:W-:Y:S01]  /*7930*/  @!P3 IMAD.IADD R134, R134, 0x1, -R2 ;  /* 0x000000018686b824 */ /* 0x000fe200078e0a02 */
[----:B------:R-:W-:Y:S01]  /*7940*/  ISETP.GE.AND P3, PT, R6, RZ, PT ;  /* 0x000000ff0600720c */ /* 0x000fe20003f66270 */
[----:B------:R-:W-:-:S02]  /*7950*/  IMAD R138, R2, R7, R138 ;  /* 0x00000007028a7224 */ /* 0x000fc400078e028a */
[----:B------:R-:W-:Y:S01]  /*7960*/  @!P5 IMAD.MOV R133, RZ, RZ, -R133 ;  /* 0x000000ffff85d224 */ /* 0x000fe200078e0a85 */
[----:B------:R-:W-:Y:S01]  /*7970*/  ISETP.GT.U32.AND P5, PT, R2, R137, PT ;  /* 0x000000890200720c */ /* 0x000fe20003fa4070 */
[----:B------:R-:W-:Y:S02]  /*7980*/  @!P1 IMAD.IADD R136, R136, 0x1, -R2 ;  /* 0x0000000188889824 */ /* 0x000fe400078e0a02 */
[----:B------:R-:W-:Y:S01]  /*7990*/  @!P6 IMAD.MOV R134, RZ, RZ, -R134 ;  /* 0x000000ffff86e224 */ /* 0x000fe200078e0a86 */
[----:B------:R-:W-:Y:S01]  /*79a0*/  ISETP.GT.U32.AND P6, PT, R2, R138, PT ;  /* 0x0000008a0200720c */ /* 0x000fe20003fc4070 */
[----:B------:R-:W-:Y:S01]  /*79b0*/  VIADD R4, R0, 0x174 ;  /* 0x0000017400047836 */ /* 0x000fe20000000000 */
[----:B------:R-:W-:Y:S01]  /*79c0*/  ISETP.GT.U32.AND P1, PT, R2, R136, PT ;  /* 0x000000880200720c */ /* 0x000fe20003f24070 */
[----:B------:R-:W-:Y:S02]  /*79d0*/  @!P2 IMAD.IADD R135, R135, 0x1, -R2 ;  /* 0x000000018787a824 */ /* 0x000fe400078e0a02 */
[----:B------:R-:W-:Y:S01]  /*79e0*/  VIADD R6, R0, 0x173 ;  /* 0x0000017300067836 */ /* 0x000fe20000000000 */
[----:B------:R-:W-:Y:S01]  /*79f0*/  IABS R139, R4 ;  /* 0x00000004008b7213 */ /* 0x000fe20000000000 */
[----:B------:R-:W-:Y:S01]  /*7a00*/  @!P0 IMAD.MOV R132, RZ, RZ, -R132 ;  /* 0x000000ffff848224 */ /* 0x000fe200078e0a84 */
[----:B------:R-:W-:Y:S01]  /*7a10*/  ISETP.GT.U32.AND P2, PT, R2, R135, PT ;  /* 0x000000870200720c */ /* 0x000fe20003f44070 */
[----:B------:R-:W-:Y:S01]  /*7a20*/  @!P5 IMAD.IADD R137, R137, 0x1, -R2 ;  /* 0x000000018989d824 */ /* 0x000fe200078e0a02 */
[----:B------:R-:W-:Y:S01]  /*7a30*/  IABS R140, R6 ;  /* 0x00000006008c7213 */ /* 0x000fe20000000000 */
[----:B------:R-:W-:Y:S01]  /*7a40*/  IMAD.HI.U32 R3, R9, R139, RZ ;  /* 0x0000008b09037227 */ /* 0x000fe200078e00ff */
[----:B------:R-:W-:-:S02]  /*7a50*/  ISETP.GE.AND P0, PT, R10, RZ, PT ;  /* 0x000000ff0a00720c */ /* 0x000fc40003f06270 */
[----:B------:R-:W-:Y:S01]  /*7a60*/  ISETP.GT.U32.AND P5, PT, R2, R137, PT ;  /* 0x000000890200720c */ /* 0x000fe20003fa4070 */
[--C-:B------:R-:W-:Y:S02]  /*7a70*/  @!P6 IMAD.IADD R138, R138, 0x1, -R2.reuse ;  /* 0x000000018a8ae824 */ /* 0x100fe400078e0a02 */
[----:B------:R-:W-:Y:S01]  /*7a80*/  @!P1 IMAD.IADD R136, R136, 0x1, -R2 ;  /* 0x0000000188889824 */ /* 0x000fe200078e0a02 */
[----:B------:R-:W-:Y:S01]  /*7a90*/  ISETP.GE.AND P1, PT, R4, RZ, PT ;  /* 0x000000ff0400720c */ /* 0x000fe20003f26270 */
[----:B------:R-:W-:Y:S01]  /*7aa0*/  IMAD.HI.U32 R4, R9, R140, RZ ;  /* 0x0000008c09047227 */ /* 0x000fe200078e00ff */
[----:B------:R-:W-:-:S03]  /*7ab0*/  ISETP.GT.U32.AND P6, PT, R2, R138, PT ;  /* 0x0000008a0200720c */ /* 0x000fc60003fc4070 */
[----:B------:R-:W-:Y:S02]  /*7ac0*/  IMAD.MOV R3, RZ, RZ, -R3 ;  /* 0x000000ffff037224 */ /* 0x000fe400078e0a03 */
[----:B------:R-:W-:Y:S02]  /*7ad0*/  IMAD.MOV R7, RZ, RZ, -R4 ;  /* 0x000000ffff077224 */ /* 0x000fe400078e0a04 */
[----:B------:R-:W-:Y:S02]  /*7ae0*/  IMAD R139, R2, R3, R139 ;  /* 0x00000003028b7224 */ /* 0x000fe400078e028b */
[----:B------:R-:W-:Y:S01]  /*7af0*/  @!P2 IMAD.IADD R135, R135, 0x1, -R2 ;  /* 0x000000018787a824 */ /* 0x000fe200078e0a02 */
[----:B------:R-:W-:Y:S01]  /*7b00*/  ISETP.GE.AND P2, PT, R8, RZ, PT ;  /* 0x000000ff0800720c */ /* 0x000fe20003f46270 */
[C---:B------:R-:W-:Y:S02]  /*7b10*/  IMAD R140, R2.reuse, R7, R140 ;  /* 0x00000007028c7224 */ /* 0x040fe400078e028c */
        /* <DEDUP_REMOVED lines=8> */
[----:B------:R-:W-:Y:S01]  /*7ba0*/  ISETP.GE.AND P0, PT, R6, RZ, PT ;  /* 0x000000ff0600720c */ /* 0x000fe20003f06270 */
        /* <DEDUP_REMOVED lines=9> */
[----:B------:R-:W-:-:S03]  /*7c40*/  IMAD.HI.U32 R3, R9, R142, RZ ;  /* 0x0000008e09037227 */ /* 0x000fc600078e00ff */
[C---:B------:R-:W-:Y:S01]  /*7c50*/  ISETP.GT.U32.AND P5, PT, R2.reuse, R141, PT ;  /* 0x0000008d0200720c */ /* 0x040fe20003fa4070 */
[----:B------:R-:W-:Y:S02]  /*7c60*/  IMAD.MOV R3, RZ, RZ, -R3 ;  /* 0x000000ffff037224 */ /* 0x000fe400078e0a03 */
[----:B------:R-:W-:Y:S01]  /*7c70*/  @!P3 IMAD.MOV R137, RZ, RZ, -R137 ;  /* 0x000000ffff89b224 */ /* 0x000fe200078e0a89 */
[C---:B------:R-:W-:Y:S01]  /*7c80*/  ISETP.GT.U32.AND P3, PT, R2.reuse, R140, PT ;  /* 0x0000008c0200720c */ /* 0x040fe20003f64070 */
[C---:B------:R-:W-:Y:S02]  /*7c90*/  IMAD R142, R2.reuse, R3, R142 ;  /* 0x00000003028e7224 */ /* 0x040fe400078e028e */
[----:B------:R-:W-:Y:S02]  /*7ca0*/  @!P6 IMAD.IADD R139, R139, 0x1, -R2 ;  /* 0x000000018b8be824 */ /* 0x000fe400078e0a02 */
[----:B------:R-:W-:Y:S01]  /*7cb0*/  IMAD.HI.U32 R3, R9, R144, RZ ;  /* 0x0000009009037227 */ /* 0x000fe200078e00ff */
[----:B------:R-:W-:-:S03]  /*7cc0*/  ISETP.GT.U32.AND P6, PT, R2, R142, PT ;  /* 0x0000008e0200720c */ /* 0x000fc60003fc4070 */
[----:B------:R-:W-:Y:S02]  /*7cd0*/  IMAD.MOV R3, RZ, RZ, -R3 ;  /* 0x000000ffff037224 */ /* 0x000fe400078e0a03 */
[----:B------:R-:W-:Y:S02]  /*7ce0*/  VIADD R7, R0, 0x170 ;  /* 0x0000017000077836 */ /* 0x000fe40000000000 */
[----:B------:R-:W-:Y:S02]  /*7cf0*/  IMAD R144, R2, R3, R144 ;  /* 0x0000000302907224 */ /* 0x000fe400078e0290 */
[----:B------:R-:W-:Y:S01]  /*7d00*/  VIADD R11, R0, 0x16e ;  /* 0x0000016e000b7836 */ /* 0x000fe20000000000 */
[----:B------:R-:W-:Y:S01]  /*7d10*/  IABS R143, R7 ;  /* 0x00000007008f7213 */ /* 0x000fe20000000000 */
[----:B------:R-:W-:Y:S01]  /*7d20*/  @!P4 IMAD.MOV R136, RZ, RZ, -R136 ;  /* 0x000000ffff88c224 */ /* 0x000fe200078e0a88 */
[----:B------:R-:W-:Y:S01]  /*7d30*/  ISETP.GE.AND P4, PT, R8, RZ, PT ;  /* 0x000000ff0800720c */ /* 0x000fe20003f86270 */
[----:B------:R-:W-:Y:S01]  /*7d40*/  @!P6 IMAD.IADD R142, R142, 0x1, -R2 ;  /* 0x000000018e8ee824 */ /* 0x000fe200078e0a02 */
[----:B------:R-:W-:Y:S01]  /*7d50*/  ISETP.GT.U32.AND P6, PT, R2, R144, PT ;  /* 0x000000900200720c */ /* 0x000fe20003fc4070 */
[----:B------:R-:W-:Y:S01]  /*7d60*/  IMAD.HI.U32 R4, R9, R143, RZ ;  /* 0x0000008f09047227 */ /* 0x000fe200078e00ff */
[----:B------:R-:W-:-:S03]  /*7d70*/  IABS R145, R11 ;  /* 0x0000000b00917213 */ /* 0x000fc60000000000 */
[----:B------:R-:W-:Y:S01]  /*7d80*/  @!P3 IMAD.IADD R140, R140, 0x1, -R2 ;  /* 0x000000018c8cb824 */ /* 0x000fe200078e0a02 */
[----:B------:R-:W-:Y:S01]  /*7d90*/  ISETP.GE.AND P3, PT, R7, RZ, PT ;  /* 0x000000ff0700720c */ /* 0x000fe20003f66270 */
[----:B------:R-:W-:Y:S02]  /*7da0*/  VIADD R8, R0, 0x16d ;  /* 0x0000016d00087836 */ /* 0x000fe40000000000 */
[----:B------:R-:W-:Y:S02]  /*7db0*/  IMAD.MOV R4, RZ, RZ, -R4 ;  /* 0x000000ffff047224 */ /* 0x000fe400078e0a04 */
[----:B------:R-:W-:Y:S01]  /*7dc0*/  @!P0 IMAD.MOV R140, RZ, RZ, -R140 ;  /* 0x000000ffff8c8224 */ /* 0x000fe200078e0a8c */
[----:B------:R-:W-:Y:S01]  /*7dd0*/  IABS R146, R8 ;  /* 0x0000000800927213 */ /* 0x000fe20000000000 */
[----:B------:R-:W-:Y:S01]  /*7de0*/  @!P6 IMAD.IADD R144, R144, 0x1, -R2 ;  /* 0x000000019090e824 */ /* 0x000fe200078e0a02 */
[C---:B------:R-:W-:Y:S01]  /*7df0*/  ISETP.GT.U32.AND P0, PT, R2.reuse, R142, PT ;  /* 0x0000008e0200720c */ /* 0x040fe20003f04070 */
[----:B------:R-:W-:-:S02]  /*7e00*/  IMAD R143, R2, R4, R143 ;  /* 0x00000004028f7224 */ /* 0x000fc400078e028f */
[----:B------:R-:W-:Y:S01]  /*7e10*/  IMAD.HI.U32 R4, R9, R145, RZ ;  /* 0x0000009109047227 */ /* 0x000fe200078e00ff */
[----:B------:R-:W-:-:S03]  /*7e20*/  ISETP.GT.U32.AND P6, PT, R2, R144, PT ;  /* 0x000000900200720c */ /* 0x000fc60003fc4070 */
[----:B------:R-:W-:Y:S02]  /*7e30*/  @!P5 IMAD.IADD R141, R141, 0x1, -R2 ;  /* 0x000000018d8dd824 */ /* 0x000fe400078e0a02 */
[----:B------:R-:W-:Y:S02]  /*7e40*/  IMAD.MOV R4, RZ, RZ, -R4 ;  /* 0x000000ffff047224 */ /* 0x000fe400078e0a04 */
[----:B------:R-:W-:Y:S01]  /*7e50*/  IMAD.HI.U32 R3, R9, R146, RZ ;  /* 0x0000009209037227 */ /* 0x000fe200078e00ff */
[----:B------:R-:W-:-:S03]  /*7e60*/  ISETP.GT.U32.AND P5, PT, R2, R141, PT ;  /* 0x0000008d0200720c */ /* 0x000fc60003fa4070 */
[----:B------:R-:W-:Y:S02]  /*7e70*/  IMAD R145, R2, R4, R145 ;  /* 0x0000000402917224 */ /* 0x000fe400078e0291 */
[----:B------:R-:W-:Y:S02]  /*7e80*/  IMAD.MOV R3, RZ, RZ, -R3 ;  /* 0x000000ffff037224 */ /* 0x000fe400078e0a03 */
[----:B------:R-:W-:Y:S01]  /*7e90*/  @!P0 IMAD.IADD R142, R142, 0x1, -R2 ;  /* 0x000000018e8e8824 */ /* 0x000fe200078e0a02 */
[C---:B------:R-:W-:Y:S01]  /*7ea0*/  ISETP.GT.U32.AND P0, PT, R2.reuse, R145, PT ;  /* 0x000000910200720c */ /* 0x040fe20003f04070 */
[C---:B------:R-:W-:Y:S02]  /*7eb0*/  IMAD R146, R2.reuse, R3, R146 ;  /* 0x0000000302927224 */ /* 0x040fe400078e0292 */
[----:B------:R-:W-:Y:S01]  /*7ec0*/  @!P1 IMAD.MOV R139, RZ, RZ, -R139 ;  /* 0x000000ffff8b9224 */ /* 0x000fe200078e0a8b */
[----:B------:R-:W-:Y:S01]  /*7ed0*/  ISETP.GT.U32.AND P1, PT, R2, R143, PT ;  /* 0x0000008f0200720c */ /* 0x000fe20003f24070 */
[--C-:B------:R-:W-:Y:S01]  /*7ee0*/  @!P6 IMAD.IADD R144, R144, 0x1, -R2.reuse ;  /* 0x000000019090e824 */ /* 0x100fe200078e0a02 */
[----:B------:R-:W-:Y:S01]  /*7ef0*/  ISETP.GT.U32.AND P6, PT, R2, R146, PT ;  /* 0x000000920200720c */ /* 0x000fe20003fc4070 */
[----:B------:R-:W-:Y:S01]  /*7f00*/  @!P5 IMAD.IADD R141, R141, 0x1, -R2 ;  /* 0x000000018d8dd824 */ /* 0x000fe200078e0a02 */
[----:B------:R-:W-:Y:S01]  /*7f10*/  ISETP.GE.AND P5, PT, R10, RZ, PT ;  /* 0x000000ff0a00720c */ /* 0x000fe20003fa6270 */
[----:B------:R-:W-:-:S02]  /*7f20*/  VIADD R10, R0, 0x16c ;  /* 0x0000016c000a7836 */ /* 0x000fc40000000000 */
[----:B------:R-:W-:Y:S01]  /*7f30*/  @!P2 IMAD.MOV R138, RZ, RZ, -R138 ;  /* 0x000000ffff8aa224 */ /* 0x000fe200078e0a8a */
[----:B------:R-:W-:Y:S01]  /*7f40*/  ISETP.GE.AND P2, PT, R6, RZ, PT ;  /* 0x000000ff0600720c */ /* 0x000fe20003f46270 */
[----:B------:R-:W-:Y:S01]  /*7f50*/  @!P0 IMAD.IADD R145, R145, 0x1, -R2 ;  /* 0x0000000191918824 */ /* 0x000fe200078e0a02 */
[----:B------:R-:W-:Y:S01]  /*7f60*/  IABS R147, R10 ;  /* 0x0000000a00937213 */ /* 0x000fe20000000000 */
[----:B------:R-:W-:Y:S01]  /*7f70*/  IMAD.HI.U32 R6, R9, R149, RZ ;  /* 0x0000009509067227 */ /* 0x000fe200078e00ff */
[----:B------:R-:W-:-:S03]  /*7f80*/  ISETP.GE.AND P0, PT, R8, RZ, PT ;  /* 0x000000ff0800720c */ /* 0x000fc60003f06270 */
[--C-:B------:R-:W-:Y:S02]  /*7f90*/  @!P1 IMAD.IADD R143, R143, 0x1, -R2.reuse ;  /* 0x000000018f8f9824 */ /* 0x100fe400078e0a02 */
[----:B------:R-:W-:Y:S01]  /*7fa0*/  @!P6 IMAD.IADD R146, R146, 0x1, -R2 ;  /* 0x000000019292e824 */ /* 0x000fe200078e0a02 */
[C---:B------:R-:W-:Y:S01]  /*7fb0*/  ISETP.GT.U32.AND P6, PT, R2.reuse, R145, PT ;  /* 0x000000910200720c */ /* 0x040fe20003fc4070 */
[----:B------:R-:W-:Y:S01]  /*7fc0*/  IMAD.HI.U32 R3, R9, R147, RZ ;  /* 0x0000009309037227 */ /* 0x000fe200078e00ff */
[----:B------:R-:W-:-:S03]  /*7fd0*/  ISETP.GT.U32.AND P1, PT, R2, R143, PT ;  /* 0x0000008f0200720c */ /* 0x000fc60003f24070 */
[----:B------:R-:W-:Y:S02]  /*7fe0*/  IMAD.MOV R6, RZ, RZ, -R6 ;  /* 0x000000ffff067224 */ /* 0x000fe400078e0a06 */
[----:B------:R-:W-:-:S04]  /*7ff0*/  IMAD.HI.U32 R4, R9, R148, RZ ;  /* 0x0000009409047227 */ /* 0x000fc800078e00ff */
[----:B------:R-:W-:Y:S02]  /*8000*/  IMAD.MOV R3, RZ, RZ, -R3 ;  /* 0x000000ffff037224 */ /* 0x000fe400078e0a03 */
[C---:B------:R-:W-:Y:S02]  /*8010*/  IMAD R149, R2.reuse, R6, R149 ;  /* 0x0000000602957224 */ /* 0x040fe400078e0295 */
[----:B------:R-:W-:Y:S02]  /*8020*/  IMAD.MOV R7, RZ, RZ, -R4 ;  /* 0x000000ffff077224 */ /* 0x000fe400078e0a04 */
[----:B------:R-:W-:Y:S02]  /*8030*/  IMAD R147, R2, R3, R147 ;  /* 0x0000000302937224 */ /* 0x000fe400078e0293 */
[----:B------:R-:W-:Y:S02]  /*8040*/  VIADD R4, R0, 0x169 ;  /* 0x0000016900047836 */ /* 0x000fe40000000000 */
[--C-:B------:R-:W-:Y:S01]  /*8050*/  @!P6 IMAD.IADD R145, R145, 0x1, -R2.reuse ;  /* 0x000000019191e824 */ /* 0x100fe200078e0a02 */
[C---:B------:R-:W-:Y:S01]  /*8060*/  ISETP.GT.U32.AND P6, PT, R2.reuse, R149, PT ;  /* 0x000000950200720c */ /* 0x040fe20003fc4070 */
[----:B------:R-:W-:Y:S01]  /*8070*/  @!P1 IMAD.IADD R143, R143, 0x1, -R2 ;  /* 0x000000018f8f9824 */ /* 0x000fe200078e0a02 */
[----:B------:R-:W-:Y:S01]  /*8080*/  IABS R150, R4 ;  /* 0x0000000400967213 */ /* 0x000fe20000000000 */
[C---:B------:R-:W-:Y:S01]  /*8090*/  IMAD R148, R2.reuse, R7, R148 ;  /* 0x0000000702947224 */ /* 0x040fe200078e0294 */
[----:B------:R-:W-:Y:S01]  /*80a0*/  ISETP.GE.AND P1, PT, R11, RZ, PT ;  /* 0x000000ff0b00720c */ /* 0x000fe20003f26270 */
[----:B------:R-:W-:Y:S01]  /*80b0*/  @!P4 IMAD.MOV R141, RZ, RZ, -R141 ;  /* 0x000000ffff8dc224 */ /* 0x000fe200078e0a8d */
[C---:B------:R-:W-:Y:S01]  /*80c0*/  ISETP.GT.U32.AND P4, PT, R2.reuse, R147, PT ;  /* 0x000000930200720c */ /* 0x040fe20003f84070 */
[----:B------:R-:W-:Y:S01]  /*80d0*/  @!P2 IMAD.MOV R142, RZ, RZ, -R142 ;  /* 0x000000ffff8ea224 */ /* 0x000fe200078e0a8e */
[C---:B------:R-:W-:Y:S01]  /*80e0*/  ISETP.GT.U32.AND P2, PT, R2.reuse, R146, PT ;  /* 0x000000920200720c */ /* 0x040fe20003f44070 */
[----:B------:R-:W-:Y:S01]  /*80f0*/  @!P3 IMAD.MOV R143, RZ, RZ, -R143 ;  /* 0x000000ffff8fb224 */ /* 0x000fe200078e0a8f */
[----:B------:R-:W-:Y:S01]  /*8100*/  ISETP.GT.U32.AND P3, PT, R2, R148, PT ;  /* 0x000000940200720c */ /* 0x000fe20003f64070 */
[----:B------:R-:W-:-:S04]  /*8110*/  IMAD.HI.U32 R3, R9, R150, RZ ;  /* 0x0000009609037227 */ /* 0x000fc800078e00ff */
[----:B------:R-:W-:Y:S02]  /*8120*/  IMAD.MOV R7, RZ, RZ, -R3 ;  /* 0x000000ffff077224 */ /* 0x000fe400078e0a03 */
[--C-:B------:R-:W-:Y:S02]  /*8130*/  @!P6 IMAD.IADD R149, R149, 0x1, -R2.reuse ;  /* 0x000000019595e824 */ /* 0x100fe400078e0a02 */
[----:B------:R-:W-:Y:S02]  /*8140*/  VIADD R6, R0, 0x168 ;  /* 0x0000016800067836 */ /* 0x000fe40000000000 */
[--C-:B------:R-:W-:Y:S01]  /*8150*/  @!P2 IMAD.IADD R146, R146, 0x1, -R2.reuse ;  /* 0x000000019292a824 */ /* 0x100fe200078e0a02 */
[----:B------:R-:W-:Y:S01]  /*8160*/  ISETP.GE.AND P2, PT, R152, RZ, PT ;  /* 0x000000ff9800720c */ /* 0x000fe20003f46270 */
[----:B------:R-:W-:Y:S01]  /*8170*/  @!P4 IMAD.IADD R147, R147, 0x1, -R2 ;  /* 0x000000019393c824 */ /* 0x000fe200078e0a02 */
[----:B------:R-:W-:Y:S01]  /*8180*/  IABS R151, R6 ;  /* 0x0000000600977213 */ /* 0x000fe20000000000 */
[C---:B------:R-:W-:Y:S01]  /*8190*/  IMAD R150, R2.reuse, R7, R150 ;  /* 0x0000000702967224 */ /* 0x040fe200078e0296 */
[----:B------:R-:W-:Y:S01]  /*81a0*/  ISETP.GE.AND P4, PT, R153, RZ, PT ;  /* 0x000000ff9900720c */ /* 0x000fe20003f86270 */
[----:B------:R-:W-:Y:S01]  /*81b0*/  @!P1 IMAD.MOV R145, RZ, RZ, -R145 ;  /* 0x000000ffff919224 */ /* 0x000fe200078e0a91 */
[----:B------:R-:W-:Y:S01]  /*81c0*/  ISETP.GT.U32.AND P1, PT, R2, R149, PT ;  /* 0x000000950200720c */ /* 0x000fe20003f24070 */
[----:B------:R-:W-:Y:S01]  /*81d0*/  @!P3 IMAD.IADD R148, R148, 0x1, -R2 ;  /* 0x000000019494b824 */ /* 0x000fe200078e0a02 */
[C---:B------:R-:W-:Y:S01]  /*81e0*/  ISETP.GT.U32.AND P3, PT, R2.reuse, R147, PT ;  /* 0x000000930200720c */ /* 0x040fe20003f64070 */
[----:B------:R-:W-:Y:S01]  /*81f0*/  @!P0 IMAD.MOV R146, RZ, RZ, -R146 ;  /* 0x000000ffff928224 */ /* 0x000fe200078e0a92 */
[----:B------:R-:W-:Y:S01]  /*8200*/  ISETP.GT.U32.AND P0, PT, R2, R150, PT ;  /* 0x000000960200720c */ /* 0x000fe20003f04070 */
[----:B------:R-:W-:Y:S01]  /*8210*/  @!P5 IMAD.MOV R144, RZ, RZ, -R144 ;  /* 0x000000ffff90d224 */ /* 0x000fe200078e0a90 */
[----:B------:R-:W-:Y:S01]  /*8220*/  ISETP.GE.AND P5, PT, R10, RZ, PT ;  /* 0x000000ff0a00720c */ /* 0x000fe20003fa6270 */
[----:B------:R-:W-:Y:S01]  /*8230*/  VIADD R7, R0, 0x167 ;  /* 0x0000016700077836 */ /* 0x000fe20000000000 */
[----:B------:R-:W-:Y:S01]  /*8240*/  ISETP.GT.U32.AND P6, PT, R2, R148, PT ;  /* 0x000000940200720c */ /* 0x000fe20003fc4070 */
[----:B------:R-:W-:-:S03]  /*8250*/  IMAD.HI.U32 R3, R9, R151, RZ ;  /* 0x0000009709037227 */ /* 0x000fc600078e00ff */
[----:B------:R-:W-:Y:S01]  /*8260*/  IABS R152, R7 ;  /* 0x0000000700987213 */ /* 0x000fe20000000000 */
[----:B------:R-:W-:Y:S02]  /*8270*/  IMAD.MOV R3, RZ, RZ, -R3 ;  /* 0x000000ffff037224 */ /* 0x000fe400078e0a03 */
[--C-:B------:R-:W-:Y:S01]  /*8280*/  @!P1 IMAD.IADD R149, R149, 0x1, -R2.reuse ;  /* 0x0000000195959824 */ /* 0x100fe200078e0a02 */
[----:B------:R-:W-:Y:S01]  /*8290*/  ISETP.GE.AND P1, PT, R6, RZ, PT ;  /* 0x000000ff0600720c */ /* 0x000fe20003f26270 */
[----:B------:R-:W-:Y:S02]  /*82a0*/  IMAD R151, R2, R3, R151 ;  /* 0x0000000302977224 */ /* 0x000fe400078e0297 */
[----:B------:R-:W-:Y:S01]  /*82b0*/  @!P3 IMAD.IADD R147, R147, 0x1, -R2 ;  /* 0x000000019393b824 */ /* 0x000fe200078e0a02 */
[----:B------:R-:W-:Y:S01]  /*82c0*/  ISETP.GE.AND P3, PT, R4, RZ, PT ;  /* 0x000000ff0400720c */ /* 0x000fe20003f66270 */
[----:B------:R-:W-:Y:S02]  /*82d0*/  VIADD R6, R0, 0x165 ;  /* 0x0000016500067836 */ /* 0x000fe40000000000 */
[----:B------:R-:W-:-:S03]  /*82e0*/  IMAD.HI.U32 R3, R9, R152, RZ ;  /* 0x0000009809037227 */ /* 0x000fc600078e00ff */
[----:B------:R-:W-:Y:S01]  /*82f0*/  IABS R154, R6 ;  /* 0x00000006009a7213 */ /* 0x000fe20000000000 */
[--C-:B------:R-:W-:Y:S01]  /*8300*/  @!P0 IMAD.IADD R150, R150, 0x1, -R2.reuse ;  /* 0x0000000196968824 */ /* 0x100fe200078e0a02 */
[----:B------:R-:W-:Y:S01]  /*8310*/  ISETP.GE.AND P0, PT, R7, RZ, PT ;  /* 0x000000ff0700720c */ /* 0x000fe20003f06270 */
[----:B------:R-:W-:Y:S01]  /*8320*/  @!P6 IMAD.IADD R148, R148, 0x1, -R2 ;  /* 0x000000019494e824 */ /* 0x000fe200078e0a02 */
[C---:B------:R-:W-:Y:S01]  /*8330*/  ISETP.GT.U32.AND P6, PT, R2.reuse, R151, PT ;  /* 0x000000970200720c */ /* 0x040fe20003fc4070 */
[----:B------:R-:W-:Y:S02]  /*8340*/  IMAD.MOV R3, RZ, RZ, -R3 ;  /* 0x000000ffff037224 */ /* 0x000fe400078e0a03 */
[----:B------:R-:W-:Y:S01]  /*8350*/  @!P5 IMAD.MOV R147, RZ, RZ, -R147 ;  /* 0x000000ffff93d224 */ /* 0x000fe200078e0a93 */
[C---:B------:R-:W-:Y:S01]  /*8360*/  ISETP.GT.U32.AND P5, PT, R2.reuse, R150, PT ;  /* 0x000000960200720c */ /* 0x040fe20003fa4070 */
[----:B------:R-:W-:Y:S02]  /*8370*/  IMAD R152, R2, R3, R152 ;  /* 0x0000000302987224 */ /* 0x000fe400078e0298 */
[----:B------:R-:W-:-:S04]  /*8380*/  IMAD.HI.U32 R3, R9, R154, RZ ;  /* 0x0000009a09037227 */ /* 0x000fc800078e00ff */
[----:B------:R-:W-:Y:S01]  /*8390*/  @!P2 IMAD.MOV R148, RZ, RZ, -R148 ;  /* 0x000000ffff94a224 */ /* 0x000fe200078e0a94 */
[----:B------:R-:W-:Y:S01]  /*83a0*/  ISETP.GT.U32.AND P2, PT, R2, R152, PT ;  /* 0x000000980200720c */ /* 0x000fe20003f44070 */
[----:B------:R-:W-:Y:S02]  /*83b0*/  VIADD R8, R0, 0x166 ;  /* 0x0000016600087836 */ /* 0x000fe40000000000 */
[----:B------:R-:W-:Y:S02]  /*83c0*/  IMAD.MOV R3, RZ, RZ, -R3 ;  /* 0x000000ffff037224 */ /* 0x000fe400078e0a03 */
[--C-:B------:R-:W-:Y:S01]  /*83d0*/  @!P6 IMAD.IADD R151, R151, 0x1, -R2.reuse ;  /* 0x000000019797e824 */ /* 0x100fe200078e0a02 */
[----:B------:R-:W-:Y:S01]  /*83e0*/  IABS R153, R8 ;  /* 0x0000000800997213 */ /* 0x000fe20000000000 */
[----:B------:R-:W-:Y:S02]  /*83f0*/  @!P5 IMAD.IADD R150, R150, 0x1, -R2 ;  /* 0x000000019696d824 */ /* 0x000fe400078e0a02 */
[C---:B------:R-:W-:Y:S01]  /*8400*/  IMAD R154, R2.reuse, R3, R154 ;  /* 0x00000003029a7224 */ /* 0x040fe200078e029a */
[----:B------:R-:W-:Y:S01]  /*8410*/  ISETP.GT.U32.AND P6, PT, R2, R151, PT ;  /* 0x000000970200720c */ /* 0x000fe20003fc4070 */
[----:B------:R-:W-:-:S02]  /*8420*/  @!P3 IMAD.MOV R150, RZ, RZ, -R150 ;  /* 0x000000ffff96b224 */ /* 0x000fc400078e0a96 */
[----:B------:R-:W-:Y:S01]  /*8430*/  IMAD.HI.U32 R4, R9, R153, RZ ;  /* 0x0000009909047227 */ /* 0x000fe200078e00ff */
[----:B------:R-:W-:-:S03]  /*8440*/  ISETP.GT.U32.AND P3, PT, R2, R154, PT ;  /* 0x0000009a0200720c */ /* 0x000fc60003f64070 */
[----:B------:R-:W-:Y:S02]  /*8450*/  @!P2 IMAD.IADD R152, R152, 0x1, -R2 ;  /* 0x000000019898a824 */ /* 0x000fe400078e0a02 */
[----:B------:R-:W-:Y:S02]  /*8460*/  IMAD.MOV R4, RZ, RZ, -R4 ;  /* 0x000000ffff047224 */ /* 0x000fe400078e0a04 */
[----:B------:R-:W-:Y:S01]  /*8470*/  VIADD R7, R0, 0x163 ;  /* 0x0000016300077836 */ /* 0x000fe20000000000 */
[C---:B------:R-:W-:Y:S01]  /*8480*/  ISETP.GT.U32.AND P2, PT, R2.reuse, R152, PT ;  /* 0x000000980200720c */ /* 0x040fe20003f44070 */
[----:B------:R-:W-:Y:S02]  /*8490*/  IMAD R153, R2, R4, R153 ;  /* 0x0000000402997224 */ /* 0x000fe400078e0299 */
[--C-:B------:R-:W-:Y:S01]  /*84a0*/  @!P6 IMAD.IADD R151, R151, 0x1, -R2.reuse ;  /* 0x000000019797e824 */ /* 0x100fe200078e0a02 */
[----:B------:R-:W-:Y:S01]  /*84b0*/  IABS R156, R7 ;  /* 0x00000007009c7213 */ /* 0x000fe20000000000 */
[----:B------:R-:W-:Y:S01]  /*84c0*/  VIADD R4, R0, 0x164 ;  /* 0x0000016400047836 */ /* 0x000fe20000000000 */
[----:B------:R-:W-:Y:S01]  /*84d0*/  ISETP.GT.U32.AND P5, PT, R2, R153, PT ;  /* 0x000000990200720c */ /* 0x000fe20003fa4070 */
[----:B------:R-:W-:Y:S01]  /*84e0*/  @!P3 IMAD.IADD R154, R154, 0x1, -R2 ;  /* 0x000000019a9ab824 */ /* 0x000fe200078e0a02 */
[----:B------:R-:W-:Y:S01]  /*84f0*/  ISETP.GE.AND P6, PT, R6, RZ, PT ;  /* 0x000000ff0600720c */ /* 0x000fe20003fc6270 */
[----:B------:R-:W-:Y:S01]  /*8500*/  @!P1 IMAD.MOV R151, RZ, RZ, -R151 ;  /* 0x000000ffff979224 */ /* 0x000fe200078e0a97 */
[----:B------:R-:W-:Y:S01]  /*8510*/  IABS R155, R4 ;  /* 0x00000004009b7213 */ /* 0x000fe20000000000 */
[----:B------:R-:W-:Y:S01]  /*8520*/  @!P4 IMAD.MOV R149, RZ, RZ, -R149 ;  /* 0x000000ffff95c224 */ /* 0x000fe200078e0a95 */
[----:B------:R-:W-:Y:S01]  /*8530*/  ISETP.GE.AND P1, PT, R4, RZ, PT ;  /* 0x000000ff0400720c */ /* 0x000fe20003f26270 */
[----:B------:R-:W-:Y:S01]  /*8540*/  IMAD.HI.U32 R4, R9, R156, RZ ;  /* 0x0000009c09047227 */ /* 0x000fe200078e00ff */
[----:B------:R-:W-:-:S02]  /*8550*/  ISETP.GT.U32.AND P3, PT, R2, R154, PT ;  /* 0x0000009a0200720c */ /* 0x000fc40003f64070 */
[----:B------:R-:W-:Y:S01]  /*8560*/  ISETP.GE.AND P4, PT, R8, RZ, PT ;  /* 0x000000ff0800720c */ /* 0x000fe20003f86270 */
[----:B------:R-:W-:Y:S01]  /*8570*/  @!P2 IMAD.IADD R152, R152, 0x1, -R2 ;  /* 0x000000019898a824 */ /* 0x000fe200078e0a02 */
[----:B------:R-:W-:Y:S01]  /*8580*/  ISETP.GE.AND P2, PT, R7, RZ, PT ;  /* 0x000000ff0700720c */ /* 0x000fe20003f46270 */
[----:B------:R-:W-:Y:S02]  /*8590*/  IMAD.MOV R7, RZ, RZ, -R4 ;  /* 0x000000ffff077224 */ /* 0x000fe400078e0a04 */
[----:B------:R-:W-:Y:S02]  /*85a0*/  @!P5 IMAD.IADD R153, R153, 0x1, -R2 ;  /* 0x000000019999d824 */ /* 0x000fe400078e0a02 */
[----:B------:R-:W-:Y:S02]  /*85b0*/  IMAD R156, R2, R7, R156 ;  /* 0x00000007029c7224 */ /* 0x000fe400078e029c */
[----:B------:R-:W-:Y:S01]  /*85c0*/  VIADD R8, R0, 0x162 ;  /* 0x0000016200087836 */ /* 0x000fe20000000000 */
[----:B------:R-:W-:Y:S01]  /*85d0*/  ISETP.GT.U32.AND P5, PT, R2, R153, PT ;  /* 0x000000990200720c */ /* 0x000fe20003fa4070 */
[----:B------:R-:W-:Y:S01]  /*85e0*/  @!P3 IMAD.IADD R154, R154, 0x1, -R2 ;  /* 0x000000019a9ab824 */ /* 0x000fe200078e0a02 */
[----:B------:R-:W-:Y:S01]  /*85f0*/  ISETP.GT.U32.AND P3, PT, R2, R156, PT ;  /* 0x0000009c0200720c */ /* 0x000fe20003f64070 */
[----:B------:R-:W-:Y:S01]  /*8600*/  IMAD.HI.U32 R3, R9, R155, RZ ;  /* 0x0000009b09037227 */ /* 0x000fe200078e00ff */
[----:B------:R-:W-:-:S03]  /*8610*/  IABS R157, R8 ;  /* 0x00000008009d7213 */ /* 0x000fc60000000000 */
[----:B------:R-:W-:Y:S02]  /*8620*/  IMAD.MOV R3, RZ, RZ, -R3 ;  /* 0x000000ffff037224 */ /* 0x000fe400078e0a03 */
[----:B------:R-:W-:-:S04]  /*8630*/  IMAD.HI.U32 R6, R9, R157, RZ ;  /* 0x0000009d09067227 */ /* 0x000fc800078e00ff */
[----:B------:R-:W-:Y:S02]  /*8640*/  IMAD R155, R2, R3, R155 ;  /* 0x00000003029b7224 */ /* 0x000fe400078e029b */
[----:B------:R-:W-:Y:S02]  /*8650*/  VIADD R3, R0, 0x161 ;  /* 0x0000016100037836 */ /* 0x000fe40000000000 */
[----:B------:R-:W-:Y:S01]  /*8660*/  @!P0 IMAD.MOV R152, RZ, RZ, -R152 ;  /* 0x000000ffff988224 */ /* 0x000fe200078e0a98 */
[----:B------:R-:W-:Y:S01]  /*8670*/  ISETP.GT.U32.AND P0, PT, R2, R155, PT ;  /* 0x0000009b0200720c */ /* 0x000fe20003f04070 */
[----:B------:R-:W-:Y:S01]  /*8680*/  IMAD.MOV R6, RZ, RZ, -R6 ;  /* 0x000000ffff067224 */ /* 0x000fe200078e0a06 */
[----:B------:R-:W-:Y:S01]  /*8690*/  IABS R158, R3 ;  /* 0x00000003009e7213 */ /* 0x000fe20000000000 */
[--C-:B------:R-:W-:Y:S01]  /*86a0*/  @!P5 IMAD.IADD R153, R153, 0x1, -R2.reuse ;  /* 0x000000019999d824 */ /* 0x100fe200078e0a02 */
[----:B------:R-:W-:Y:S01]  /*86b0*/  ISETP.GE.AND P5, PT, R8, RZ, PT ;  /* 0x000000ff0800720c */ /* 0x000fe20003fa6270 */
[----:B------:R-:W-:-:S02]  /*86c0*/  @!P3 IMAD.IADD R156, R156, 0x1, -R2 ;  /* 0x000000019c9cb824 */ /* 0x000fc400078e0a02 */
[C---:B------:R-:W-:Y:S02]  /*86d0*/  IMAD R157, R2.reuse, R6, R157 ;  /* 0x00000006029d7224 */ /* 0x040fe400078e029d */
[----:B------:R-:W-:Y:S01]  /*86e0*/  @!P4 IMAD.MOV R153, RZ, RZ, -R153 ;  /* 0x000000ffff99c224 */ /* 0x000fe200078e0a99 */
[----:B------:R-:W-:Y:S01]  /*86f0*/  ISETP.GE.AND P4, PT, R3, RZ, PT ;  /* 0x000000ff0300720c */ /* 0x000fe20003f86270 */
[----:B------:R-:W-:Y:S01]  /*8700*/  IMAD.HI.U32 R3, R9, R158, RZ ;  /* 0x0000009e09037227 */ /* 0x000fe200078e00ff */
[----:B------:R-:W-:-:S03]  /*8710*/  ISETP.GT.U32.AND P3, PT, R2, R156, PT ;  /* 0x0000009c0200720c */ /* 0x000fc60003f64070 */
[----:B------:R-:W-:Y:S01]  /*8720*/  @!P6 IMAD.MOV R154, RZ, RZ, -R154 ;  /* 0x000000ffff9ae224 */ /* 0x000fe200078e0a9a */
[----:B------:R-:W-:Y:S01]  /*8730*/  ISETP.GT.U32.AND P6, PT, R2, R157, PT ;  /* 0x0000009d0200720c */ /* 0x000fe20003fc4070 */
[----:B------:R-:W-:-:S04]  /*8740*/  IMAD.HI.U32 R4, R9, R159, RZ ;  /* 0x0000009f09047227 */ /* 0x000fc800078e00ff */
[----:B------:R-:W-:Y:S02]  /*8750*/  IMAD.MOV R3, RZ, RZ, -R3 ;  /* 0x000000ffff037224 */ /* 0x000fe400078e0a03 */
[----:B------:R-:W-:Y:S02]  /*8760*/  @!P0 IMAD.IADD R155, R155, 0x1, -R2 ;  /* 0x000000019b9b8824 */ /* 0x000fe400078e0a02 */
[----:B------:R-:W-:Y:S02]  /*8770*/  IMAD.MOV R4, RZ, RZ, -R4 ;  /* 0x000000ffff047224 */ /* 0x000fe400078e0a04 */
[C---:B------:R-:W-:Y:S01]  /*8780*/  IMAD R158, R2.reuse, R3, R158 ;  /* 0x00000003029e7224 */ /* 0x040fe200078e029e */
[C---:B------:R-:W-:Y:S01]  /*8790*/  ISETP.GT.U32.AND P0, PT, R2.reuse, R155, PT ;  /* 0x0000009b0200720c */ /* 0x040fe20003f04070 */
[----:B------:R-:W-:Y:S02]  /*87a0*/  IMAD R159, R2, R4, R159 ;  /* 0x00000004029f7224 */ /* 0x000fe400078e029f */
[--C-:B------:R-:W-:Y:S01]  /*87b0*/  @!P3 IMAD.IADD R156, R156, 0x1, -R2.reuse ;  /* 0x000000019c9cb824 */ /* 0x100fe200078e0a02 */
[C---:B------:R-:W-:Y:S01]  /*87c0*/  ISETP.GT.U32.AND P3, PT, R2.reuse, R158, PT ;  /* 0x0000009e0200720c */ /* 0x040fe20003f64070 */
[----:B------:R-:W-:Y:S01]  /*87d0*/  @!P6 IMAD.IADD R157, R157, 0x1, -R2 ;  /* 0x000000019d9de824 */ /* 0x000fe200078e0a02 */
[----:B------:R-:W-:Y:S01]  /*87e0*/  ISETP.GT.U32.AND P6, PT, R2, R159, PT ;  /* 0x0000009f0200720c */ /* 0x000fe20003fc4070 */
[----:B------:R-:W-:-:S02]  /*87f0*/  VIADD R10, R0, 0x15f ;  /* 0x0000015f000a7836 */ /* 0x000fc40000000000 */
[----:B------:R-:W-:Y:S02]  /*8800*/  VIADD R8, R0, 0x15e ;  /* 0x0000015e00087836 */ /* 0x000fe40000000000 */
[----:B------:R-:W-:Y:S01]  /*8810*/  IMAD.HI.U32 R4, R9, R163, RZ ;  /* 0x000000a309047227 */ /* 0x000fe200078e00ff */
[----:B------:R-:W-:Y:S02]  /*8820*/  IABS R160, R10 ;  /* 0x0000000a00a07213 */ /* 0x000fe40000000000 */
[----:B------:R-:W-:Y:S01]  /*8830*/  IABS R161, R8 ;  /* 0x0000000800a17213 */ /* 0x000fe20000000000 */
[--C-:B------:R-:W-:Y:S01]  /*8840*/  @!P0 IMAD.IADD R155, R155, 0x1, -R2.reuse ;  /* 0x000000019b9b8824 */ /* 0x100fe200078e0a02 */
[----:B------:R-:W-:Y:S01]  /*8850*/  ISETP.GE.AND P0, PT, R162, RZ, PT ;  /* 0x000000ffa200720c */ /* 0x000fe20003f06270 */
[----:B------:R-:W-:Y:S01]  /*8860*/  @!P3 IMAD.IADD R158, R158, 0x1, -R2 ;  /* 0x000000019e9eb824 */ /* 0x000fe200078e0a02 */
[----:B------:R-:W-:Y:S01]  /*8870*/  IABS R162, R166 ;  /* 0x000000a600a27213 */ /* 0x000fe20000000000 */
[----:B------:R-:W-:Y:S01]  /*8880*/  IMAD.HI.U32 R6, R9, R160, RZ ;  /* 0x000000a009067227 */ /* 0x000fe200078e00ff */
[----:B------:R-:W-:-:S03]  /*8890*/  ISETP.GT.U32.AND P3, PT, R2, R157, PT ;  /* 0x0000009d0200720c */ /* 0x000fc60003f64070 */
[----:B------:R-:W-:Y:S02]  /*88a0*/  @!P6 IMAD.IADD R159, R159, 0x1, -R2 ;  /* 0x000000019f9fe824 */ /* 0x000fe400078e0a02 */
[----:B------:R-:W-:Y:S01]  /*88b0*/  @!P1 IMAD.MOV R155, RZ, RZ, -R155 ;  /* 0x000000ffff9b9224 */ /* 0x000fe200078e0a9b */
        /* <DEDUP_REMOVED lines=8> */
[C---:B------:R-:W-:Y:S02]  /*8940*/  IMAD R161, R2.reuse, R7, R161 ;  /* 0x0000000702a17224 */ /* 0x040fe400078e02a1 */
[----:B------:R-:W-:Y:S02]  /*8950*/  IMAD.MOV R6, RZ, RZ, -R4 ;  /* 0x000000ffff067224 */ /* 0x000fe400078e0a04 */
[----:B------:R-:W-:Y:S01]  /*8960*/  @!P2 IMAD.MOV R156, RZ, RZ, -R156 ;  /* 0x000000ffff9ca224 */ /* 0x000fe200078e0a9c */
[C---:B------:R-:W-:Y:S01]  /*8970*/  ISETP.GT.U32.AND P2, PT, R2.reuse, R160, PT ;  /* 0x000000a00200720c */ /* 0x040fe20003f44070 */
[----:B------:R-:W-:-:S02]  /*8980*/  IMAD R162, R2, R3, R162 ;  /* 0x0000000302a27224 */ /* 0x000fc400078e02a2 */
[--C-:B------:R-:W-:Y:S01]  /*8990*/  @!P3 IMAD.IADD R157, R157, 0x1, -R2.reuse ;  /* 0x000000019d9db824 */ /* 0x100fe200078e0a02 */
[C---:B------:R-:W-:Y:S01]  /*89a0*/  ISETP.GT.U32.AND P3, PT, R2.reuse, R161, PT ;  /* 0x000000a10200720c */ /* 0x040fe20003f64070 */
[----:B------:R-:W-:Y:S02]  /*89b0*/  IMAD R163, R2, R6, R163 ;  /* 0x0000000602a37224 */ /* 0x000fe400078e02a3 */
[--C-:B------:R-:W-:Y:S01]  /*89c0*/  @!P1 IMAD.IADD R158, R158, 0x1, -R2.reuse ;  /* 0x000000019e9e9824 */ /* 0x100fe200078e0a02 */
[C---:B------:R-:W-:Y:S01]  /*89d0*/  ISETP.GT.U32.AND P1, PT, R2.reuse, R162, PT ;  /* 0x000000a20200720c */ /* 0x040fe20003f24070 */
[----:B------:R-:W-:Y:S01]  /*89e0*/  @!P6 IMAD.IADD R159, R159, 0x1, -R2 ;  /* 0x000000019f9fe824 */ /* 0x000fe200078e0a02 */
[----:B------:R-:W-:Y:S01]  /*89f0*/  ISETP.GT.U32.AND P6, PT, R2, R163, PT ;  /* 0x000000a30200720c */ /* 0x000fe20003fc4070 */
[C---:B------:R-:W-:Y:S02]  /*8a00*/  VIADD R11, R0.reuse, 0x15b ;  /* 0x0000015b000b7836 */ /* 0x040fe40000000000 */
[----:B------:R-:W-:-:S02]  /*8a10*/  VIADD R7, R0, 0x15a ;  /* 0x0000015a00077836 */ /* 0x000fc40000000000 */
[--C-:B------:R-:W-:Y:S01]  /*8a20*/  @!P2 IMAD.IADD R160, R160, 0x1, -R2.reuse ;  /* 0x00000001a0a0a824 */ /* 0x100fe200078e0a02 */
[----:B------:R-:W-:Y:S01]  /*8a30*/  IABS R164, R11 ;  /* 0x0000000b00a47213 */ /* 0x000fe20000000000 */
[--C-:B------:R-:W-:Y:S01]  /*8a40*/  @!P3 IMAD.IADD R161, R161, 0x1, -R2.reuse ;  /* 0x00000001a1a1b824 */ /* 0x100fe200078e0a02 */
[----:B------:R-:W-:Y:S01]  /*8a50*/  IABS R165, R7 ;  /* 0x0000000700a57213 */ /* 0x000fe20000000000 */
[----:B------:R-:W-:Y:S01]  /*8a60*/  @!P5 IMAD.MOV R157, RZ, RZ, -R157 ;  /* 0x000000ffff9dd224 */ /* 0x000fe200078e0a9d */
[----:B------:R-:W-:Y:S01]  /*8a70*/  ISETP.GE.AND P2, PT, R10, RZ, PT ;  /* 0x000000ff0a00720c */ /* 0x000fe20003f46270 */
[--C-:B------:R-:W-:Y:S01]  /*8a80*/  @!P1 IMAD.IADD R162, R162, 0x1, -R2.reuse ;  /* 0x00000001a2a29824 */ /* 0x100fe200078e0a02 */
[----:B------:R-:W-:Y:S01]  /*8a90*/  ISETP.GT.U32.AND P1, PT, R2, R160, PT ;  /* 0x000000a00200720c */ /* 0x000fe20003f24070 */
[----:B------:R-:W-:Y:S01]  /*8aa0*/  IMAD.HI.U32 R3, R9, R164, RZ ;  /* 0x000000a409037227 */ /* 0x000fe200078e00ff */
[----:B------:R-:W-:Y:S02]  /*8ab0*/  ISETP.GE.AND P3, PT, R8, RZ, PT ;  /* 0x000000ff0800720c */ /* 0x000fe40003f66270 */
[C---:B------:R-:W-:Y:S01]  /*8ac0*/  ISETP.GT.U32.AND P5, PT, R2.reuse, R162, PT ;  /* 0x000000a20200720c */ /* 0x040fe20003fa4070 */
[----:B------:R-:W-:Y:S01]  /*8ad0*/  @!P6 IMAD.IADD R163, R163, 0x1, -R2 ;  /* 0x00000001a3a3e824 */ /* 0x000fe200078e0a02 */
[----:B------:R-:W-:Y:S01]  /*8ae0*/  ISETP.GT.U32.AND P6, PT, R2, R161, PT ;  /* 0x000000a10200720c */ /* 0x000fe20003fc4070 */
[----:B------:R-:W-:-:S04]  /*8af0*/  IMAD.HI.U32 R4, R9, R165, RZ ;  /* 0x000000a509047227 */ /* 0x000fc800078e00ff */
[----:B------:R-:W-:Y:S02]  /*8b00*/  IMAD.MOV R3, RZ, RZ, -R3 ;  /* 0x000000ffff037224 */ /* 0x000fe400078e0a03 */
[----:B------:R-:W-:Y:S02]  /*8b10*/  VIADD R10, R0, 0x159 ;  /* 0x00000159000a7836 */ /* 0x000fe40000000000 */
[----:B------:R-:W-:Y:S02]  /*8b20*/  IMAD.MOV R4, RZ, RZ, -R4 ;  /* 0x000000ffff047224 */ /* 0x000fe400078e0a04 */
[C---:B------:R-:W-:Y:S01]  /*8b30*/  IMAD R164, R2.reuse, R3, R164 ;  /* 0x0000000302a47224 */ /* 0x040fe200078e02a4 */
[----:B------:R-:W-:Y:S01]  /*8b40*/  IABS R3, R10 ;  /* 0x0000000a00037213 */ /* 0x000fe20000000000 */
[----:B------:R-:W-:Y:S02]  /*8b50*/  IMAD R165, R2, R4, R165 ;  /* 0x0000000402a57224 */ /* 0x000fe400078e02a5 */
[----:B------:R-:W-:-:S02]  /*8b60*/  VIADD R8, R0, 0x158 ;  /* 0x0000015800087836 */ /* 0x000fc40000000000 */
[----:B------:R-:W-:Y:S01]  /*8b70*/  @!P1 IMAD.IADD R160, R160, 0x1, -R2 ;  /* 0x00000001a0a09824 */ /* 0x000fe200078e0a02 */
[----:B------:R-:W-:Y:S01]  /*8b80*/  ISETP.GE.AND P1, PT, R166, RZ, PT ;  /* 0x000000ffa600720c */ /* 0x000fe20003f26270 */
[----:B------:R-:W-:Y:S01]  /*8b90*/  IMAD.MOV.U32 R166, RZ, RZ, R3 ;  /* 0x000000ffffa67224 */ /* 0x000fe200078e0003 */
[----:B------:R-:W-:Y:S01]  /*8ba0*/  IABS R6, R8 ;  /* 0x0000000800067213 */ /* 0x000fe20000000000 */
[----:B------:R-:W-:Y:S01]  /*8bb0*/  @!P4 IMAD.MOV R158, RZ, RZ, -R158 ;  /* 0x000000ffff9ec224 */ /* 0x000fe200078e0a9e */
[C---:B------:R-:W-:Y:S01]  /*8bc0*/  ISETP.GT.U32.AND P4, PT, R2.reuse, R163, PT ;  /* 0x000000a30200720c */ /* 0x040fe20003f84070 */
[----:B------:R-:W-:Y:S01]  /*8bd0*/  @!P6 IMAD.IADD R161, R161, 0x1, -R2 ;  /* 0x00000001a1a1e824 */ /* 0x000fe200078e0a02 */
[----:B------:R-:W-:Y:S01]  /*8be0*/  ISETP.GT.U32.AND P6, PT, R2, R165, PT ;  /* 0x000000a50200720c */ /* 0x000fe20003fc4070 */
[----:B------:R-:W-:-:S04]  /*8bf0*/  IMAD.HI.U32 R3, R9, R166, RZ ;  /* 0x000000a609037227 */ /* 0x000fc800078e00ff */
[----:B------:R-:W-:Y:S01]  /*8c00*/  @!P5 IMAD.IADD R162, R162, 0x1, -R2 ;  /* 0x00000001a2a2d824 */ /* 0x000fe200078e0a02 */
[----:B------:R-:W-:Y:S01]  /*8c10*/  ISETP.GE.AND P5, PT, R167, RZ, PT ;  /* 0x000000ffa700720c */ /* 0x000fe20003fa6270 */
[----:B------:R-:W-:-:S04]  /*8c20*/  IMAD.HI.U32 R4, R9, R6, RZ ;  /* 0x0000000609047227 */ /* 0x000fc800078e00ff */
[----:B------:R-:W-:Y:S02]  /*8c30*/  IMAD.MOV R3, RZ, RZ, -R3 ;  /* 0x000000ffff037224 */ /* 0x000fe400078e0a03 */
[----:B------:R-:W-:Y:S01]  /*8c40*/  @!P0 IMAD.MOV R159, RZ, RZ, -R159 ;  /* 0x000000ffff9f8224 */ /* 0x000fe200078e0a9f */
[C---:B------:R-:W-:Y:S01]  /*8c50*/  ISETP.GT.U32.AND P0, PT, R2.reuse, R164, PT ;  /* 0x000000a40200720c */ /* 0x040fe20003f04070 */
        /* <DEDUP_REMOVED lines=15> */
[----:B------:R-:W-:Y:S02]  /*8d50*/  VIADD R3, R0, 0x157 ;  /* 0x0000015700037836 */ /* 0x000fe40000000000 */
[----:B------:R-:W-:Y:S01]  /*8d60*/  @!P2 IMAD.MOV R160, RZ, RZ, -R160 ;  /* 0x000000ffffa0a224 */ /* 0x000fe200078e0aa0 */
[----:B------:R-:W-:Y:S01]  /*8d70*/  ISETP.GT.U32.AND P2, PT, R2, R164, PT ;  /* 0x000000a40200720c */ /* 0x000fe20003f44070 */
[----:B------:R-:W-:Y:S01]  /*8d80*/  VIADD R4, R0, 0x156 ;  /* 0x0000015600047836 */ /* 0x000fe20000000000 */
[----:B------:R-:W-:Y:S01]  /*8d90*/  IABS R168, R3 ;  /* 0x0000000300a87213 */ /* 0x000fe20000000000 */
[----:B------:R-:W-:-:S02]  /*8da0*/  @!P1 IMAD.IADD R166, R166, 0x1, -R2 ;  /* 0x00000001a6a69824 */ /* 0x000fc400078e0a02 */
[--C-:B------:R-:W-:Y:S01]  /*8db0*/  @!P3 IMAD.IADD R165, R165, 0x1, -R2.reuse ;  /* 0x00000001a5a5b824 */ /* 0x100fe200078e0a02 */
[----:B------:R-:W-:Y:S01]  /*8dc0*/  ISETP.GE.AND P3, PT, R3, RZ, PT ;  /* 0x000000ff0300720c */ /* 0x000fe20003f66270 */
[--C-:B------:R-:W-:Y:S01]  /*8dd0*/  @!P5 IMAD.IADD R167, R167, 0x1, -R2.reuse ;  /* 0x00000001a7a7d824 */ /* 0x100fe200078e0a02 */
[----:B------:R-:W-:Y:S01]  /*8de0*/  ISETP.GT.U32.AND P5, PT, R2, R166, PT ;  /* 0x000000a60200720c */ /* 0x000fe20003fa4070 */
[----:B------:R-:W-:Y:S01]  /*8df0*/  IMAD.HI.U32 R3, R9, R168, RZ ;  /* 0x000000a809037227 */ /* 0x000fe200078e00ff */
[----:B------:R-:W-:Y:S02]  /*8e00*/  IABS R169, R4 ;  /* 0x0000000400a97213 */ /* 0x000fe40000000000 */
[----:B------:R-:W-:Y:S01]  /*8e10*/  ISETP.GE.AND P1, PT, R4, RZ, PT ;  /* 0x000000ff0400720c */ /* 0x000fe20003f26270 */
[----:B------:R-:W-:Y:S02]  /*8e20*/  IMAD.MOV R3, RZ, RZ, -R3 ;  /* 0x000000ffff037224 */ /* 0x000fe400078e0a03 */
[----:B------:R-:W-:Y:S01]  /*8e30*/  @!P2 IMAD.IADD R164, R164, 0x1, -R2 ;  /* 0x00000001a4a4a824 */ /* 0x000fe200078e0a02 */
[----:B------:R-:W-:Y:S01]  /*8e40*/  ISETP.GE.AND P2, PT, R8, RZ, PT ;  /* 0x000000ff0800720c */ /* 0x000fe20003f46270 */
[----:B------:R-:W-:-:S02]  /*8e50*/  IMAD R168, R2, R3, R168 ;  /* 0x0000000302a87224 */ /* 0x000fc400078e02a8 */
[----:B------:R-:W-:-:S04]  /*8e60*/  IMAD.HI.U32 R4, R9, R169, RZ ;  /* 0x000000a909047227 */ /* 0x000fc800078e00ff */
[----:B------:R-:W-:Y:S01]  /*8e70*/  @!P4 IMAD.MOV R164, RZ, RZ, -R164 ;  /* 0x000000ffffa4c224 */ /* 0x000fe200078e0aa4 */
[----:B------:R-:W-:Y:S01]  /*8e80*/  ISETP.GT.U32.AND P4, PT, R2, R167, PT ;  /* 0x000000a70200720c */ /* 0x000fe20003f84070 */
        /* <DEDUP_REMOVED lines=15> */
[----:B------:R-:W-:Y:S02]  /*8f80*/  VIADD R4, R0, 0x153 ;  /* 0x0000015300047836 */ /* 0x000fe40000000000 */
[----:B------:R-:W-:Y:S02]  /*8f90*/  IMAD.MOV R7, RZ, RZ, -R3 ;  /* 0x000000ffff077224 */ /* 0x000fe400078e0a03 */
[----:B------:R-:W-:Y:S01]  /*8fa0*/  IMAD.HI.U32 R3, R9, R171, RZ ;  /* 0x000000ab09037227 */ /* 0x000fe200078e00ff */
[----:B------:R-:W-:-:S03]  /*8fb0*/  IABS R172, R4 ;  /* 0x0000000400ac7213 */ /* 0x000fc60000000000 */
[----:B------:R-:W-:Y:S01]  /*8fc0*/  @!P0 IMAD.MOV R165, RZ, RZ, -R165 ;  /* 0x000000ffffa58224 */ /* 0x000fe200078e0aa5 */
[----:B------:R-:W-:Y:S01]  /*8fd0*/  ISETP.GE.AND P0, PT, R6, RZ, PT ;  /* 0x000000ff0600720c */ /* 0x000fe20003f06270 */
[----:B------:R-:W-:Y:S02]  /*8fe0*/  VIADD R6, R0, 0x152 ;  /* 0x0000015200067836 */ /* 0x000fe40000000000 */
[----:B------:R-:W-:Y:S02]  /*8ff0*/  @!P6 IMAD.IADD R169, R169, 0x1, -R2 ;  /* 0x00000001a9a9e824 */ /* 0x000fe400078e0a02 */
[----:B------:R-:W-:Y:S01]  /*9000*/  IMAD.MOV R3, RZ, RZ, -R3 ;  /* 0x000000ffff037224 */ /* 0x000fe200078e0a03 */
[----:B------:R-:W-:Y:S01]  /*9010*/  IABS R173, R6 ;  /* 0x0000000600ad7213 */ /* 0x000fe20000000000 */
[C---:B------:R-:W-:Y:S01]  /*9020*/  IMAD R170, R2.reuse, R7, R170 ;  /* 0x0000000702aa7224 */ /* 0x040fe200078e02aa */
[C---:B------:R-:W-:Y:S01]  /*9030*/  ISETP.GT.U32.AND P6, PT, R2.reuse, R169, PT ;  /* 0x000000a90200720c */ /* 0x040fe20003fc4070 */
[----:B------:R-:W-:-:S02]  /*9040*/  IMAD R171, R2, R3, R171 ;  /* 0x0000000302ab7224 */ /* 0x000fc400078e02ab */
        /* <DEDUP_REMOVED lines=9> */
[C---:B------:R-:W-:Y:S02]  /*90e0*/  IMAD R173, R2.reuse, R4, R173 ;  /* 0x0000000402ad7224 */ /* 0x040fe400078e02ad */
[----:B------:R-:W-:Y:S01]  /*90f0*/  @!P6 IMAD.IADD R169, R169, 0x1, -R2 ;  /* 0x00000001a9a9e824 */ /* 0x000fe200078e0a02 */
[----:B------:R-:W-:Y:S01]  /*9100*/  ISETP.GT.U32.AND P6, PT, R2, R172, PT ;  /* 0x000000ac0200720c */ /* 0x000fe20003fc4070 */
[----:B------:R-:W-:-:S02]  /*9110*/  VIADD R8, R0, 0x151 ;  /* 0x0000015100087836 */ /* 0x000fc40000000000 */
[----:B------:R-:W-:Y:S01]  /*9120*/  @!P5 IMAD.IADD R170, R170, 0x1, -R2 ;  /* 0x00000001aaaad824 */ /* 0x000fe200078e0a02 */
[----:B------:R-:W-:Y:S01]  /*9130*/  ISETP.GT.U32.AND P5, PT, R2, R173, PT ;  /* 0x000000ad0200720c */ /* 0x000fe20003fa4070 */
[----:B------:R-:W-:Y:S01]  /*9140*/  VIADD R10, R0, 0x150 ;  /* 0x00000150000a7836 */ /* 0x000fe20000000000 */
[----:B------:R-:W-:Y:S01]  /*9150*/  IABS R174, R8 ;  /* 0x0000000800ae7213 */ /* 0x000fe20000000000 */
[----:B------:R-:W-:Y:S01]  /*9160*/  @!P3 IMAD.MOV R168, RZ, RZ, -R168 ;  /* 0x000000ffffa8b224 */ /* 0x000fe200078e0aa8 */
[----:B------:R-:W-:Y:S01]  /*9170*/  ISETP.GT.U32.AND P3, PT, R2, R171, PT ;  /* 0x000000ab0200720c */ /* 0x000fe20003f64070 */
[----:B------:R-:W-:Y:S01]  /*9180*/  VIADD R4, R0, 0x14e ;  /* 0x0000014e00047836 */ /* 0x000fe20000000000 */
[----:B------:R-:W-:Y:S01]  /*9190*/  IABS R177, R10 ;  /* 0x0000000a00b17213 */ /* 0x000fe20000000000 */
[----:B------:R-:W-:-:S03]  /*91a0*/  IMAD.HI.U32 R3, R9, R174, RZ ;  /* 0x000000ae09037227 */ /* 0x000fc600078e00ff */
[----:B------:R-:W-:Y:S01]  /*91b0*/  IABS R180, R4 ;  /* 0x0000000400b47213 */ /* 0x000fe20000000000 */
[--C-:B------:R-:W-:Y:S02]  /*91c0*/  @!P6 IMAD.IADD R172, R172, 0x1, -R2.reuse ;  /* 0x00000001acace824 */ /* 0x100fe400078e0a02 */
[----:B------:R-:W-:Y:S02]  /*91d0*/  IMAD.MOV R3, RZ, RZ, -R3 ;  /* 0x000000ffff037224 */ /* 0x000fe400078e0a03 */
[----:B------:R-:W-:Y:S01]  /*91e0*/  @!P5 IMAD.IADD R173, R173, 0x1, -R2 ;  /* 0x00000001adadd824 */ /* 0x000fe200078e0a02 */
[C---:B------:R-:W-:Y:S01]  /*91f0*/  ISETP.GT.U32.AND P5, PT, R2.reuse, R172, PT ;  /* 0x000000ac0200720c */ /* 0x040fe20003fa4070 */
[----:B------:R-:W-:Y:S02]  /*9200*/  IMAD R174, R2, R3, R174 ;  /* 0x0000000302ae7224 */ /* 0x000fe400078e02ae */
[----:B------:R-:W-:-:S04]  /*9210*/  IMAD.HI.U32 R3, R9, R177, RZ ;  /* 0x000000b109037227 */ /* 0x000fc800078e00ff */
[----:B------:R-:W-:Y:S02]  /*9220*/  IMAD.MOV R3, RZ, RZ, -R3 ;  /* 0x000000ffff037224 */ /* 0x000fe400078e0a03 */
[--C-:B------:R-:W-:Y:S01]  /*9230*/  @!P3 IMAD.IADD R171, R171, 0x1, -R2.reuse ;  /* 0x00000001ababb824 */ /* 0x100fe200078e0a02 */
[C---:B------:R-:W-:Y:S01]  /*9240*/  ISETP.GT.U32.AND P3, PT, R2.reuse, R170, PT ;  /* 0x000000aa0200720c */ /* 0x040fe20003f64070 */
[----:B------:R-:W-:Y:S02]  /*9250*/  IMAD R177, R2, R3, R177 ;  /* 0x0000000302b17224 */ /* 0x000fe400078e02b1 */
[----:B------:R-:W-:Y:S01]  /*9260*/  @!P5 IMAD.IADD R172, R172, 0x1, -R2 ;  /* 0x00000001acacd824 */ /* 0x000fe200078e0a02 */
[C---:B------:R-:W-:Y:S01]  /*9270*/  ISETP.GT.U32.AND P6, PT, R2.reuse, R171, PT ;  /* 0x000000ab0200720c */ /* 0x040fe20003fc4070 */
[----:B------:R-:W-:Y:S01]  /*9280*/  @!P1 IMAD.MOV R169, RZ, RZ, -R169 ;  /* 0x000000ffffa99224 */ /* 0x000fe200078e0aa9 */
[----:B------:R-:W-:Y:S01]  /*9290*/  ISETP.GT.U32.AND P5, PT, R2, R177, PT ;  /* 0x000000b10200720c */ /* 0x000fe20003fa4070 */
[----:B------:R-:W-:Y:S01]  /*92a0*/  VIADD R3, R0, 0x14d ;  /* 0x0000014d00037836 */ /* 0x000fe20000000000 */
[----:B------:R-:W-:Y:S01]  /*92b0*/  ISETP.GT.U32.AND P1, PT, R2, R173, PT ;  /* 0x000000ad0200720c */ /* 0x000fe20003f24070 */
[----:B------:R-:W-:-:S03]  /*92c0*/  IMAD.HI.U32 R11, R9, R180, RZ ;  /* 0x000000b4090b7227 */ /* 0x000fc600078e00ff */
[----:B------:R-:W-:Y:S01]  /*92d0*/  IABS R178, R3 ;  /* 0x0000000300b27213 */ /* 0x000fe20000000000 */
[--C-:B------:R-:W-:Y:S01]  /*92e0*/  @!P3 IMAD.IADD R170, R170, 0x1, -R2.reuse ;  /* 0x00000001aaaab824 */ /* 0x100fe200078e0a02 */
[----:B------:R-:W-:Y:S01]  /*92f0*/  ISETP.GT.U32.AND P3, PT, R2, R174, PT ;  /* 0x000000ae0200720c */ /* 0x000fe20003f64070 */
[----:B------:R-:W-:Y:S02]  /*9300*/  VIADD R7, R0, 0x14f ;  /* 0x0000014f00077836 */ /* 0x000fe40000000000 */
[--C-:B------:R-:W-:Y:S01]  /*9310*/  @!P6 IMAD.IADD R171, R171, 0x1, -R2.reuse ;  /* 0x00000001ababe824 */ /* 0x100fe200078e0a02 */
[----:B------:R-:W-:Y:S01]  /*9320*/  ISETP.GE.AND P6, PT, R6, RZ, PT ;  /* 0x000000ff0600720c */ /* 0x000fe20003fc6270 */
[--C-:B------:R-:W-:Y:S01]  /*9330*/  @!P5 IMAD.IADD R177, R177, 0x1, -R2.reuse ;  /* 0x00000001b1b1d824 */ /* 0x100fe200078e0a02 */
[----:B------:R-:W-:Y:S01]  /*9340*/  IABS R181, R7 ;  /* 0x0000000700b57213 */ /* 0x000fe20000000000 */
[----:B------:R-:W-:Y:S01]  /*9350*/  @!P1 IMAD.IADD R173, R173, 0x1, -R2 ;  /* 0x00000001adad9824 */ /* 0x000fe200078e0a02 */
[----:B------:R-:W-:Y:S01]  /*9360*/  ISETP.GE.AND P1, PT, R8, RZ, PT ;  /* 0x000000ff0800720c */ /* 0x000fe20003f26270 */
[----:B------:R-:W-:Y:S01]  /*9370*/  IMAD.MOV R11, RZ, RZ, -R11 ;  /* 0x000000ffff0b7224 */ /* 0x000fe200078e0a0b */
[----:B------:R-:W-:Y:S01]  /*9380*/  ISETP.GT.U32.AND P5, PT, R2, R177, PT ;  /* 0x000000b10200720c */ /* 0x000fe20003fa4070 */
[----:B------:R-:W-:-:S04]  /*9390*/  IMAD.HI.U32 R8, R9, R178, RZ ;  /* 0x000000b209087227 */ /* 0x000fc800078e00ff */
[----:B------:R-:W-:Y:S01]  /*93a0*/  @!P3 IMAD.IADD R174, R174, 0x1, -R2 ;  /* 0x00000001aeaeb824 */ /* 0x000fe200078e0a02 */
[----:B------:R-:W-:Y:S01]  /*93b0*/  ISETP.GE.AND P3, PT, R10, RZ, PT ;  /* 0x000000ff0a00720c */ /* 0x000fe20003f66270 */
[----:B------:R-:W-:Y:S02]  /*93c0*/  IMAD R180, R2, R11, R180 ;  /* 0x0000000b02b47224 */ /* 0x000fe400078e02b4 */
[----:B------:R-:W-:Y:S02]  /*93d0*/  IMAD.MOV R11, RZ, RZ, -R8 ;  /* 0x000000ffff0b7224 */ /* 0x000fe400078e0a08 */
[----:B------:R-:W-:-:S04]  /*93e0*/  IMAD.HI.U32 R6, R9, R181, RZ ;  /* 0x000000b509067227 */ /* 0x000fc800078e00ff */
[----:B------:R-:W-:Y:S01]  /*93f0*/  @!P0 IMAD.MOV R170, RZ, RZ, -R170 ;  /* 0x000000ffffaa8224 */ /* 0x000fe200078e0aaa */
[C---:B------:R-:W-:Y:S01]  /*9400*/  ISETP.GT.U32.AND P0, PT, R2.reuse, R174, PT ;  /* 0x000000ae0200720c */ /* 0x040fe20003f04070 */
[----:B------:R-:W-:Y:S01]  /*9410*/  @!P6 IMAD.MOV R173, RZ, RZ, -R173 ;  /* 0x000000ffffade224 */ /* 0x000fe200078e0aad */
[C---:B------:R-:W-:Y:S01]  /*9420*/  ISETP.GT.U32.AND P6, PT, R2.reuse, R180, PT ;  /* 0x000000b40200720c */ /* 0x040fe20003fc4070 */
[C---:B------:R-:W-:Y:S02]  /*9430*/  IMAD R178, R2.reuse, R11, R178 ;  /* 0x0000000b02b27224 */ /* 0x040fe400078e02b2 */
[----:B------:R-:W-:Y:S02]  /*9440*/  IMAD.MOV R6, RZ, RZ, -R6 ;  /* 0x000000ffff067224 */ /* 0x000fe400078e0a06 */
[----:B------:R-:W-:Y:S01]  /*9450*/  @!P5 IMAD.IADD R177, R177, 0x1, -R2 ;  /* 0x00000001b1b1d824 */ /* 0x000fe200078e0a02 */
[C---:B------:R-:W-:Y:S01]  /*9460*/  ISETP.GT.U32.AND P5, PT, R2.reuse, R178, PT ;  /* 0x000000b20200720c */ /* 0x040fe20003fa4070 */
[----:B------:R-:W-:-:S02]  /*9470*/  IMAD R181, R2, R6, R181 ;  /* 0x0000000602b57224 */ /* 0x000fc400078e02b5 */
[----:B------:R-:W-:Y:S02]  /*9480*/  @!P4 IMAD.MOV R171, RZ, RZ, -R171 ;  /* 0x000000ffffabc224 */ /* 0x000fe400078e0aab */
[----:B------:R-:W-:Y:S01]  /*9490*/  @!P2 IMAD.MOV R172, RZ, RZ, -R172 ;  /* 0x000000ffffaca224 */ /* 0x000fe200078e0aac */
[----:B------:R-:W-:Y:S01]  /*94a0*/  ISETP.GT.U32.AND P4, PT, R2, R181, PT ;  /* 0x000000b50200720c */ /* 0x000fe20003f84070 */
[--C-:B------:R-:W-:Y:S01]  /*94b0*/  @!P0 IMAD.IADD R174, R174, 0x1, -R2.reuse ;  /* 0x00000001aeae8824 */ /* 0x100fe200078e0a02 */
[----:B------:R-:W-:Y:S01]  /*94c0*/  ISETP.GE.AND P2, PT, R7, RZ, PT ;  /* 0x000000ff0700720c */ /* 0x000fe20003f46270 */
[----:B------:R-:W-:Y:S01]  /*94d0*/  @!P6 IMAD.IADD R180, R180, 0x1, -R2 ;  /* 0x00000001b4b4e824 */ /* 0x000fe200078e0a02 */
[----:B------:R-:W-:Y:S01]  /*94e0*/  ISETP.GE.AND P0, PT, R4, RZ, PT ;  /* 0x000000ff0400720c */ /* 0x000fe20003f06270 */
[----:B------:R-:W-:Y:S02]  /*94f0*/  VIADD R7, R0, 0x14b ;  /* 0x0000014b00077836 */ /* 0x000fe40000000000 */
[----:B------:R-:W-:Y:S01]  /*9500*/  @!P1 IMAD.MOV R174, RZ, RZ, -R174 ;  /* 0x000000ffffae9224 */ /* 0x000fe200078e0aae */
[----:B------:R-:W-:Y:S01]  /*9510*/  ISETP.GT.U32.AND P1, PT, R2, R180, PT ;  /* 0x000000b40200720c */ /* 0x000fe20003f24070 */
[----:B------:R-:W-:Y:S01]  /*9520*/  @!P5 IMAD.IADD R178, R178, 0x1, -R2 ;  /* 0x00000001b2b2d824 */ /* 0x000fe200078e0a02 */
[----:B------:R-:W-:Y:S01]  /*9530*/  IABS R8, R7 ;  /* 0x0000000700087213 */ /* 0x000fe20000000000 */
[----:B------:R-:W-:-:S02]  /*9540*/  VIADD R6, R0, 0x14c ;  /* 0x0000014c00067836 */ /* 0x000fc40000000000 */
[----:B------:R-:W-:Y:S01]  /*9550*/  @!P4 IMAD.IADD R181, R181, 0x1, -R2 ;  /* 0x00000001b5b5c824 */ /* 0x000fe200078e0a02 */
[C---:B------:R-:W-:Y:S01]  /*9560*/  ISETP.GT.U32.AND P5, PT, R2.reuse, R178, PT ;  /* 0x000000b20200720c */ /* 0x040fe20003fa4070 */
[----:B------:R-:W-:Y:S01]  /*9570*/  IMAD.HI.U32 R10, R9, R8, RZ ;  /* 0x00000008090a7227 */ /* 0x000fe200078e00ff */
[----:B------:R-:W-:Y:S02]  /*9580*/  IABS R176, R6 ;  /* 0x0000000600b07213 */ /* 0x000fe40000000000 */
[----:B------:R-:W-:Y:S01]  /*9590*/  ISETP.GT.U32.AND P6, PT, R2, R181, PT ;  /* 0x000000b50200720c */ /* 0x000fe20003fc4070 */
[----:B------:R-:W-:Y:S01]  /*95a0*/  IMAD.MOV R10, RZ, RZ, -R10 ;  /* 0x000000ffff0a7224 */ /* 0x000fe200078e0a0a */
[----:B------:R-:W-:Y:S01]  /*95b0*/  ISETP.GE.AND P4, PT, R3, RZ, PT ;  /* 0x000000ff0300720c */ /* 0x000fe20003f86270 */
[----:B------:R-:W-:-:S04]  /*95c0*/  IMAD.HI.U32 R4, R9, R176, RZ ;  /* 0x000000b009047227 */ /* 0x000fc800078e00ff */
[----:B------:R-:W-:Y:S01]  /*95d0*/  @!P1 IMAD.IADD R180, R180, 0x1, -R2 ;  /* 0x00000001b4b49824 */ /* 0x000fe200078e0a02 */
[----:B------:R-:W-:Y:S01]  /*95e0*/  ISETP.GE.AND P1, PT, R6, RZ, PT ;  /* 0x000000ff0600720c */ /* 0x000fe20003f26270 */
[----:B------:R-:W-:Y:S02]  /*95f0*/  IMAD R6, R2, R10, R8 ;  /* 0x0000000a02067224 */ /* 0x000fe400078e0208 */
[----:B------:R-:W-:Y:S02]  /*9600*/  IMAD.MOV R4, RZ, RZ, -R4 ;  /* 0x000000ffff047224 */ /* 0x000fe400078e0a04 */
[----:B------:R-:W-:Y:S01]  /*9610*/  @!P5 IMAD.IADD R178, R178, 0x1, -R2 ;  /* 0x00000001b2b2d824 */ /* 0x000fe200078e0a02 */
[C---:B------:R-:W-:Y:S01]  /*9620*/  ISETP.GT.U32.AND P5, PT, R2.reuse, R6, PT ;  /* 0x000000060200720c */ /* 0x040fe20003fa4070 */
[----:B------:R-:W-:Y:S02]  /*9630*/  IMAD R176, R2, R4, R176 ;  /* 0x0000000402b07224 */ /* 0x000fe400078e02b0 */
[----:B------:R-:W-:-:S02]  /*9640*/  @!P6 IMAD.IADD R181, R181, 0x1, -R2 ;  /* 0x00000001b5b5e824 */ /* 0x000fc400078e0a02 */
[----:B------:R-:W-:Y:S01]  /*9650*/  VIADD R8, R0, 0x148 ;  /* 0x0000014800087836 */ /* 0x000fe20000000000 */
[----:B------:R-:W-:Y:S01]  /*9660*/  ISETP.GT.U32.AND P6, PT, R2, R176, PT ;  /* 0x000000b00200720c */ /* 0x000fe20003fc4070 */
[----:B------:R-:W-:Y:S02]  /*9670*/  VIADD R11, R0, 0x14a ;  /* 0x0000014a000b7836 */ /* 0x000fe40000000000 */
[----:B------:R-:W-:Y:S01]  /*9680*/  IMAD.MOV.U32 R184, RZ, RZ, R177 ;  /* 0x000000ffffb87224 */ /* 0x000fe200078e00b1 */
[----:B------:R-:W-:Y:S01]  /*9690*/  IABS R175, R8 ;  /* 0x0000000800af7213 */ /* 0x000fe20000000000 */
[----:B-1----:R-:W-:Y:S01]  /*96a0*/  IMAD.MOV.U32 R13, RZ, RZ, R180 ;  /* 0x000000ffff0d7224 */ /* 0x002fe200078e00b4 */
[----:B------:R-:W-:Y:S01]  /*96b0*/  IABS R179, R11 ;  /* 0x0000000b00b37213 */ /* 0x000fe20000000000 */
[----:B------:R-:W-:Y:S02]  /*96c0*/  @!P5 IMAD.IADD R6, R6, 0x1, -R2 ;  /* 0x000000010606d824 */ /* 0x000fe400078e0a02 */
[----:B------:R-:W-:-:S02]  /*96d0*/  @!P3 IMAD.MOV R184, RZ, RZ, -R184 ;  /* 0x000000ffffb8b224 */ /* 0x000fc400078e0ab8 */
[----:B------:R-:W-:Y:S01]  /*96e0*/  IMAD.HI.U32 R177, R9, R175, RZ ;  /* 0x000000af09b17227 */ /* 0x000fe200078e00ff */
[----:B------:R-:W-:Y:S02]  /*96f0*/  ISETP.GT.U32.AND P3, PT, R2, R6, PT ;  /* 0x000000060200720c */ /* 0x000fe40003f64070 */
[----:B------:R-:W-:Y:S01]  /*9700*/  STL [R1+0x150], R184 ;  /* 0x000150b801007387 */ /* 0x000fe20000100800 */
[----:B------:R-:W-:Y:S01]  /*9710*/  @!P6 IMAD.IADD R176, R176, 0x1, -R2 ;  /* 0x00000001b0b0e824 */ /* 0x000fe200078e0a02 */
[----:B------:R-:W-:Y:S01]  /*9720*/  ISETP.GE.AND P6, PT, R7, RZ, PT ;  /* 0x000000ff0700720c */ /* 0x000fe20003fc6270 */
[----:B------:R-:W-:-:S03]  /*9730*/  IMAD.HI.U32 R182, R9, R179, RZ ;  /* 0x000000b309b67227 */ /* 0x000fc600078e00ff */
[----:B------:R-:W-:Y:S01]  /*9740*/  ISETP.GT.U32.AND P5, PT, R2, R176, PT ;  /* 0x000000b00200720c */ /* 0x000fe20003fa4070 */
[----:B------:R-:W-:Y:S02]  /*9750*/  VIADD R3, R0, 0x149 ;  /* 0x0000014900037836 */ /* 0x000fe40000000000 */
[----:B------:R-:W-:Y:S02]  /*9760*/  IMAD.MOV R177, RZ, RZ, -R177 ;  /* 0x000000ffffb17224 */ /* 0x000fe400078e0ab1 */
[----:B------:R-:W-:Y:S01]  /*9770*/  IMAD.MOV R182, RZ, RZ, -R182 ;  /* 0x000000ffffb67224 */ /* 0x000fe200078e0ab6 */
[----:B------:R-:W-:Y:S01]  /*9780*/  IABS R4, R3 ;  /* 0x0000000300047213 */ /* 0x000fe20000000000 */
[----:B------:R-:W-:Y:S01]  /*9790*/  @!P0 IMAD.MOV R13, RZ, RZ, -R13 ;  /* 0x000000ffff0d8224 */ /* 0x000fe200078e0a0d */
[----:B------:R-:W-:Y:S01]  /*97a0*/  ISETP.GE.AND P0, PT, R11, RZ, PT ;  /* 0x000000ff0b00720c */ /* 0x000fe20003f06270 */
[----:B------:R-:W-:Y:S02]  /*97b0*/  IMAD R11, R2, R177, R175 ;  /* 0x000000b1020b7224 */ /* 0x000fe400078e02af */
[----:B------:R-:W-:-:S02]  /*97c0*/  IMAD.MOV.U32 R183, RZ, RZ, R181 ;  /* 0x000000ffffb77224 */ /* 0x000fc400078e00b5 */
[----:B------:R-:W-:Y:S02]  /*97d0*/  IMAD R179, R2, R182, R179 ;  /* 0x000000b602b37224 */ /* 0x000fe400078e02b3 */
[----:B------:R-:W-:Y:S02]  /*97e0*/  IMAD.MOV.U32 R12, RZ, RZ, R178 ;  /* 0x000000ffff0c7224 */ /* 0x000fe400078e00b2 */
[----:B------:R-:W-:Y:S01]  /*97f0*/  @!P3 IMAD.IADD R6, R6, 0x1, -R2 ;  /* 0x000000010606b824 */ /* 0x000fe200078e0a02 */
[----:B------:R-:W-:Y:S01]  /*9800*/  ISETP.GT.U32.AND P3, PT, R2, R11, PT ;  /* 0x0000000b0200720c */ /* 0x000fe20003f64070 */
[----:B------:R-:W-:-:S04]  /*9810*/  IMAD.HI.U32 R10, R9, R4, RZ ;  /* 0x00000004090a7227 */ /* 0x000fc800078e00ff */
[----:B------:R-:W-:Y:S01]  /*9820*/  @!P2 IMAD.MOV R183, RZ, RZ, -R183 ;  /* 0x000000ffffb7a224 */ /* 0x000fe200078e0ab7 */
[----:B------:R-:W-:Y:S01]  /*9830*/  ISETP.GT.U32.AND P2, PT, R2, R179, PT ;  /* 0x000000b30200720c */ /* 0x000fe20003f44070 */
[----:B------:R-:W-:Y:S02]  /*9840*/  @!P4 IMAD.MOV R12, RZ, RZ, -R12 ;  /* 0x000000ffff0cc224 */ /* 0x000fe400078e0a0c */
[----:B------:R-:W-:Y:S01]  /*9850*/  IMAD.MOV R10, RZ, RZ, -R10 ;  /* 0x000000ffff0a7224 */ /* 0x000fe200078e0a0a */
[----:B------:R-:W-:Y:S01]  /*9860*/  STL [R1+0x154], R183 ;  /* 0x000154b701007387 */ /* 0x000fe20000100800 */
[----:B------:R-:W-:Y:S01]  /*9870*/  @!P5 IMAD.IADD R176, R176, 0x1, -R2 ;  /* 0x00000001b0b0d824 */ /* 0x000fe200078e0a02 */
[----:B------:R-:W-:Y:S01]  /*9880*/  ISETP.GE.AND P5, PT, R3, RZ, PT ;  /* 0x000000ff0300720c */ /* 0x000fe20003fa6270 */
[----:B------:R-:W-:Y:S01]  /*9890*/  IMAD R4, R2, R10, R4 ;  /* 0x0000000a02047224 */ /* 0x000fe200078e0204 */
[----:B------:R-:W-:Y:S01]  /*98a0*/  STL [R1+0x158], R13 ;  /* 0x0001580d01007387 */ /* 0x000fe20000100800 */
[----:B------:R-:W-:-:S02]  /*98b0*/  VIADD R3, R0, 0x146 ;  /* 0x0000014600037836 */ /* 0x000fc40000000000 */
[----:B------:R-:W-:Y:S01]  /*98c0*/  VIADD R7, R0, 0x147 ;  /* 0x0000014700077836 */ /* 0x000fe20000000000 */
[----:B------:R0:W-:Y:S01]  /*98d0*/  STL [R1+0x168], R12 ;  /* 0x0001680c01007387 */ /* 0x0001e20000100800 */
[----:B------:R-:W-:Y:S01]  /*98e0*/  ISETP.GT.U32.AND P4, PT, R2, R4, PT ;  /* 0x000000040200720c */ /* 0x000fe20003f84070 */
[--C-:B------:R-:W-:Y:S01]  /*98f0*/  @!P3 IMAD.IADD R11, R11, 0x1, -R2.reuse ;  /* 0x000000010b0bb824 */ /* 0x100fe200078e0a02 */
[----:B------:R-:W-:Y:S01]  /*9900*/  IABS R177, R3 ;  /* 0x0000000300b17213 */ /* 0x000fe20000000000 */
[----:B------:R-:W-:Y:S01]  /*9910*/  @!P2 IMAD.IADD R179, R179, 0x1, -R2 ;  /* 0x00000001b3b3a824 */ /* 0x000fe200078e0a02 */
[----:B------:R-:W-:Y:S01]  /*9920*/  IABS R10, R7 ;  /* 0x00000007000a7213 */ /* 0x000fe20000000000 */
[----:B------:R-:W-:Y:S01]  /*9930*/  VIADD R182, R0, 0x132 ;  /* 0x0000013200b67836 */ /* 0x000fe20000000000 */
[----:B------:R-:W-:Y:S01]  /*9940*/  ISETP.GT.U32.AND P3, PT, R2, R11, PT ;  /* 0x0000000b0200720c */ /* 0x000fe20003f64070 */
[----:B--2---:R-:W-:Y:S01]  /*9950*/  VIADD R18, R0, 0x6 ;  /* 0x0000000600127836 */ /* 0x004fe20000000000 */
[----:B------:R-:W-:Y:S01]  /*9960*/  ISETP.GE.AND P2, PT, R8, RZ, PT ;  /* 0x000000ff0800720c */ /* 0x000fe20003f46270 */
[----:B0-----:R-:W-:Y:S01]  /*9970*/  IMAD.MOV.U32 R12, RZ, RZ, R176 ;  /* 0x000000ffff0c7224 */ /* 0x001fe200078e00b0 */
[----:B------:R-:W-:Y:S01]  /*9980*/  IABS R183, R182 ;  /* 0x000000b600b77213 */ /* 0x000fe20000000000 */
[----:B------:R-:W-:-:S04]  /*9990*/  IMAD.HI.U32 R175, R9, R10, RZ ;  /* 0x0000000a09af7227 */ /* 0x000fc800078e00ff */
[----:B------:R-:W-:Y:S01]  /*99a0*/  @!P1 IMAD.MOV R12, RZ, RZ, -R12 ;  /* 0x000000ffff0c9224 */ /* 0x000fe200078e0a0c */
[----:B------:R-:W-:Y:S01]  /*99b0*/  ISETP.GT.U32.AND P1, PT, R2, R179, PT ;  /* 0x000000b30200720c */ /* 0x000fe20003f24070 */
[----:B------:R-:W-:Y:S02]  /*99c0*/  IMAD.MOV R175, RZ, RZ, -R175 ;  /* 0x000000ffffaf7224 */ /* 0x000fe400078e0aaf */
[----:B------:R-:W-:Y:S01]  /*99d0*/  @!P4 IMAD.IADD R4, R4, 0x1, -R2 ;  /* 0x000000010404c824 */ /* 0x000fe200078e0a02 */
[----:B------:R0:W-:Y:S01]  /*99e0*/  STL [R1+0x188], R12 ;  /* 0x0001880c01007387 */ /* 0x0001e20000100800 */
[----:B------:R-:W-:Y:S02]  /*99f0*/  IMAD R10, R2, R175, R10 ;  /* 0x000000af020a7224 */ /* 0x000fe400078e020a */
[----:B------:R-:W-:Y:S01]  /*9a00*/  VIADD R8, R0, 0x145 ;  /* 0x0000014500087836 */ /* 0x000fe20000000000 */
[----:B------:R-:W-:Y:S01]  /*9a10*/  ISETP.GT.U32.AND P4, PT, R2, R4, PT ;  /* 0x000000040200720c */ /* 0x000fe20003f84070 */
[----:B------:R-:W-:-:S02]  /*9a20*/  @!P3 IMAD.IADD R11, R11, 0x1, -R2 ;  /* 0x000000010b0bb824 */ /* 0x000fc400078e0a02 */
[----:B------:R-:W-:Y:S01]  /*9a30*/  IMAD.HI.U32 R186, R9, R183, RZ ;  /* 0x000000b709ba7227 */ /* 0x000fe200078e00ff */
[----:B------:R-:W-:-:S03]  /*9a40*/  IABS R175, R8 ;  /* 0x0000000800af7213 */ /* 0x000fc60000000000 */
[----:B0-----:R-:W-:Y:S02]  /*9a50*/  IMAD.MOV.U32 R12, RZ, RZ, R6 ;  /* 0x000000ffff0c7224 */ /* 0x001fe400078e0006 */
[----:B------:R-:W-:-:S04]  /*9a60*/  IMAD.HI.U32 R6, R9, R177, RZ ;  /* 0x000000b109067227 */ /* 0x000fc800078e00ff */
[----:B------:R-:W-:Y:S02]  /*9a70*/  IMAD.MOV R6, RZ, RZ, -R6 ;  /* 0x000000ffff067224 */ /* 0x000fe400078e0a06 */
[----:B------:R-:W-:Y:S01]  /*9a80*/  @!P6 IMAD.MOV R12, RZ, RZ, -R12 ;  /* 0x000000ffff0ce224 */ /* 0x000fe200078e0a0c */
[----:B------:R-:W-:Y:S01]  /*9a90*/  ISETP.GE.AND P6, PT, R7, RZ, PT ;  /* 0x000000ff0700720c */ /* 0x000fe20003fc6270 */
[C---:B------:R-:W-:Y:S02]  /*9aa0*/  IMAD R177, R2.reuse, R6, R177 ;  /* 0x0000000602b17224 */ /* 0x040fe400078e02b1 */
[----:B------:R-:W-:Y:S01]  /*9ab0*/  @!P1 IMAD.IADD R179, R179, 0x1, -R2 ;  /* 0x00000001b3b39824 */ /* 0x000fe200078e0a02 */
[C---:B------:R-:W-:Y:S01]  /*9ac0*/  ISETP.GT.U32.AND P1, PT, R2.reuse, R10, PT ;  /* 0x0000000a0200720c */ /* 0x040fe20003f24070 */
[----:B------:R0:W-:Y:S01]  /*9ad0*/  STL [R1+0x1b4], R12 ;  /* 0x0001b40c01007387 */ /* 0x0001e20000100800 */
[----:B------:R-:W-:Y:S01]  /*9ae0*/  ISETP.GT.U32.AND P3, PT, R2, R177, PT ;  /* 0x000000b10200720c */ /* 0x000fe20003f64070 */
[----:B------:R-:W-:-:S02]  /*9af0*/  VIADD R6, R0, 0x144 ;  /* 0x0000014400067836 */ /* 0x000fc40000000000 */
[----:B------:R-:W-:-:S04]  /*9b00*/  IMAD.HI.U32 R178, R9, R175, RZ ;  /* 0x000000af09b27227 */ /* 0x000fc800078e00ff */
[----:B------:R-:W-:Y:S01]  /*9b10*/  @!P4 IMAD.IADD R4, R4, 0x1, -R2 ;  /* 0x000000010404c824 */ /* 0x000fe200078e0a02 */
[----:B------:R-:W-:Y:S01]  /*9b20*/  ISETP.GE.AND P4, PT, R3, RZ, PT ;  /* 0x000000ff0300720c */ /* 0x000fe20003f86270 */
[----:B0-----:R-:W-:Y:S01]  /*9b30*/  IMAD.MOV.U32 R12, RZ, RZ, R179 ;  /* 0x000000ffff0c7224 */ /* 0x001fe200078e00b3 */
[----:B------:R-:W-:Y:S01]  /*9b40*/  IABS R3, R6 ;  /* 0x0000000600037213 */ /* 0x000fe20000000000 */
[----:B------:R-:W-:Y:S02]  /*9b50*/  IMAD.MOV R178, RZ, RZ, -R178 ;  /* 0x000000ffffb27224 */ /* 0x000fe400078e0ab2 */
[----:B------:R-:W-:Y:S02]  /*9b60*/  @!P0 IMAD.MOV R12, RZ, RZ, -R12 ;  /* 0x000000ffff0c8224 */ /* 0x000fe400078e0a0c */
[--C-:B------:R-:W-:Y:S02]  /*9b70*/  @!P3 IMAD.IADD R177, R177, 0x1, -R2.reuse ;  /* 0x00000001b1b1b824 */ /* 0x100fe400078e0a02 */
[----:B------:R-:W-:Y:S01]  /*9b80*/  @!P1 IMAD.IADD R10, R10, 0x1, -R2 ;  /* 0x000000010a0a9824 */ /* 0x000fe200078e0a02 */
[----:B------:R0:W-:Y:S01]  /*9b90*/  STL [R1+0x194], R12 ;  /* 0x0001940c01007387 */ /* 0x0001e20000100800 */
[----:B------:R-:W-:Y:S01]  /*9ba0*/  IMAD R175, R2, R178, R175 ;  /* 0x000000b202af7224 */ /* 0x000fe200078e02af */
[----:B------:R-:W-:Y:S01]  /*9bb0*/  ISETP.GE.AND P1, PT, R8, RZ, PT ;  /* 0x000000ff0800720c */ /* 0x000fe20003f26270 */
[----:B------:R-:W-:Y:S01]  /*9bc0*/  VIADD R7, R0, 0x143 ;  /* 0x0000014300077836 */ /* 0x000fe20000000000 */
[C---:B------:R-:W-:Y:S01]  /*9bd0*/  ISETP.GT.U32.AND P3, PT, R2.reuse, R177, PT ;  /* 0x000000b10200720c */ /* 0x040fe20003f64070 */
[----:B------:R-:W-:Y:S01]  /*9be0*/  IMAD.HI.U32 R8, R9, R3, RZ ;  /* 0x0000000309087227 */ /* 0x000fe200078e00ff */
[----:B------:R-:W-:-:S02]  /*9bf0*/  ISETP.GT.U32.AND P0, PT, R2, R10, PT ;  /* 0x0000000a0200720c */ /* 0x000fc40003f04070 */
[----:B------:R-:W-:Y:S01]  /*9c00*/  IABS R176, R7 ;  /* 0x0000000700b07213 */ /* 0x000fe20000000000 */
[----:B------:R-:W-:Y:S01]  /*9c10*/  @!P2 IMAD.MOV R11, RZ, RZ, -R11 ;  /* 0x000000ffff0ba224 */ /* 0x000fe200078e0a0b */
[----:B------:R-:W-:Y:S01]  /*9c20*/  ISETP.GE.AND P2, PT, R6, RZ, PT ;  /* 0x000000ff0600720c */ /* 0x000fe20003f46270 */
[----:B0-----:R-:W-:Y:S02]  /*9c30*/  IMAD.MOV.U32 R12, RZ, RZ, R4 ;  /* 0x000000ffff0c7224 */ /* 0x001fe400078e0004 */
[----:B------:R-:W-:Y:S02]  /*9c40*/  IMAD.MOV R6, RZ, RZ, -R8 ;  /* 0x000000ffff067224 */ /* 0x000fe400078e0a08 */
[----:B------:R-:W-:Y:S01]  /*9c50*/  @!P5 IMAD.MOV R12, RZ, RZ, -R12 ;  /* 0x000000ffff0cd224 */ /* 0x000fe200078e0a0c */
[C---:B------:R-:W-:Y:S01]  /*9c60*/  ISETP.GT.U32.AND P5, PT, R2.reuse, R175, PT ;  /* 0x000000af0200720c */ /* 0x040fe20003fa4070 */
[C---:B------:R-:W-:Y:S02]  /*9c70*/  IMAD R3, R2.reuse, R6, R3 ;  /* 0x0000000602037224 */ /* 0x040fe400078e0203 */
[----:B------:R-:W-:Y:S01]  /*9c80*/  IMAD.HI.U32 R4, R9, R176, RZ ;  /* 0x000000b009047227 */ /* 0x000fe200078e00ff */
[----:B------:R0:W-:Y:S03]  /*9c90*/  STL [R1+0x198], R12 ;  /* 0x0001980c01007387 */ /* 0x0001e60000100800 */
[----:B------:R-:W-:Y:S01]  /*9ca0*/  @!P3 IMAD.IADD R177, R177, 0x1, -R2 ;  /* 0x00000001b1b1b824 */ /* 0x000fe200078e0a02 */
[----:B------:R-:W-:Y:S01]  /*9cb0*/  ISETP.GT.U32.AND P3, PT, R2, R3, PT ;  /* 0x000000030200720c */ /* 0x000fe20003f64070 */
[----:B------:R-:W-:Y:S01]  /*9cc0*/  IMAD.MOV R4, RZ, RZ, -R4 ;  /* 0x000000ffff047224 */ /* 0x000fe200078e0a04 */
[----:B------:R1:W-:Y:S01]  /*9cd0*/  STL [R1+0x1b0], R11 ;  /* 0x0001b00b01007387 */ /* 0x0003e20000100800 */
[--C-:B------:R-:W-:Y:S01]  /*9ce0*/  @!P0 IMAD.IADD R10, R10, 0x1, -R2.reuse ;  /* 0x000000010a0a8824 */ /* 0x100fe200078e0a02 */
[----:B------:R-:W-:Y:S01]  /*9cf0*/  ISETP.GE.AND P0, PT, R7, RZ, PT ;  /* 0x000000ff0700720c */ /* 0x000fe20003f06270 */
[----:B------:R-:W-:-:S02]  /*9d00*/  @!P5 IMAD.IADD R175, R175, 0x1, -R2 ;  /* 0x00000001afafd824 */ /* 0x000fc400078e0a02 */
[C---:B------:R-:W-:Y:S02]  /*9d10*/  IMAD R176, R2.reuse, R4, R176 ;  /* 0x0000000402b07224 */ /* 0x040fe400078e02b0 */
[----:B------:R-:W-:Y:S01]  /*9d20*/  IMAD.MOV.U32 R13, RZ, RZ, R10 ;  /* 0x000000ffff0d7224 */ /* 0x000fe200078e000a */
[C---:B------:R-:W-:Y:S01]  /*9d30*/  ISETP.GT.U32.AND P5, PT, R2.reuse, R175, PT ;  /* 0x000000af0200720c */ /* 0x040fe20003fa4070 */
[----:B0-----:R-:W-:Y:S02]  /*9d40*/  IMAD.MOV.U32 R12, RZ, RZ, R177 ;  /* 0x000000ffff0c7224 */ /* 0x001fe400078e00b1 */
[----:B------:R-:W-:Y:S01]  /*9d50*/  @!P6 IMAD.MOV R13, RZ, RZ, -R13 ;  /* 0x000000ffff0de224 */ /* 0x000fe200078e0a0d */
[----:B------:R-:W-:Y:S01]  /*9d60*/  ISETP.GT.U32.AND P6, PT, R2, R176, PT ;  /* 0x000000b00200720c */ /* 0x000fe20003fc4070 */
[----:B------:R-:W-:Y:S02]  /*9d70*/  @!P3 IMAD.IADD R3, R3, 0x1, -R2 ;  /* 0x000000010303b824 */ /* 0x000fe400078e0a02 */
[C---:B-1----:R-:W-:Y:S01]  /*9d80*/  VIADD R11, R0.reuse, 0x142 ;  /* 0x00000142000b7836 */ /* 0x042fe20000000000 */
[----:B------:R-:W-:Y:S01]  /*9d90*/  STL [R1+0x1ac], R13 ;  /* 0x0001ac0d01007387 */ /* 0x000fe20000100800 */
[----:B------:R-:W-:Y:S01]  /*9da0*/  VIADD R8, R0, 0x141 ;  /* 0x0000014100087836 */ /* 0x000fe20000000000 */
[----:B------:R-:W-:Y:S01]  /*9db0*/  ISETP.GT.U32.AND P3, PT, R2, R3, PT ;  /* 0x000000030200720c */ /* 0x000fe20003f64070 */
[----:B------:R-:W-:Y:S01]  /*9dc0*/  @!P4 IMAD.MOV R12, RZ, RZ, -R12 ;  /* 0x000000ffff0cc224 */ /* 0x000fe200078e0a0c */
[----:B------:R-:W-:Y:S01]  /*9dd0*/  IABS R4, R11 ;  /* 0x0000000b00047213 */ /* 0x000fe20000000000 */
[--C-:B------:R-:W-:Y:S01]  /*9de0*/  @!P5 IMAD.IADD R175, R175, 0x1, -R2.reuse ;  /* 0x00000001afafd824 */ /* 0x100fe200078e0a02 */
[----:B------:R-:W-:Y:S01]  /*9df0*/  IABS R7, R8 ;  /* 0x0000000800077213 */ /* 0x000fe20000000000 */
[----:B------:R-:W-:Y:S01]  /*9e00*/  VIADD R6, R0, 0x140 ;  /* 0x0000014000067836 */ /* 0x000fe20000000000 */
[----:B------:R0:W-:Y:S01]  /*9e10*/  STL [R1+0x1a8], R12 ;  /* 0x0001a80c01007387 */ /* 0x0001e20000100800 */
[----:B------:R-:W-:Y:S01]  /*9e20*/  @!P6 IMAD.IADD R176, R176, 0x1, -R2 ;  /* 0x00000001b0b0e824 */ /* 0x000fe200078e0a02 */
[----:B------:R-:W-:Y:S01]  /*9e30*/  ISETP.GE.AND P5, PT, R8, RZ, PT ;  /* 0x000000ff0800720c */ /* 0x000fe20003fa6270 */
[----:B------:R-:W-:Y:S01]  /*9e40*/  IMAD.HI.U32 R177, R9, R4, RZ ;  /* 0x0000000409b17227 */ /* 0x000fe200078e00ff */
[----:B------:R-:W-:-:S02]  /*9e50*/  IABS R10, R6 ;  /* 0x00000006000a7213 */ /* 0x000fc40000000000 */
[----:B------:R-:W-:Y:S01]  /*9e60*/  ISETP.GT.U32.AND P6, PT, R2, R176, PT ;  /* 0x000000b00200720c */ /* 0x000fe20003fc4070 */
[----:B------:R-:W-:Y:S01]  /*9e70*/  IMAD.HI.U32 R8, R9, R7, RZ ;  /* 0x0000000709087227 */ /* 0x000fe200078e00ff */
[----:B------:R-:W-:-:S03]  /*9e80*/  ISETP.GE.AND P4, PT, R11, RZ, PT ;  /* 0x000000ff0b00720c */ /* 0x000fc60003f86270 */
[----:B0-----:R-:W-:Y:S02]  /*9e90*/  IMAD.MOV.U32 R12, RZ, RZ, R175 ;  /* 0x000000ffff0c7224 */ /* 0x001fe400078e00af */
[----:B------:R-:W-:Y:S02]  /*9ea0*/  IMAD.MOV R177, RZ, RZ, -R177 ;  /* 0x000000ffffb17224 */ /* 0x000fe400078e0ab1 */
[----:B------:R-:W-:Y:S01]  /*9eb0*/  @!P1 IMAD.MOV R12, RZ, RZ, -R12 ;  /* 0x000000ffff0c9224 */ /* 0x000fe200078e0a0c */
[----:B------:R-:W-:Y:S01]  /*9ec0*/  ISETP.GE.AND P1, PT, R6, RZ, PT ;  /* 0x000000ff0600720c */ /* 0x000fe20003f26270 */
[----:B------:R-:W-:Y:S02]  /*9ed0*/  IMAD.MOV R8, RZ, RZ, -R8 ;  /* 0x000000ffff087224 */ /* 0x000fe400078e0a08 */
[----:B------:R-:W-:Y:S01]  /*9ee0*/  @!P3 IMAD.IADD R3, R3, 0x1, -R2 ;  /* 0x000000010303b824 */ /* 0x000fe200078e0a02 */
[----:B------:R0:W-:Y:S01]  /*9ef0*/  STL [R1+0x1a0], R12 ;  /* 0x0001a00c01007387 */ /* 0x0001e20000100800 */
[----:B------:R-:W-:-:S02]  /*9f00*/  IMAD R4, R2, R177, R4 ;  /* 0x000000b102047224 */ /* 0x000fc400078e0204 */
[C---:B------:R-:W-:Y:S02]  /*9f10*/  IMAD R6, R2.reuse, R8, R7 ;  /* 0x0000000802067224 */ /* 0x040fe400078e0207 */
[----:B------:R-:W-:Y:S01]  /*9f20*/  IMAD.HI.U32 R11, R9, R10, RZ ;  /* 0x0000000a090b7227 */ /* 0x000fe200078e00ff */
[----:B------:R-:W-:-:S03]  /*9f30*/  ISETP.GT.U32.AND P3, PT, R2, R4, PT ;  /* 0x000000040200720c */ /* 0x000fc60003f64070 */
[----:B------:R-:W-:Y:S02]  /*9f40*/  IMAD.MOV R11, RZ, RZ, -R11 ;  /* 0x000000ffff0b7224 */ /* 0x000fe400078e0a0b */
[----:B0-----:R-:W-:Y:S02]  /*9f50*/  IMAD.MOV.U32 R12, RZ, RZ, R3 ;  /* 0x000000ffff0c7224 */ /* 0x001fe400078e0003 */
[----:B------:R-:W-:Y:S02]  /*9f60*/  @!P6 IMAD.IADD R176, R176, 0x1, -R2 ;  /* 0x00000001b0b0e824 */ /* 0x000fe400078e0a02 */
[----:B------:R-:W-:Y:S01]  /*9f70*/  @!P2 IMAD.MOV R12, RZ, RZ, -R12 ;  /* 0x000000ffff0ca224 */ /* 0x000fe200078e0a0c */
[C---:B------:R-:W-:Y:S01]  /*9f80*/  ISETP.GT.U32.AND P2, PT, R2.reuse, R6, PT ;  /* 0x000000060200720c */ /* 0x040fe20003f44070 */
[----:B------:R-:W-:Y:S02]  /*9f90*/  IMAD R10, R2, R11, R10 ;  /* 0x0000000b020a7224 */ /* 0x000fe400078e020a */
[----:B------:R-:W-:Y:S01]  /*9fa0*/  @!P3 IMAD.IADD R4, R4, 0x1, -R2 ;  /* 0x000000010404b824 */ /* 0x000fe200078e0a02 */
[----:B------:R0:W-:Y:S01]  /*9fb0*/  STL [R1+0x1a4], R12 ;  /* 0x0001a40c01007387 */ /* 0x0001e20000100800 */
[----:B------:R-:W-:-:S02]  /*9fc0*/  VIADD R179, R0, 0x13f ;  /* 0x0000013f00b37836 */ /* 0x000fc40000000000 */
[----:B------:R-:W-:Y:S01]  /*9fd0*/  VIADD R175, R0, 0x13e ;  /* 0x0000013e00af7836 */ /* 0x000fe20000000000 */
[----:B------:R-:W-:Y:S01]  /*9fe0*/  ISETP.GT.U32.AND P3, PT, R2, R4, PT ;  /* 0x000000040200720c */ /* 0x000fe20003f64070 */
[C---:B------:R-:W-:Y:S01]  /*9ff0*/  VIADD R7, R0.reuse, 0x13d ;  /* 0x0000013d00077836 */ /* 0x040fe20000000000 */
[----:B------:R-:W-:Y:S01]  /*a000*/  ISETP.GE.AND P6, PT, R179, RZ, PT ;  /* 0x000000ffb300720c */ /* 0x000fe20003fc6270 */
[----:B------:R-:W-:Y:S01]  /*a010*/  VIADD R11, R0, 0x13c ;  /* 0x0000013c000b7836 */ /* 0x000fe20000000000 */
[----:B------:R-:W-:Y:S01]  /*a020*/  IABS R179, R179 ;  /* 0x000000b300b37213 */ /* 0x000fe20000000000 */
[----:B------:R-:W-:Y:S01]  /*a030*/  @!P2 IMAD.IADD R6, R6, 0x1, -R2 ;  /* 0x000000010606a824 */ /* 0x000fe200078e0a02 */
[----:B------:R-:W-:Y:S01]  /*a040*/  IABS R177, R175 ;  /* 0x000000af00b17213 */ /* 0x000fe20000000000 */
[----:B0-----:R-:W-:Y:S01]  /*a050*/  IMAD.MOV.U32 R12, RZ, RZ, R176 ;  /* 0x000000ffff0c7224 */ /* 0x001fe200078e00b0 */
[----:B------:R-:W-:Y:S01]  /*a060*/  IABS R8, R7 ;  /* 0x0000000700087213 */ /* 0x000fe20000000000 */
[----:B------:R-:W-:Y:S01]  /*a070*/  IMAD.HI.U32 R180, R9, R179, RZ ;  /* 0x000000b309b47227 */ /* 0x000fe200078e00ff */
[----:B------:R-:W-:-:S02]  /*a080*/  ISETP.GT.U32.AND P2, PT, R2, R6, PT ;  /* 0x000000060200720c */ /* 0x000fc40003f44070 */
[----:B------:R-:W-:Y:S01]  /*a090*/  IABS R3, R11 ;  /* 0x0000000b00037213 */ /* 0x000fe20000000000 */
[----:B------:R-:W-:Y:S01]  /*a0a0*/  @!P0 IMAD.MOV R12, RZ, RZ, -R12 ;  /* 0x000000ffff0c8224 */ /* 0x000fe200078e0a0c */
[----:B------:R-:W-:Y:S01]  /*a0b0*/  ISETP.GT.U32.AND P0, PT, R2, R10, PT ;  /* 0x0000000a0200720c */ /* 0x000fe20003f04070 */
[----:B------:R-:W-:-:S03]  /*a0c0*/  IMAD.HI.U32 R178, R9, R177, RZ ;  /* 0x000000b109b27227 */ /* 0x000fc600078e00ff */
[----:B------:R0:W-:Y:S01]  /*a0d0*/  STL [R1+0x19c], R12 ;  /* 0x00019c0c01007387 */ /* 0x0001e20000100800 */
[----:B------:R-:W-:Y:S02]  /*a0e0*/  IMAD.MOV R180, RZ, RZ, -R180 ;  /* 0x000000ffffb47224 */ /* 0x000fe400078e0ab4 */
[----:B------:R-:W-:Y:S01]  /*a0f0*/  @!P3 IMAD.IADD R4, R4, 0x1, -R2 ;  /* 0x000000010404b824 */ /* 0x000fe200078e0a02 */
[----:B------:R-:W-:Y:S01]  /*a100*/  ISETP.GE.AND P3, PT, R175, RZ, PT ;  /* 0x000000ffaf00720c */ /* 0x000fe20003f66270 */
[----:B------:R-:W-:Y:S02]  /*a110*/  IMAD.MOV R178, RZ, RZ, -R178 ;  /* 0x000000ffffb27224 */ /* 0x000fe400078e0ab2 */
[----:B------:R-:W-:Y:S02]  /*a120*/  IMAD R175, R2, R180, R179 ;  /* 0x000000b402af7224 */ /* 0x000fe400078e02b3 */
[--C-:B------:R-:W-:Y:S02]  /*a130*/  @!P0 IMAD.IADD R10, R10, 0x1, -R2.reuse ;  /* 0x000000010a0a8824 */ /* 0x100fe400078e0a02 */
[----:B------:R-:W-:Y:S01]  /*a140*/  @!P2 IMAD.IADD R6, R6, 0x1, -R2 ;  /* 0x000000010606a824 */ /* 0x000fe200078e0a02 */
[C---:B------:R-:W-:Y:S01]  /*a150*/  ISETP.GT.U32.AND P2, PT, R2.reuse, R175, PT ;  /* 0x000000af0200720c */ /* 0x040fe20003f44070 */
[----:B------:R-:W-:Y:S01]  /*a160*/  IMAD.MOV.U32 R13, RZ, RZ, R4 ;  /* 0x000000ffff0d7224 */ /* 0x000fe200078e0004 */
[C---:B------:R-:W-:Y:S01]  /*a170*/  ISETP.GT.U32.AND P0, PT, R2.reuse, R10, PT ;  /* 0x0000000a0200720c */ /* 0x040fe20003f04070 */
[----:B------:R-:W-:-:S02]  /*a180*/  IMAD R177, R2, R178, R177 ;  /* 0x000000b202b17224 */ /* 0x000fc400078e02b1 */
[----:B0-----:R-:W-:Y:S02]  /*a190*/  IMAD.MOV.U32 R12, RZ, RZ, R6 ;  /* 0x000000ffff0c7224 */ /* 0x001fe400078e0006 */
[----:B------:R-:W-:-:S04]  /*a1a0*/  IMAD.HI.U32 R176, R9, R8, RZ ;  /* 0x0000000809b07227 */ /* 0x000fc800078e00ff */
[----:B------:R-:W-:-:S04]  /*a1b0*/  IMAD.HI.U32 R179, R9, R3, RZ ;  /* 0x0000000309b37227 */ /* 0x000fc800078e00ff */
[----:B------:R-:W-:Y:S01]  /*a1c0*/  @!P4 IMAD.MOV R13, RZ, RZ, -R13 ;  /* 0x000000ffff0dc224 */ /* 0x000fe200078e0a0d */
[----:B------:R-:W-:Y:S01]  /*a1d0*/  ISETP.GT.U32.AND P4, PT, R2, R177, PT ;  /* 0x000000b10200720c */ /* 0x000fe20003f84070 */
[----:B------:R-:W-:Y:S01]  /*a1e0*/  @!P5 IMAD.MOV R12, RZ, RZ, -R12 ;  /* 0x000000ffff0cd224 */ /* 0x000fe200078e0a0c */
[----:B------:R-:W-:Y:S01]  /*a1f0*/  ISETP.GE.AND P5, PT, R7, RZ, PT ;  /* 0x000000ff0700720c */ /* 0x000fe20003fa6270 */
[----:B------:R-:W-:Y:S01]  /*a200*/  IMAD.MOV R178, RZ, RZ, -R176 ;  /* 0x000000ffffb27224 */ /* 0x000fe200078e0ab0 */
[----:B------:R-:W-:Y:S01]  /*a210*/  STL [R1+0x190], R13 ;  /* 0x0001900d01007387 */ /* 0x000fe20000100800 */
[----:B------:R-:W-:Y:S02]  /*a220*/  IMAD.MOV R176, RZ, RZ, -R179 ;  /* 0x000000ffffb07224 */ /* 0x000fe400078e0ab3 */
[----:B------:R-:W-:Y:S01]  /*a230*/  @!P0 IMAD.IADD R10, R10, 0x1, -R2 ;  /* 0x000000010a0a8824 */ /* 0x000fe200078e0a02 */
[----:B------:R0:W-:Y:S01]  /*a240*/  STL [R1+0x18c], R12 ;  /* 0x00018c0c01007387 */ /* 0x0001e20000100800 */
[----:B------:R-:W-:-:S02]  /*a250*/  IMAD R3, R2, R176, R3 ;  /* 0x000000b002037224 */ /* 0x000fc400078e0203 */
[----:B------:R-:W-:Y:S02]  /*a260*/  VIADD R6, R0, 0x13b ;  /* 0x0000013b00067836 */ /* 0x000fe40000000000 */
[----:B------:R-:W-:Y:S02]  /*a270*/  @!P2 IMAD.IADD R175, R175, 0x1, -R2 ;  /* 0x00000001afafa824 */ /* 0x000fe400078e0a02 */
[C---:B------:R-:W-:Y:S01]  /*a280*/  IMAD R4, R2.reuse, R178, R8 ;  /* 0x000000b202047224 */ /* 0x040fe200078e0208 */
[----:B------:R-:W-:Y:S01]  /*a290*/  IABS R178, R6 ;  /* 0x0000000600b27213 */ /* 0x000fe20000000000 */
[----:B------:R-:W-:Y:S01]  /*a2a0*/  @!P4 IMAD.IADD R177, R177, 0x1, -R2 ;  /* 0x00000001b1b1c824 */ /* 0x000fe200078e0a02 */
[C---:B------:R-:W-:Y:S01]  /*a2b0*/  ISETP.GT.U32.AND P2, PT, R2.reuse, R175, PT ;  /* 0x000000af0200720c */ /* 0x040fe20003f44070 */
[----:B0-----:R-:W-:Y:S01]  /*a2c0*/  IMAD.MOV.U32 R12, RZ, RZ, R10 ;  /* 0x000000ffff0c7224 */ /* 0x001fe200078e000a */
[----:B------:R-:W-:Y:S01]  /*a2d0*/  ISETP.GT.U32.AND P0, PT, R2, R4, PT ;  /* 0x000000040200720c */ /* 0x000fe20003f04070 */
[----:B------:R-:W-:Y:S01]  /*a2e0*/  VIADD R7, R0, 0x13a ;  /* 0x0000013a00077836 */ /* 0x000fe20000000000 */
[C---:B------:R-:W-:Y:S01]  /*a2f0*/  ISETP.GT.U32.AND P4, PT, R2.reuse, R177, PT ;  /* 0x000000b10200720c */ /* 0x040fe20003f84070 */
[----:B------:R-:W-:Y:S01]  /*a300*/  @!P1 IMAD.MOV R12, RZ, RZ, -R12 ;  /* 0x000000ffff0c9224 */ /* 0x000fe200078e0a0c */
[----:B------:R-:W-:Y:S01]  /*a310*/  ISETP.GT.U32.AND P1, PT, R2, R3, PT ;  /* 0x000000030200720c */ /* 0x000fe20003f24070 */
[----:B------:R-:W-:Y:S01]  /*a320*/  IMAD.HI.U32 R179, R9, R178, RZ ;  /* 0x000000b209b37227 */ /* 0x000fe200078e00ff */
[----:B------:R-:W-:-:S02]  /*a330*/  IABS R176, R7 ;  /* 0x0000000700b07213 */ /* 0x000fc40000000000 */
[----:B------:R0:W-:Y:S01]  /*a340*/  STL [R1+0x16c], R12 ;  /* 0x00016c0c01007387 */ /* 0x0001e20000100800 */
[----:B------:R-:W-:Y:S02]  /*a350*/  IMAD.MOV R179, RZ, RZ, -R179 ;  /* 0x000000ffffb37224 */ /* 0x000fe400078e0ab3 */
[----:B------:R-:W-:Y:S01]  /*a360*/  @!P2 IMAD.IADD R175, R175, 0x1, -R2 ;  /* 0x00000001afafa824 */ /* 0x000fe200078e0a02 */
[----:B------:R-:W-:Y:S01]  /*a370*/  ISETP.GE.AND P2, PT, R11, RZ, PT ;  /* 0x000000ff0b00720c */ /* 0x000fe20003f46270 */
[----:B------:R-:W-:Y:S02]  /*a380*/  IMAD R178, R2, R179, R178 ;  /* 0x000000b302b27224 */ /* 0x000fe400078e02b2 */
[----:B------:R-:W-:-:S04]  /*a390*/  IMAD.HI.U32 R11, R9, R176, RZ ;  /* 0x000000b0090b7227 */ /* 0x000fc800078e00ff */
[--C-:B------:R-:W-:Y:S02]  /*a3a0*/  @!P1 IMAD.IADD R3, R3, 0x1, -R2.reuse ;  /* 0x0000000103039824 */ /* 0x100fe400078e0a02 */
[--C-:B------:R-:W-:Y:S01]  /*a3b0*/  @!P4 IMAD.IADD R177, R177, 0x1, -R2.reuse ;  /* 0x00000001b1b1c824 */ /* 0x100fe200078e0a02 */
[----:B------:R-:W-:Y:S01]  /*a3c0*/  ISETP.GT.U32.AND P4, PT, R2, R178, PT ;  /* 0x000000b20200720c */ /* 0x000fe20003f84070 */
[----:B------:R-:W-:Y:S01]  /*a3d0*/  @!P0 IMAD.IADD R4, R4, 0x1, -R2 ;  /* 0x0000000104048824 */ /* 0x000fe200078e0a02 */
[----:B------:R-:W-:Y:S01]  /*a3e0*/  ISETP.GT.U32.AND P1, PT, R2, R3, PT ;  /* 0x000000030200720c */ /* 0x000fe20003f24070 */
[----:B------:R-:W-:Y:S02]  /*a3f0*/  IMAD.MOV R11, RZ, RZ, -R11 ;  /* 0x000000ffff0b7224 */ /* 0x000fe400078e0a0b */
[----:B------:R-:W-:Y:S01]  /*a400*/  VIADD R8, R0, 0x139 ;  /* 0x0000013900087836 */ /* 0x000fe20000000000 */
[C---:B------:R-:W-:Y:S01]  /*a410*/  ISETP.GT.U32.AND P0, PT, R2.reuse, R4, PT ;  /* 0x000000040200720c */ /* 0x040fe20003f04070 */
[----:B------:R-:W-:-:S02]  /*a420*/  IMAD R176, R2, R11, R176 ;  /* 0x0000000b02b07224 */ /* 0x000fc400078e02b0 */
[----:B------:R-:W-:Y:S01]  /*a430*/  IMAD.MOV.U32 R13, RZ, RZ, R175 ;  /* 0x000000ffff0d7224 */ /* 0x000fe200078e00af */
[----:B------:R-:W-:Y:S01]  /*a440*/  IABS R10, R8 ;  /* 0x00000008000a7213 */ /* 0x000fe20000000000 */
[----:B0-----:R-:W-:Y:S02]  /*a450*/  IMAD.MOV.U32 R12, RZ, RZ, R177 ;  /* 0x000000ffff0c7224 */ /* 0x001fe400078e00b1 */
[--C-:B------:R-:W-:Y:S02]  /*a460*/  @!P4 IMAD.IADD R178, R178, 0x1, -R2.reuse ;  /* 0x00000001b2b2c824 */ /* 0x100fe400078e0a02 */
[--C-:B------:R-:W-:Y:S01]  /*a470*/  @!P1 IMAD.IADD R3, R3, 0x1, -R2.reuse ;  /* 0x0000000103039824 */ /* 0x100fe200078e0a02 */
[----:B------:R-:W-:Y:S01]  /*a480*/  ISETP.GT.U32.AND P1, PT, R2, R176, PT ;  /* 0x000000b00200720c */ /* 0x000fe20003f24070 */
[----:B------:R-:W-:Y:S01]  /*a490*/  @!P6 IMAD.MOV R13, RZ, RZ, -R13 ;  /* 0x000000ffff0de224 */ /* 0x000fe200078e0a0d */
[----:B------:R-:W-:Y:S01]  /*a4a0*/  ISETP.GE.AND P6, PT, R6, RZ, PT ;  /* 0x000000ff0600720c */ /* 0x000fe20003fc6270 */
[----:B------:R-:W-:Y:S01]  /*a4b0*/  @!P0 IMAD.IADD R4, R4, 0x1, -R2 ;  /* 0x0000000104048824 */ /* 0x000fe200078e0a02 */
[----:B------:R-:W-:Y:S01]  /*a4c0*/  ISETP.GT.U32.AND P4, PT, R2, R178, PT ;  /* 0x000000b20200720c */ /* 0x000fe20003f84070 */
[----:B------:R-:W-:Y:S01]  /*a4d0*/  IMAD.HI.U32 R175, R9, R10, RZ ;  /* 0x0000000a09af7227 */ /* 0x000fe200078e00ff */
[----:B------:R0:W-:Y:S01]  /*a4e0*/  STL [R1+0x170], R13 ;  /* 0x0001700d01007387 */ /* 0x0001e20000100800 */
[----:B------:R-:W-:-:S02]  /*a4f0*/  ISETP.GE.AND P0, PT, R8, RZ, PT ;  /* 0x000000ff0800720c */ /* 0x000fc40003f06270 */
[----:B------:R-:W-:Y:S02]  /*a500*/  VIADD R6, R0, 0x138 ;  /* 0x0000013800067836 */ /* 0x000fe40000000000 */
[----:B------:R-:W-:Y:S01]  /*a510*/  @!P3 IMAD.MOV R12, RZ, RZ, -R12 ;  /* 0x000000ffff0cb224 */ /* 0x000fe200078e0a0c */
[----:B------:R-:W-:Y:S01]  /*a520*/  ISETP.GE.AND P3, PT, R7, RZ, PT ;  /* 0x000000ff0700720c */ /* 0x000fe20003f66270 */
[----:B------:R-:W-:Y:S01]  /*a530*/  IMAD.MOV R175, RZ, RZ, -R175 ;  /* 0x000000ffffaf7224 */ /* 0x000fe200078e0aaf */
[----:B------:R-:W-:Y:S01]  /*a540*/  IABS R177, R6 ;  /* 0x0000000600b17213 */ /* 0x000fe20000000000 */
[----:B------:R-:W-:Y:S01]  /*a550*/  @!P1 IMAD.IADD R176, R176, 0x1, -R2 ;  /* 0x00000001b0b09824 */ /* 0x000fe200078e0a02 */
[----:B------:R1:W-:Y:S01]  /*a560*/  STL [R1+0x17c], R12 ;  /* 0x00017c0c01007387 */ /* 0x0003e20000100800 */
[----:B0-----:R-:W-:Y:S02]  /*a570*/  IMAD.MOV.U32 R13, RZ, RZ, R4 ;  /* 0x000000ffff0d7224 */ /* 0x001fe400078e0004 */
[----:B------:R-:W-:Y:S01]  /*a580*/  VIADD R4, R0, 0x137 ;  /* 0x0000013700047836 */ /* 0x000fe20000000000 */
[C---:B------:R-:W-:Y:S01]  /*a590*/  ISETP.GT.U32.AND P1, PT, R2.reuse, R176, PT ;  /* 0x000000b00200720c */ /* 0x040fe20003f24070 */
[----:B------:R-:W-:-:S02]  /*a5a0*/  IMAD R10, R2, R175, R10 ;  /* 0x000000af020a7224 */ /* 0x000fc400078e020a */
[----:B------:R-:W-:Y:S01]  /*a5b0*/  IMAD.HI.U32 R175, R9, R177, RZ ;  /* 0x000000b109af7227 */ /* 0x000fe200078e00ff */
[----:B------:R-:W-:-:S03]  /*a5c0*/  IABS R11, R4 ;  /* 0x00000004000b7213 */ /* 0x000fc60000000000 */
[----:B-1----:R-:W-:Y:S02]  /*a5d0*/  IMAD.MOV.U32 R12, RZ, RZ, R3 ;  /* 0x000000ffff0c7224 */ /* 0x002fe400078e0003 */
[----:B------:R-:W-:Y:S01]  /*a5e0*/  @!P4 IMAD.IADD R178, R178, 0x1, -R2 ;  /* 0x00000001b2b2c824 */ /* 0x000fe200078e0a02 */
[----:B------:R-:W-:Y:S01]  /*a5f0*/  ISETP.GT.U32.AND P4, PT, R2, R10, PT ;  /* 0x0000000a0200720c */ /* 0x000fe20003f84070 */
[----:B------:R-:W-:Y:S01]  /*a600*/  @!P2 IMAD.MOV R12, RZ, RZ, -R12 ;  /* 0x000000ffff0ca224 */ /* 0x000fe200078e0a0c */
[----:B------:R-:W-:Y:S01]  /*a610*/  ISETP.GE.AND P2, PT, R4, RZ, PT ;  /* 0x000000ff0400720c */ /* 0x000fe20003f46270 */
[----:B------:R-:W-:-:S04]  /*a620*/  IMAD.HI.U32 R4, R9, R11, RZ ;  /* 0x0000000b09047227 */ /* 0x000fc800078e00ff */
[----:B------:R-:W-:Y:S02]  /*a630*/  IMAD.MOV R175, RZ, RZ, -R175 ;  /* 0x000000ffffaf7224 */ /* 0x000fe400078e0aaf */
[----:B------:R-:W-:Y:S01]  /*a640*/  @!P5 IMAD.MOV R13, RZ, RZ, -R13 ;  /* 0x000000ffff0dd224 */ /* 0x000fe200078e0a0d */
[----:B------:R-:W-:Y:S01]  /*a650*/  ISETP.GE.AND P5, PT, R6, RZ, PT ;  /* 0x000000ff0600720c */ /* 0x000fe20003fa6270 */
[----:B------:R-:W-:Y:S02]  /*a660*/  IMAD.MOV R4, RZ, RZ, -R4 ;  /* 0x000000ffff047224 */ /* 0x000fe400078e0a04 */
[C---:B------:R-:W-:Y:S01]  /*a670*/  IMAD R177, R2.reuse, R175, R177 ;  /* 0x000000af02b17224 */ /* 0x040fe200078e02b1 */
[----:B------:R0:W-:Y:S01]  /*a680*/  STL [R1+0x180], R13 ;  /* 0x0001800d01007387 */ /* 0x0001e20000100800 */
[----:B------:R-:W-:Y:S02]  /*a690*/  IMAD R11, R2, R4, R11 ;  /* 0x00000004020b7224 */ /* 0x000fe400078e020b */
[--C-:B------:R-:W-:Y:S01]  /*a6a0*/  @!P1 IMAD.IADD R176, R176, 0x1, -R2.reuse ;  /* 0x00000001b0b09824 */ /* 0x100fe200078e0a02 */
[----:B------:R-:W-:Y:S01]  /*a6b0*/  ISETP.GT.U32.AND P1, PT, R2, R177, PT ;  /* 0x000000b10200720c */ /* 0x000fe20003f24070 */
[----:B------:R-:W-:Y:S01]  /*a6c0*/  @!P4 IMAD.IADD R10, R10, 0x1, -R2 ;  /* 0x000000010a0ac824 */ /* 0x000fe200078e0a02 */
[----:B------:R1:W-:Y:S01]  /*a6d0*/  STL [R1+0x184], R12 ;  /* 0x0001840c01007387 */ /* 0x0003e20000100800 */
[----:B------:R-:W-:-:S02]  /*a6e0*/  VIADD R3, R0, 0x136 ;  /* 0x0000013600037836 */ /* 0x000fc40000000000 */
[----:B------:R-:W-:Y:S01]  /*a6f0*/  VIADD R8, R0, 0x135 ;  /* 0x0000013500087836 */ /* 0x000fe20000000000 */
[----:B------:R-:W-:Y:S01]  /*a700*/  ISETP.GT.U32.AND P4, PT, R2, R10, PT ;  /* 0x0000000a0200720c */ /* 0x000fe20003f84070 */
[----:B0-----:R-:W-:Y:S01]  /*a710*/  IMAD.MOV.U32 R13, RZ, RZ, R178 ;  /* 0x000000ffff0d7224 */ /* 0x001fe200078e00b2 */
[----:B------:R-:W-:Y:S01]  /*a720*/  IABS R7, R3 ;  /* 0x0000000300077213 */ /* 0x000fe20000000000 */
[----:B------:R-:W-:Y:S01]  /*a730*/  VIADD R178, R0, 0x130 ;  /* 0x0000013000b27836 */ /* 0x000fe20000000000 */
[----:B------:R-:W-:Y:S01]  /*a740*/  IABS R6, R8 ;  /* 0x0000000800067213 */ /* 0x000fe20000000000 */
[----:B------:R-:W-:Y:S01]  /*a750*/  @!P6 IMAD.MOV R13, RZ, RZ, -R13 ;  /* 0x000000ffff0de224 */ /* 0x000fe200078e0a0d */
[C---:B------:R-:W-:Y:S01]  /*a760*/  ISETP.GT.U32.AND P6, PT, R2.reuse, R11, PT ;  /* 0x0000000b0200720c */ /* 0x040fe20003fc4070 */
[----:B------:R-:W-:Y:S01]  /*a770*/  @!P1 IMAD.IADD R177, R177, 0x1, -R2 ;  /* 0x00000001b1b19824 */ /* 0x000fe200078e0a02 */
[----:B------:R-:W-:Y:S01]  /*a780*/  IABS R180, R178 ;  /* 0x000000b200b47213 */ /* 0x000fe20000000000 */
[----:B------:R-:W-:Y:S01]  /*a790*/  IMAD.HI.U32 R175, R9, R7, RZ ;  /* 0x0000000709af7227 */ /* 0x000fe200078e00ff */
[----:B------:R-:W-:Y:S02]  /*a7a0*/  STL [R1+0x174], R13 ;  /* 0x0001740d01007387 */ /* 0x000fe40000100800 */
[----:B------:R-:W-:Y:S01]  /*a7b0*/  ISETP.GT.U32.AND P1, PT, R2, R177, PT ;  /* 0x000000b10200720c */ /* 0x000fe20003f24070 */
[----:B-1----:R-:W-:-:S02]  /*a7c0*/  IMAD.MOV.U32 R12, RZ, RZ, R176 ;  /* 0x000000ffff0c7224 */ /* 0x002fc400078e00b0 */
[--C-:B------:R-:W-:Y:S01]  /*a7d0*/  @!P4 IMAD.IADD R10, R10, 0x1, -R2.reuse ;  /* 0x000000010a0ac824 */ /* 0x100fe200078e0a02 */
[----:B------:R-:W-:Y:S01]  /*a7e0*/  ISETP.GE.AND P4, PT, R8, RZ, PT ;  /* 0x000000ff0800720c */ /* 0x000fe20003f86270 */
[----:B------:R-:W-:Y:S02]  /*a7f0*/  IMAD.MOV R175, RZ, RZ, -R175 ;  /* 0x000000ffffaf7224 */ /* 0x000fe400078e0aaf */
[----:B------:R-:W-:Y:S02]  /*a800*/  @!P6 IMAD.IADD R11, R11, 0x1, -R2 ;  /* 0x000000010b0be824 */ /* 0x000fe400078e0a02 */
[----:B------:R-:W-:-:S03]  /*a810*/  IMAD.HI.U32 R4, R9, R6, RZ ;  /* 0x0000000609047227 */ /* 0x000fc600078e00ff */
[----:B------:R-:W-:Y:S01]  /*a820*/  ISETP.GT.U32.AND P6, PT, R2, R11, PT ;  /* 0x0000000b0200720c */ /* 0x000fe20003fc4070 */
[----:B------:R-:W-:Y:S02]  /*a830*/  VIADD R8, R0, 0x134 ;  /* 0x0000013400087836 */ /* 0x000fe40000000000 */
[----:B------:R-:W-:Y:S01]  /*a840*/  @!P3 IMAD.MOV R12, RZ, RZ, -R12 ;  /* 0x000000ffff0cb224 */ /* 0x000fe200078e0a0c */
[----:B------:R-:W-:Y:S01]  /*a850*/  ISETP.GE.AND P3, PT, R3, RZ, PT ;  /* 0x000000ff0300720c */ /* 0x000fe20003f66270 */
[----:B------:R-:W-:Y:S01]  /*a860*/  IMAD R3, R2, R175, R7 ;  /* 0x000000af02037224 */ /* 0x000fe200078e0207 */
[----:B------:R-:W-:Y:S01]  /*a870*/  IABS R175, R8 ;  /* 0x0000000800af7213 */ /* 0x000fe20000000000 */
[----:B------:R-:W-:Y:S01]  /*a880*/  IMAD.MOV R4, RZ, RZ, -R4 ;  /* 0x000000ffff047224 */ /* 0x000fe200078e0a04 */
[----:B------:R0:W-:Y:S01]  /*a890*/  STL [R1+0x178], R12 ;  /* 0x0001780c01007387 */ /* 0x0001e20000100800 */
[----:B------:R-:W-:Y:S02]  /*a8a0*/  VIADD R7, R0, 0x133 ;  /* 0x0000013300077836 */ /* 0x000fe40000000000 */
[----:B------:R-:W-:-:S02]  /*a8b0*/  IMAD R6, R2, R4, R6 ;  /* 0x0000000402067224 */ /* 0x000fc400078e0206 */
[----:B------:R-:W-:Y:S01]  /*a8c0*/  @!P1 IMAD.IADD R177, R177, 0x1, -R2 ;  /* 0x00000001b1b19824 */ /* 0x000fe200078e0a02 */
[----:B------:R-:W-:Y:S01]  /*a8d0*/  IABS R185, R7 ;  /* 0x0000000700b97213 */ /* 0x000fe20000000000 */
[----:B------:R-:W-:Y:S01]  /*a8e0*/  IMAD.HI.U32 R176, R9, R175, RZ ;  /* 0x000000af09b07227 */ /* 0x000fe200078e00ff */
[----:B------:R-:W-:-:S03]  /*a8f0*/  ISETP.GT.U32.AND P1, PT, R2, R3, PT ;  /* 0x000000030200720c */ /* 0x000fc60003f24070 */
[----:B------:R-:W-:Y:S01]  /*a900*/  @!P6 IMAD.IADD R11, R11, 0x1, -R2 ;  /* 0x000000010b0be824 */ /* 0x000fe200078e0a02 */
[----:B------:R-:W-:Y:S01]  /*a910*/  ISETP.GT.U32.AND P6, PT, R2, R6, PT ;  /* 0x000000060200720c */ /* 0x000fe20003fc4070 */
[----:B------:R-:W-:Y:S02]  /*a920*/  IMAD.MOV R176, RZ, RZ, -R176 ;  /* 0x000000ffffb07224 */ /* 0x000fe400078e0ab0 */
[----:B------:R-:W-:-:S04]  /*a930*/  IMAD.HI.U32 R184, R9, R185, RZ ;  /* 0x000000b909b87227 */ /* 0x000fc800078e00ff */
[C---:B------:R-:W-:Y:S02]  /*a940*/  IMAD R175, R2.reuse, R176, R175 ;  /* 0x000000b002af7224 */ /* 0x040fe400078e02af */
[----:B------:R-:W-:Y:S02]  /*a950*/  IMAD.MOV R184, RZ, RZ, -R184 ;  /* 0x000000ffffb87224 */ /* 0x000fe400078e0ab8 */
[--C-:B------:R-:W-:Y:S01]  /*a960*/  @!P1 IMAD.IADD R3, R3, 0x1, -R2.reuse ;  /* 0x0000000103039824 */ /* 0x100fe200078e0a02 */
[C---:B------:R-:W-:Y:S01]  /*a970*/  ISETP.GT.U32.AND P1, PT, R2.reuse, R175, PT ;  /* 0x000000af0200720c */ /* 0x040fe20003f24070 */
[----:B------:R-:W-:Y:S02]  /*a980*/  IMAD R184, R2, R184, R185 ;  /* 0x000000b802b87224 */ /* 0x000fe400078e02b9 */
[----:B------:R-:W-:Y:S02]  /*a990*/  @!P6 IMAD.IADD R6, R6, 0x1, -R2 ;  /* 0x000000010606e824 */ /* 0x000fe400078e0a02 */
[----:B------:R-:W-:Y:S01]  /*a9a0*/  VIADD R4, R0, 0x131 ;  /* 0x0000013100047836 */ /* 0x000fe20000000000 */
[----:B------:R-:W-:Y:S01]  /*a9b0*/  ISETP.GT.U32.AND P6, PT, R2, R184, PT ;  /* 0x000000b80200720c */ /* 0x000fe20003fc4070 */
[----:B0-----:R-:W-:-:S02]  /*a9c0*/  IMAD.MOV.U32 R12, RZ, RZ, R10 ;  /* 0x000000ffff0c7224 */ /* 0x001fc400078e000a */
[----:B------:R-:W-:Y:S01]  /*a9d0*/  IMAD.MOV R186, RZ, RZ, -R186 ;  /* 0x000000ffffba7224 */ /* 0x000fe200078e0aba */
[----:B------:R-:W-:Y:S01]  /*a9e0*/  IABS R179, R4 ;  /* 0x0000000400b37213 */ /* 0x000fe20000000000 */
[----:B------:R-:W-:Y:S01]  /*a9f0*/  @!P0 IMAD.MOV R12, RZ, RZ, -R12 ;  /* 0x000000ffff0c8224 */ /* 0x000fe200078e0a0c */
[C---:B------:R-:W-:Y:S01]  /*aa00*/  ISETP.GT.U32.AND P0, PT, R2.reuse, R6, PT ;  /* 0x000000060200720c */ /* 0x040fe20003f04070 */
[--C-:B------:R-:W-:Y:S01]  /*aa10*/  @!P1 IMAD.IADD R175, R175, 0x1, -R2.reuse ;  /* 0x00000001afaf9824 */ /* 0x100fe200078e0a02 */
[----:B------:R-:W-:Y:S01]  /*aa20*/  ISETP.GT.U32.AND P1, PT, R2, R3, PT ;  /* 0x000000030200720c */ /* 0x000fe20003f24070 */
[C---:B------:R-:W-:Y:S01]  /*aa30*/  IMAD.HI.U32 R176, R9.reuse, R180, RZ ;  /* 0x000000b409b07227 */ /* 0x040fe200078e00ff */
[----:B------:R0:W-:Y:S03]  /*aa40*/  STL [R1+0x164], R12 ;  /* 0x0001640c01007387 */ /* 0x0001e60000100800 */
[----:B------:R-:W-:Y:S01]  /*aa50*/  @!P6 IMAD.IADD R184, R184, 0x1, -R2 ;  /* 0x00000001b8b8e824 */ /* 0x000fe200078e0a02 */
[----:B------:R-:W-:Y:S01]  /*aa60*/  ISETP.GT.U32.AND P6, PT, R2, R175, PT ;  /* 0x000000af0200720c */ /* 0x000fe20003fc4070 */
[----:B------:R-:W-:-:S04]  /*aa70*/  IMAD.HI.U32 R181, R9, R179, RZ ;  /* 0x000000b309b57227 */ /* 0x000fc800078e00ff */
[C---:B------:R-:W-:Y:S02]  /*aa80*/  IMAD R183, R2.reuse, R186, R183 ;  /* 0x000000ba02b77224 */ /* 0x040fe400078e02b7 */
[----:B0-----:R-:W-:Y:S02]  /*aa90*/  IMAD.MOV.U32 R12, RZ, RZ, R177 ;  /* 0x000000ffff0c7224 */ /* 0x001fe400078e00b1 */
[----:B------:R-:W-:Y:S02]  /*aaa0*/  IMAD.MOV R176, RZ, RZ, -R176 ;  /* 0x000000ffffb07224 */ /* 0x000fe400078e0ab0 */
[----:B------:R-:W-:Y:S02]  /*aab0*/  IMAD.MOV R181, RZ, RZ, -R181 ;  /* 0x000000ffffb57224 */ /* 0x000fe400078e0ab5 */
[----:B------:R-:W-:Y:S01]  /*aac0*/  @!P2 IMAD.MOV R11, RZ, RZ, -R11 ;  /* 0x000000ffff0ba224 */ /* 0x000fe200078e0a0b */
[C---:B------:R-:W-:Y:S01]  /*aad0*/  ISETP.GT.U32.AND P2, PT, R2.reuse, R183, PT ;  /* 0x000000b70200720c */ /* 0x040fe20003f44070 */
[----:B------:R-:W-:Y:S01]  /*aae0*/  @!P5 IMAD.MOV R12, RZ, RZ, -R12 ;  /* 0x000000ffff0cd224 */ /* 0x000fe200078e0a0c */
[C---:B------:R-:W-:Y:S01]  /*aaf0*/  ISETP.GT.U32.AND P5, PT, R2.reuse, R184, PT ;  /* 0x000000b80200720c */ /* 0x040fe20003fa4070 */
[----:B------:R-:W-:-:S02]  /*ab00*/  IMAD R176, R2, R176, R180 ;  /* 0x000000b002b07224 */ /* 0x000fc400078e02b4 */
[----:B------:R-:W-:Y:S01]  /*ab10*/  IMAD R179, R2, R181, R179 ;  /* 0x000000b502b37224 */ /* 0x000fe200078e02b3 */
[----:B------:R-:W-:Y:S01]  /*ab20*/  STL [R1+0x160], R12 ;  /* 0x0001600c01007387 */ /* 0x000fe20000100800 */
[C---:B------:R-:W-:Y:S02]  /*ab30*/  VIADD R181, R0.reuse, 0x12f ;  /* 0x0000012f00b57836 */ /* 0x040fe40000000000 */
[----:B------:R-:W-:Y:S01]  /*ab40*/  VIADD R10, R0, 0x12e ;  /* 0x0000012e000a7836 */ /* 0x000fe20000000000 */
[----:B------:R0:W-:Y:S01]  /*ab50*/  STL [R1+0x15c], R11 ;  /* 0x00015c0b01007387 */ /* 0x0001e20000100800 */
[--C-:B------:R-:W-:Y:S01]  /*ab60*/  @!P6 IMAD.IADD R175, R175, 0x1, -R2.reuse ;  /* 0x00000001afafe824 */ /* 0x100fe200078e0a02 */
[C---:B------:R-:W-:Y:S01]  /*ab70*/  ISETP.GT.U32.AND P6, PT, R2.reuse, R176, PT ;  /* 0x000000b00200720c */ /* 0x040fe20003fc4070 */
[--C-:B------:R-:W-:Y:S01]  /*ab80*/  @!P1 IMAD.IADD R3, R3, 0x1, -R2.reuse ;  /* 0x0000000103039824 */ /* 0x100fe200078e0a02 */
[----:B------:R-:W-:Y:S01]  /*ab90*/  ISETP.GT.U32.AND P1, PT, R2, R179, PT ;  /* 0x000000b30200720c */ /* 0x000fe20003f24070 */
[--C-:B------:R-:W-:Y:S01]  /*aba0*/  @!P0 IMAD.IADD R6, R6, 0x1, -R2.reuse ;  /* 0x0000000106068824 */ /* 0x100fe200078e0a02 */
[----:B------:R-:W-:Y:S01]  /*abb0*/  IABS R180, R181 ;  /* 0x000000b500b47213 */ /* 0x000fe20000000000 */
[----:B------:R-:W-:Y:S01]  /*abc0*/  @!P2 IMAD.IADD R183, R183, 0x1, -R2 ;  /* 0x00000001b7b7a824 */ /* 0x000fe200078e0a02 */
[----:B------:R-:W-:Y:S01]  /*abd0*/  IABS R177, R10 ;  /* 0x0000000a00b17213 */ /* 0x000fe20000000000 */
[----:B------:R-:W-:Y:S01]  /*abe0*/  IMAD.MOV.U32 R13, RZ, RZ, R3 ;  /* 0x000000ffff0d7224 */ /* 0x000fe200078e0003 */
[----:B------:R-:W-:Y:S01]  /*abf0*/  ISETP.GE.AND P0, PT, R8, RZ, PT ;  /* 0x000000ff0800720c */ /* 0x000fe20003f06270 */
[----:B0-----:R-:W-:Y:S01]  /*ac00*/  IMAD.HI.U32 R11, R9, R180, RZ ;  /* 0x000000b4090b7227 */ /* 0x001fe200078e00ff */
[----:B------:R-:W-:-:S03]  /*ac10*/  ISETP.GE.AND P2, PT, R182, RZ, PT ;  /* 0x000000ffb600720c */ /* 0x000fc60003f46270 */
[----:B------:R-:W-:Y:S01]  /*ac20*/  @!P5 IMAD.IADD R184, R184, 0x1, -R2 ;  /* 0x00000001b8b8d824 */ /* 0x000fe200078e0a02 */
[----:B------:R-:W-:Y:S01]  /*ac30*/  ISETP.GE.AND P5, PT, R7, RZ, PT ;  /* 0x000000ff0700720c */ /* 0x000fe20003fa6270 */
[----:B------:R-:W-:-:S04]  /*ac40*/  IMAD.HI.U32 R8, R9, R177, RZ ;  /* 0x000000b109087227 */ /* 0x000fc800078e00ff */
[----:B------:R-:W-:Y:S01]  /*ac50*/  @!P3 IMAD.MOV R13, RZ, RZ, -R13 ;  /* 0x000000ffff0db224 */ /* 0x000fe200078e0a0d */
[----:B------:R-:W-:Y:S01]  /*ac60*/  ISETP.GT.U32.AND P3, PT, R2, R183, PT ;  /* 0x000000b70200720c */ /* 0x000fe20003f64070 */
[----:B------:R-:W-:Y:S02]  /*ac70*/  IMAD.MOV R11, RZ, RZ, -R11 ;  /* 0x000000ffff0b7224 */ /* 0x000fe400078e0a0b */
[----:B------:R-:W-:Y:S01]  /*ac80*/  IMAD.MOV R8, RZ, RZ, -R8 ;  /* 0x000000ffff087224 */ /* 0x000fe200078e0a08 */
[----:B------:R-:W-:Y:S01]  /*ac90*/  STL [R1+0x14c], R13 ;  /* 0x00014c0d01007387 */ /* 0x000fe20000100800 */
[--C-:B------:R-:W-:Y:S02]  /*aca0*/  @!P6 IMAD.IADD R176, R176, 0x1, -R2.reuse ;  /* 0x00000001b0b0e824 */ /* 0x100fe400078e0a02 */
[----:B------:R-:W-:Y:S01]  /*acb0*/  @!P1 IMAD.IADD R179, R179, 0x1, -R2 ;  /* 0x00000001b3b39824 */ /* 0x000fe200078e0a02 */
[----:B------:R-:W-:Y:S01]  /*acc0*/  ISETP.GE.AND P1, PT, R4, RZ, PT ;  /* 0x000000ff0400720c */ /* 0x000fe20003f26270 */
[C---:B------:R-:W-:Y:S01]  /*acd0*/  IMAD R7, R2.reuse, R11, R180 ;  /* 0x0000000b02077224 */ /* 0x040fe200078e02b4 */
[----:B------:R-:W-:Y:S01]  /*ace0*/  ISETP.GT.U32.AND P6, PT, R2, R176, PT ;  /* 0x000000b00200720c */ /* 0x000fe20003fc4070 */
[----:B------:R-:W-:-:S02]  /*acf0*/  IMAD.MOV.U32 R12, RZ, RZ, R6 ;  /* 0x000000ffff0c7224 */ /* 0x000fc400078e0006 */
[C---:B------:R-:W-:Y:S02]  /*ad00*/  IMAD R4, R2.reuse, R8, R177 ;  /* 0x0000000802047224 */ /* 0x040fe400078e02b1 */
[----:B------:R-:W-:Y:S02]  /*ad10*/  IMAD.MOV.U32 R11, RZ, RZ, R175 ;  /* 0x000000ffff0b7224 */ /* 0x000fe400078e00af */
[----:B------:R-:W-:Y:S02]  /*ad20*/  IMAD.MOV.U32 R8, RZ, RZ, R184 ;  /* 0x000000ffff087224 */ /* 0x000fe400078e00b8 */
[----:B------:R-:W-:Y:S01]  /*ad30*/  @!P4 IMAD.MOV R12, RZ, RZ, -R12 ;  /* 0x000000ffff0cc224 */ /* 0x000fe200078e0a0c */
[C---:B------:R-:W-:Y:S01]  /*ad40*/  ISETP.GT.U32.AND P4, PT, R2.reuse, R179, PT ;  /* 0x000000b30200720c */ /* 0x040fe20003f84070 */
[----:B------:R-:W-:Y:S01]  /*ad50*/  @!P0 IMAD.MOV R11, RZ, RZ, -R11 ;  /* 0x000000ffff0b8224 */ /* 0x000fe200078e0a0b */
[----:B------:R-:W-:Y:S01]  /*ad60*/  ISETP.GT.U32.AND P0, PT, R2, R7, PT ;  /* 0x000000070200720c */ /* 0x000fe20003f04070 */
[----:B------:R-:W-:Y:S01]  /*ad70*/  @!P5 IMAD.MOV R8, RZ, RZ, -R8 ;  /* 0x000000ffff08d224 */ /* 0x000fe200078e0a08 */
[----:B------:R-:W-:Y:S01]  /*ad80*/  STL [R1+0x148], R12 ;  /* 0x0001480c01007387 */ /* 0x000fe20000100800 */
[----:B------:R-:W-:Y:S01]  /*ad90*/  VIADD R3, R0, 0x12d ;  /* 0x0000012d00037836 */ /* 0x000fe20000000000 */
[----:B------:R-:W-:Y:S01]  /*ada0*/  ISETP.GE.AND P5, PT, R178, RZ, PT ;  /* 0x000000ffb200720c */ /* 0x000fe20003fa6270 */
[--C-:B------:R-:W-:Y:S01]  /*adb0*/  @!P3 IMAD.IADD R183, R183, 0x1, -R2.reuse ;  /* 0x00000001b7b7b824 */ /* 0x100fe200078e0a02 */
[----:B------:R0:W-:Y:S01]  /*adc0*/  STL [R1+0x144], R11 ;  /* 0x0001440b01007387 */ /* 0x0001e20000100800 */
[----:B------:R-:W-:Y:S01]  /*add0*/  ISETP.GT.U32.AND P3, PT, R2, R4, PT ;  /* 0x000000040200720c */ /* 0x000fe20003f64070 */
[----:B------:R-:W-:Y:S01]  /*ade0*/  @!P6 IMAD.IADD R176, R176, 0x1, -R2 ;  /* 0x00000001b0b0e824 */ /* 0x000fe200078e0a02 */
[----:B------:R-:W-:Y:S01]  /*adf0*/  ISETP.GE.AND P6, PT, R10, RZ, PT ;  /* 0x000000ff0a00720c */ /* 0x000fe20003fc6270 */
[----:B------:R1:W-:Y:S01]  /*ae00*/  STL [R1+0x140], R8 ;  /* 0x0001400801007387 */ /* 0x0003e20000100800 */
[----:B------:R-:W-:-:S02]  /*ae10*/  VIADD R6, R0, 0x12c ;  /* 0x0000012c00067836 */ /* 0x000fc40000000000 */
[--C-:B------:R-:W-:Y:S01]  /*ae20*/  @!P4 IMAD.IADD R179, R179, 0x1, -R2.reuse ;  /* 0x00000001b3b3c824 */ /* 0x100fe200078e0a02 */
[----:B------:R-:W-:Y:S01]  /*ae30*/  ISETP.GE.AND P4, PT, R181, RZ, PT ;  /* 0x000000ffb500720c */ /* 0x000fe20003f86270 */
[--C-:B------:R-:W-:Y:S01]  /*ae40*/  @!P0 IMAD.IADD R7, R7, 0x1, -R2.reuse ;  /* 0x0000000107078824 */ /* 0x100fe200078e0a02 */
[----:B------:R-:W-:Y:S01]  /*ae50*/  IABS R182, R6 ;  /* 0x0000000600b67213 */ /* 0x000fe20000000000 */
[----:B0-----:R-:W-:Y:S01]  /*ae60*/  IMAD.MOV.U32 R11, RZ, RZ, R183 ;  /* 0x000000ffff0b7224 */ /* 0x001fe200078e00b7 */
[----:B------:R-:W-:Y:S01]  /*ae70*/  ISETP.GE.AND P0, PT, R3, RZ, PT ;  /* 0x000000ff0300720c */ /* 0x000fe20003f06270 */
[----:B------:R-:W-:Y:S01]  /*ae80*/  IMAD.MOV.U32 R175, RZ, RZ, R179 ;  /* 0x000000ffffaf7224 */ /* 0x000fe200078e00b3 */
[----:B-1----:R-:W-:Y:S01]  /*ae90*/  IABS R8, R3 ;  /* 0x0000000300087213 */ /* 0x002fe20000000000 */
[----:B------:R-:W-:Y:S02]  /*aea0*/  @!P3 IMAD.IADD R4, R4, 0x1, -R2 ;  /* 0x000000010404b824 */ /* 0x000fe400078e0a02 */
[----:B------:R-:W-:Y:S01]  /*aeb0*/  @!P2 IMAD.MOV R11, RZ, RZ, -R11 ;  /* 0x000000ffff0ba224 */ /* 0x000fe200078e0a0b */
[C---:B------:R-:W-:Y:S01]  /*aec0*/  ISETP.GT.U32.AND P2, PT, R2.reuse, R7, PT ;  /* 0x000000070200720c */ /* 0x040fe20003f44070 */
[----:B------:R-:W-:Y:S01]  /*aed0*/  IMAD.HI.U32 R10, R9, R8, RZ ;  /* 0x00000008090a7227 */ /* 0x000fe200078e00ff */
[----:B------:R-:W-:-:S02]  /*aee0*/  ISETP.GT.U32.AND P3, PT, R2, R4, PT ;  /* 0x000000040200720c */ /* 0x000fc40003f64070 */
[----:B------:R0:W-:Y:S01]  /*aef0*/  STL [R1+0xec], R11 ;  /* 0x0000ec0b01007387 */ /* 0x0001e20000100800 */
[----:B------:R-:W-:Y:S02]  /*af00*/  IMAD.MOV R10, RZ, RZ, -R10 ;  /* 0x000000ffff0a7224 */ /* 0x000fe400078e0a0a */
[----:B------:R-:W-:-:S04]  /*af10*/  IMAD.HI.U32 R3, R9, R182, RZ ;  /* 0x000000b609037227 */ /* 0x000fc800078e00ff */
[C---:B------:R-:W-:Y:S02]  /*af20*/  IMAD R179, R2.reuse, R10, R8 ;  /* 0x0000000a02b37224 */ /* 0x040fe400078e0208 */
[----:B------:R-:W-:Y:S02]  /*af30*/  @!P5 IMAD.MOV R176, RZ, RZ, -R176 ;  /* 0x000000ffffb0d224 */ /* 0x000fe400078e0ab0 */
[----:B------:R-:W-:Y:S01]  /*af40*/  IMAD.MOV R3, RZ, RZ, -R3 ;  /* 0x000000ffff037224 */ /* 0x000fe200078e0a03 */
[----:B------:R-:W-:Y:S01]  /*af50*/  ISETP.GT.U32.AND P5, PT, R2, R179, PT ;  /* 0x000000b30200720c */ /* 0x000fe20003fa4070 */
[----:B------:R-:W-:Y:S02]  /*af60*/  VIADD R180, R0, 0x12b ;  /* 0x0000012b00b47836 */ /* 0x000fe40000000000 */
[----:B------:R-:W-:Y:S02]  /*af70*/  IMAD R182, R2, R3, R182 ;  /* 0x0000000302b67224 */ /* 0x000fe400078e02b6 */
[--C-:B------:R-:W-:Y:S01]  /*af80*/  @!P2 IMAD.IADD R7, R7, 0x1, -R2.reuse ;  /* 0x000000010707a824 */ /* 0x100fe200078e0a02 */
[----:B------:R-:W-:Y:S01]  /*af90*/  ISETP.GE.AND P2, PT, R180, RZ, PT ;  /* 0x000000ffb400720c */ /* 0x000fe20003f46270 */
[--C-:B------:R-:W-:Y:S01]  /*afa0*/  @!P3 IMAD.IADD R4, R4, 0x1, -R2.reuse ;  /* 0x000000010404b824 */ /* 0x100fe200078e0a02 */
[----:B------:R-:W-:Y:S01]  /*afb0*/  ISETP.GT.U32.AND P3, PT, R2, R182, PT ;  /* 0x000000b60200720c */ /* 0x000fe20003f64070 */
[----:B------:R-:W-:Y:S01]  /*afc0*/  IMAD.MOV.U32 R12, RZ, RZ, R7 ;  /* 0x000000ffff0c7224 */ /* 0x000fe200078e0007 */
[----:B------:R-:W-:Y:S01]  /*afd0*/  IABS R180, R180 ;  /* 0x000000b400b47213 */ /* 0x000fe20000000000 */
[----:B------:R-:W-:Y:S01]  /*afe0*/  @!P1 IMAD.MOV R175, RZ, RZ, -R175 ;  /* 0x000000ffffaf9224 */ /* 0x000fe200078e0aaf */
[----:B------:R-:W-:Y:S01]  /*aff0*/  ISETP.GE.AND P1, PT, R6, RZ, PT ;  /* 0x000000ff0600720c */ /* 0x000fe20003f26270 */
[----:B------:R-:W-:-:S02]  /*b000*/  @!P5 IMAD.IADD R179, R179, 0x1, -R2 ;  /* 0x00000001b3b3d824 */ /* 0x000fc400078e0a02 */
[----:B------:R-:W-:Y:S02]  /*b010*/  @!P4 IMAD.MOV R12, RZ, RZ, -R12 ;  /* 0x000000ffff0cc224 */ /* 0x000fe400078e0a0c */
[----:B------:R-:W-:Y:S01]  /*b020*/  VIADD R3, R0, 0x129 ;  /* 0x0000012900037836 */ /* 0x000fe20000000000 */
[----:B------:R-:W-:Y:S01]  /*b030*/  ISETP.GT.U32.AND P4, PT, R2, R179, PT ;  /* 0x000000b30200720c */ /* 0x000fe20003f84070 */
[----:B------:R-:W-:Y:S01]  /*b040*/  IMAD.HI.U32 R10, R9, R180, RZ ;  /* 0x000000b4090a7227 */ /* 0x000fe200078e00ff */
[----:B------:R1:W-:Y:S02]  /*b050*/  STL [R1+0x100], R12 ;  /* 0x0001000c01007387 */ /* 0x0003e40000100800 */
[----:B0-----:R-:W-:Y:S01]  /*b060*/  IABS R11, R3 ;  /* 0x00000003000b7213 */ /* 0x001fe20000000000 */
[----:B------:R-:W-:Y:S02]  /*b070*/  VIADD R6, R0, 0x12a ;  /* 0x0000012a00067836 */ /* 0x000fe40000000000 */
[----:B------:R-:W-:-:S02]  /*b080*/  IMAD.MOV R10, RZ, RZ, -R10 ;  /* 0x000000ffff0a7224 */ /* 0x000fc400078e0a0a */
[----:B------:R-:W-:Y:S01]  /*b090*/  @!P3 IMAD.IADD R182, R182, 0x1, -R2 ;  /* 0x00000001b6b6b824 */ /* 0x000fe200078e0a02 */
[----:B------:R-:W-:Y:S01]  /*b0a0*/  IABS R8, R6 ;  /* 0x0000000600087213 */ /* 0x000fe20000000000 */
[----:B------:R-:W-:Y:S01]  /*b0b0*/  IMAD R180, R2, R10, R180 ;  /* 0x0000000a02b47224 */ /* 0x000fe200078e02b4 */
[----:B------:R-:W-:Y:S01]  /*b0c0*/  ISETP.GE.AND P5, PT, R6, RZ, PT ;  /* 0x000000ff0600720c */ /* 0x000fe20003fa6270 */
[----:B------:R-:W-:Y:S01]  /*b0d0*/  IMAD.HI.U32 R6, R9, R11, RZ ;  /* 0x0000000b09067227 */ /* 0x000fe200078e00ff */
[----:B------:R-:W-:-:S03]  /*b0e0*/  ISETP.GT.U32.AND P3, PT, R2, R182, PT ;  /* 0x000000b60200720c */ /* 0x000fc60003f64070 */
[----:B------:R-:W-:-:S04]  /*b0f0*/  IMAD.HI.U32 R7, R9, R8, RZ ;  /* 0x0000000809077227 */ /* 0x000fc800078e00ff */
[----:B------:R-:W-:Y:S01]  /*b100*/  @!P4 IMAD.IADD R179, R179, 0x1, -R2 ;  /* 0x00000001b3b3c824 */ /* 0x000fe200078e0a02 */
[C---:B------:R-:W-:Y:S01]  /*b110*/  ISETP.GT.U32.AND P4, PT, R2.reuse, R180, PT ;  /* 0x000000b40200720c */ /* 0x040fe20003f84070 */
[----:B------:R-:W-:Y:S02]  /*b120*/  IMAD.MOV R6, RZ, RZ, -R6 ;  /* 0x000000ffff067224 */ /* 0x000fe400078e0a06 */
[----:B------:R-:W-:Y:S02]  /*b130*/  IMAD.MOV R7, RZ, RZ, -R7 ;  /* 0x000000ffff077224 */ /* 0x000fe400078e0a07 */
[C---:B------:R-:W-:Y:S02]  /*b140*/  IMAD R11, R2.reuse, R6, R11 ;  /* 0x00000006020b7224 */ /* 0x040fe400078e020b */
[----:B-1----:R-:W-:Y:S02]  /*b150*/  IMAD.MOV.U32 R12, RZ, RZ, R179 ;  /* 0x000000ffff0c7224 */ /* 0x002fe400078e00b3 */
[----:B------:R-:W-:-:S02]  /*b160*/  IMAD R8, R2, R7, R8 ;  /* 0x0000000702087224 */ /* 0x000fc400078e0208 */
[----:B------:R-:W-:Y:S01]  /*b170*/  @!P6 IMAD.MOV R4, RZ, RZ, -R4 ;  /* 0x000000ffff04e224 */ /* 0x000fe200078e0a04 */
[----:B------:R-:W-:Y:S01]  /*b180*/  ISETP.GE.AND P6, PT, R3, RZ, PT ;  /* 0x000000ff0300720c */ /* 0x000fe20003fc6270 */
[----:B------:R-:W-:Y:S01]  /*b190*/  @!P0 IMAD.MOV R12, RZ, RZ, -R12 ;  /* 0x000000ffff0c8224 */ /* 0x000fe200078e0a0c */
[----:B------:R-:W-:Y:S01]  /*b1a0*/  ISETP.GT.U32.AND P0, PT, R2, R11, PT ;  /* 0x0000000b0200720c */ /* 0x000fe20003f04070 */
[----:B------:R-:W-:Y:S01]  /*b1b0*/  VIADD R3, R0, 0x128 ;  /* 0x0000012800037836 */ /* 0x000fe20000000000 */
[----:B------:R-:W-:Y:S01]  /*b1c0*/  STL [R1+0x13c], R4 ;  /* 0x00013c0401007387 */ /* 0x000fe20000100800 */
[--C-:B------:R-:W-:Y:S01]  /*b1d0*/  @!P3 IMAD.IADD R182, R182, 0x1, -R2.reuse ;  /* 0x00000001b6b6b824 */ /* 0x100fe200078e0a02 */
[----:B------:R-:W-:Y:S01]  /*b1e0*/  ISETP.GT.U32.AND P3, PT, R2, R8, PT ;  /* 0x000000080200720c */ /* 0x000fe20003f64070 */
[----:B------:R-:W-:Y:S01]  /*b1f0*/  @!P4 IMAD.IADD R180, R180, 0x1, -R2 ;  /* 0x00000001b4b4c824 */ /* 0x000fe200078e0a02 */
[----:B------:R-:W-:Y:S01]  /*b200*/  IABS R6, R3 ;  /* 0x0000000300067213 */ /* 0x000fe20000000000 */
[----:B------:R0:W-:Y:S01]  /*b210*/  STL [R1+0x138], R12 ;  /* 0x0001380c01007387 */ /* 0x0001e20000100800 */
[----:B------:R-:W-:-:S02]  /*b220*/  VIADD R10, R0, 0x126 ;  /* 0x00000126000a7836 */ /* 0x000fc40000000000 */
[C---:B------:R-:W-:Y:S01]  /*b230*/  ISETP.GT.U32.AND P4, PT, R2.reuse, R180, PT ;  /* 0x000000b40200720c */ /* 0x040fe20003f84070 */
[----:B------:R-:W-:Y:S02]  /*b240*/  IMAD.HI.U32 R179, R9, R6, RZ ;  /* 0x0000000609b37227 */ /* 0x000fe400078e00ff */
[----:B------:R-:W-:Y:S02]  /*b250*/  IABS R178, R10 ;  /* 0x0000000a00b27213 */ /* 0x000fe40000000000 */
[----:B------:R-:W-:Y:S02]  /*b260*/  @!P0 IMAD.IADD R11, R11, 0x1, -R2 ;  /* 0x000000010b0b8824 */ /* 0x000fe400078e0a02 */
[----:B0-----:R-:W-:Y:S02]  /*b270*/  IMAD.MOV.U32 R12, RZ, RZ, R182 ;  /* 0x000000ffff0c7224 */ /* 0x001fe400078e00b6 */
[----:B------:R-:W-:Y:S01]  /*b280*/  IMAD.MOV R179, RZ, RZ, -R179 ;  /* 0x000000ffffb37224 */ /* 0x000fe200078e0ab3 */
[----:B------:R-:W-:Y:S01]  /*b290*/  ISETP.GT.U32.AND P0, PT, R2, R11, PT ;  /* 0x0000000b0200720c */ /* 0x000fe20003f04070 */
[----:B------:R-:W-:-:S02]  /*b2a0*/  @!P3 IMAD.IADD R8, R8, 0x1, -R2 ;  /* 0x000000010808b824 */ /* 0x000fc400078e0a02 */
[----:B------:R-:W-:Y:S01]  /*b2b0*/  @!P1 IMAD.MOV R12, RZ, RZ, -R12 ;  /* 0x000000ffff0c9224 */ /* 0x000fe200078e0a0c */
[----:B------:R-:W-:Y:S01]  /*b2c0*/  ISETP.GE.AND P1, PT, R3, RZ, PT ;  /* 0x000000ff0300720c */ /* 0x000fe20003f26270 */
[----:B------:R-:W-:Y:S01]  /*b2d0*/  VIADD R177, R0, 0x127 ;  /* 0x0000012700b17836 */ /* 0x000fe20000000000 */
[----:B------:R-:W-:Y:S01]  /*b2e0*/  ISETP.GT.U32.AND P3, PT, R2, R8, PT ;  /* 0x000000080200720c */ /* 0x000fe20003f64070 */
[----:B------:R-:W-:Y:S01]  /*b2f0*/  VIADD R4, R0, 0x125 ;  /* 0x0000012500047836 */ /* 0x000fe20000000000 */
[----:B------:R0:W-:Y:S01]  /*b300*/  STL [R1+0x134], R12 ;  /* 0x0001340c01007387 */ /* 0x0001e20000100800 */
[----:B------:R-:W-:Y:S01]  /*b310*/  IMAD R3, R2, R179, R6 ;  /* 0x000000b302037224 */ /* 0x000fe200078e0206 */
[----:B------:R-:W-:Y:S01]  /*b320*/  IABS R181, R177 ;  /* 0x000000b100b57213 */ /* 0x000fe20000000000 */
[----:B------:R-:W-:Y:S01]  /*b330*/  @!P4 IMAD.IADD R180, R180, 0x1, -R2 ;  /* 0x00000001b4b4c824 */ /* 0x000fe200078e0a02 */
[----:B------:R-:W-:Y:S01]  /*b340*/  IABS R7, R4 ;  /* 0x0000000400077213 */ /* 0x000fe20000000000 */
[----:B------:R-:W-:Y:S01]  /*b350*/  IMAD.HI.U32 R6, R9, R178, RZ ;  /* 0x000000b209067227 */ /* 0x000fe200078e00ff */
[----:B------:R-:W-:-:S03]  /*b360*/  ISETP.GT.U32.AND P4, PT, R2, R3, PT ;  /* 0x000000030200720c */ /* 0x000fc60003f84070 */
[----:B------:R-:W-:-:S04]  /*b370*/  IMAD.HI.U32 R182, R9, R181, RZ ;  /* 0x000000b509b67227 */ /* 0x000fc800078e00ff */
[----:B0-----:R-:W-:Y:S02]  /*b380*/  IMAD.MOV.U32 R12, RZ, RZ, R180 ;  /* 0x000000ffff0c7224 */ /* 0x001fe400078e00b4 */
[----:B------:R-:W-:-:S04]  /*b390*/  IMAD.HI.U32 R179, R9, R7, RZ ;  /* 0x0000000709b37227 */ /* 0x000fc800078e00ff */
[----:B------:R-:W-:Y:S02]  /*b3a0*/  IMAD.MOV R6, RZ, RZ, -R6 ;  /* 0x000000ffff067224 */ /* 0x000fe400078e0a06 */
[----:B------:R-:W-:Y:S02]  /*b3b0*/  @!P2 IMAD.MOV R12, RZ, RZ, -R12 ;  /* 0x000000ffff0ca224 */ /* 0x000fe400078e0a0c */
[----:B------:R-:W-:Y:S02]  /*b3c0*/  IMAD.MOV R182, RZ, RZ, -R182 ;  /* 0x000000ffffb67224 */ /* 0x000fe400078e0ab6 */
[----:B------:R-:W-:Y:S01]  /*b3d0*/  IMAD.MOV R179, RZ, RZ, -R179 ;  /* 0x000000ffffb37224 */ /* 0x000fe200078e0ab3 */
[----:B------:R0:W-:Y:S01]  /*b3e0*/  STL [R1+0x120], R12 ;  /* 0x0001200c01007387 */ /* 0x0001e20000100800 */
[----:B------:R-:W-:Y:S02]  /*b3f0*/  IMAD R178, R2, R6, R178 ;  /* 0x0000000602b27224 */ /* 0x000fe400078e02b2 */
[----:B------:R-:W-:-:S02]  /*b400*/  @!P0 IMAD.IADD R11, R11, 0x1, -R2 ;  /* 0x000000010b0b8824 */ /* 0x000fc400078e0a02 */
[----:B------:R-:W-:Y:S01]  /*b410*/  VIADD R6, R0, 0x124 ;  /* 0x0000012400067836 */ /* 0x000fe20000000000 */
[----:B------:R-:W-:Y:S01]  /*b420*/  ISETP.GT.U32.AND P0, PT, R2, R178, PT ;  /* 0x000000b20200720c */ /* 0x000fe20003f04070 */
[--C-:B------:R-:W-:Y:S01]  /*b430*/  @!P3 IMAD.IADD R8, R8, 0x1, -R2.reuse ;  /* 0x000000010808b824 */ /* 0x100fe200078e0a02 */
[----:B------:R-:W-:Y:S01]  /*b440*/  ISETP.GE.AND P3, PT, R177, RZ, PT ;  /* 0x000000ffb100720c */ /* 0x000fe20003f66270 */
[C---:B------:R-:W-:Y:S02]  /*b450*/  IMAD R177, R2.reuse, R182, R181 ;  /* 0x000000b602b17224 */ /* 0x040fe400078e02b5 */
[C---:B------:R-:W-:Y:S01]  /*b460*/  IMAD R7, R2.reuse, R179, R7 ;  /* 0x000000b302077224 */ /* 0x040fe200078e0207 */
[----:B------:R-:W-:Y:S01]  /*b470*/  IABS R179, R6 ;  /* 0x0000000600b37213 */ /* 0x000fe20000000000 */
[----:B0-----:R-:W-:Y:S01]  /*b480*/  IMAD.MOV.U32 R12, RZ, RZ, R11 ;  /* 0x000000ffff0c7224 */ /* 0x001fe200078e000b */
[----:B------:R-:W-:Y:S01]  /*b490*/  ISETP.GT.U32.AND P2, PT, R2, R177, PT ;  /* 0x000000b10200720c */ /* 0x000fe20003f44070 */
[----:B------:R-:W-:-:S02]  /*b4a0*/  @!P4 IMAD.IADD R3, R3, 0x1, -R2 ;  /* 0x000000010303c824 */ /* 0x000fc400078e0a02 */
[----:B------:R-:W-:Y:S01]  /*b4b0*/  @!P6 IMAD.MOV R12, RZ, RZ, -R12 ;  /* 0x000000ffff0ce224 */ /* 0x000fe200078e0a0c */
[C---:B------:R-:W-:Y:S01]  /*b4c0*/  ISETP.GT.U32.AND P6, PT, R2.reuse, R7, PT ;  /* 0x000000070200720c */ /* 0x040fe20003fc4070 */
[----:B------:R-:W-:Y:S01]  /*b4d0*/  IMAD.MOV.U32 R13, RZ, RZ, R8 ;  /* 0x000000ffff0d7224 */ /* 0x000fe200078e0008 */
[----:B------:R-:W-:Y:S01]  /*b4e0*/  ISETP.GT.U32.AND P4, PT, R2, R3, PT ;  /* 0x000000030200720c */ /* 0x000fe20003f84070 */
[----:B------:R-:W-:Y:S02]  /*b4f0*/  IMAD.MOV.U32 R8, RZ, RZ, R179 ;  /* 0x000000ffff087224 */ /* 0x000fe400078e00b3 */
[----:B------:R-:W-:Y:S01]  /*b500*/  @!P5 IMAD.MOV R13, RZ, RZ, -R13 ;  /* 0x000000ffff0dd224 */ /* 0x000fe200078e0a0d */
[----:B------:R-:W-:Y:S01]  /*b510*/  ISETP.GE.AND P5, PT, R10, RZ, PT ;  /* 0x000000ff0a00720c */ /* 0x000fe20003fa6270 */
[----:B------:R-:W-:Y:S02]  /*b520*/  VIADD R11, R0, 0x123 ;  /* 0x00000123000b7836 */ /* 0x000fe40000000000 */
[----:B------:R-:W-:Y:S01]  /*b530*/  IMAD.HI.U32 R10, R9, R8, RZ ;  /* 0x00000008090a7227 */ /* 0x000fe200078e00ff */
[----:B------:R-:W-:Y:S02]  /*b540*/  STL [R1+0x128], R13 ;  /* 0x0001280d01007387 */ /* 0x000fe40000100800 */
[----:B------:R-:W-:Y:S01]  /*b550*/  IABS R179, R11 ;  /* 0x0000000b00b37213 */ /* 0x000fe20000000000 */
[----:B------:R-:W-:Y:S01]  /*b560*/  @!P0 IMAD.IADD R178, R178, 0x1, -R2 ;  /* 0x00000001b2b28824 */ /* 0x000fe200078e0a02 */
[----:B------:R0:W-:Y:S01]  /*b570*/  STL [R1+0x12c], R12 ;  /* 0x00012c0c01007387 */ /* 0x0001e20000100800 */
[----:B------:R-:W-:-:S02]  /*b580*/  IMAD.MOV R10, RZ, RZ, -R10 ;  /* 0x000000ffff0a7224 */ /* 0x000fc400078e0a0a */
[--C-:B------:R-:W-:Y:S01]  /*b590*/  @!P2 IMAD.IADD R177, R177, 0x1, -R2.reuse ;  /* 0x00000001b1b1a824 */ /* 0x100fe200078e0a02 */
[----:B------:R-:W-:Y:S01]  /*b5a0*/  ISETP.GE.AND P2, PT, R6, RZ, PT ;  /* 0x000000ff0600720c */ /* 0x000fe20003f46270 */
[--C-:B------:R-:W-:Y:S01]  /*b5b0*/  @!P6 IMAD.IADD R7, R7, 0x1, -R2.reuse ;  /* 0x000000010707e824 */ /* 0x100fe200078e0a02 */
[C---:B------:R-:W-:Y:S01]  /*b5c0*/  ISETP.GT.U32.AND P6, PT, R2.reuse, R178, PT ;  /* 0x000000b20200720c */ /* 0x040fe20003fc4070 */
[----:B------:R-:W-:Y:S01]  /*b5d0*/  @!P4 IMAD.IADD R3, R3, 0x1, -R2 ;  /* 0x000000010303c824 */ /* 0x000fe200078e0a02 */
[C---:B------:R-:W-:Y:S01]  /*b5e0*/  ISETP.GT.U32.AND P0, PT, R2.reuse, R177, PT ;  /* 0x000000b10200720c */ /* 0x040fe20003f04070 */
[----:B------:R-:W-:Y:S01]  /*b5f0*/  IMAD R8, R2, R10, R8 ;  /* 0x0000000a02087224 */ /* 0x000fe200078e0208 */
[----:B------:R-:W-:Y:S01]  /*b600*/  ISETP.GE.AND P4, PT, R4, RZ, PT ;  /* 0x000000ff0400720c */ /* 0x000fe20003f86270 */
[----:B------:R-:W-:-:S04]  /*b610*/  IMAD.HI.U32 R10, R9, R179, RZ ;  /* 0x000000b3090a7227 */ /* 0x000fc800078e00ff */
[----:B0-----:R-:W-:Y:S02]  /*b620*/  IMAD.MOV.U32 R12, RZ, RZ, R3 ;  /* 0x000000ffff0c7224 */ /* 0x001fe400078e0003 */
[----:B------:R-:W-:Y:S02]  /*b630*/  IMAD.MOV R10, RZ, RZ, -R10 ;  /* 0x000000ffff0a7224 */ /* 0x000fe400078e0a0a */
[----:B------:R-:W-:Y:S01]  /*b640*/  @!P1 IMAD.MOV R12, RZ, RZ, -R12 ;  /* 0x000000ffff0c9224 */ /* 0x000fe200078e0a0c */
[C---:B------:R-:W-:Y:S01]  /*b650*/  ISETP.GT.U32.AND P1, PT, R2.reuse, R7, PT ;  /* 0x000000070200720c */ /* 0x040fe20003f24070 */
[----:B------:R-:W-:Y:S02]  /*b660*/  IMAD R179, R2, R10, R179 ;  /* 0x0000000a02b37224 */ /* 0x000fe400078e02b3 */
[----:B------:R-:W-:Y:S01]  /*b670*/  @!P6 IMAD.IADD R178, R178, 0x1, -R2 ;  /* 0x00000001b2b2e824 */ /* 0x000fe200078e0a02 */
[----:B------:R0:W-:Y:S01]  /*b680*/  STL [R1+0x130], R12 ;  /* 0x0001300c01007387 */ /* 0x0001e20000100800 */
[----:B------:R-:W-:Y:S01]  /*b690*/  VIADD R4, R0, 0x120 ;  /* 0x0000012000047836 */ /* 0x000fe20000000000 */
[----:B------:R-:W-:Y:S01]  /*b6a0*/  ISETP.GT.U32.AND P6, PT, R2, R179, PT ;  /* 0x000000b30200720c */ /* 0x000fe20003fc4070 */
[----:B------:R-:W-:-:S02]  /*b6b0*/  VIADD R6, R0, 0x122 ;  /* 0x0000012200067836 */ /* 0x000fc40000000000 */
[--C-:B------:R-:W-:Y:S01]  /*b6c0*/  @!P0 IMAD.IADD R177, R177, 0x1, -R2.reuse ;  /* 0x00000001b1b18824 */ /* 0x100fe200078e0a02 */
[----:B------:R-:W-:Y:S01]  /*b6d0*/  ISETP.GT.U32.AND P0, PT, R2, R8, PT ;  /* 0x000000080200720c */ /* 0x000fe20003f04070 */
[----:B------:R-:W-:Y:S01]  /*b6e0*/  VIADD R3, R0, 0x121 ;  /* 0x0000012100037836 */ /* 0x000fe20000000000 */
[----:B------:R-:W-:Y:S01]  /*b6f0*/  IABS R181, R4 ;  /* 0x0000000400b57213 */ /* 0x000fe20000000000 */
[----:B------:R-:W-:Y:S01]  /*b700*/  @!P1 IMAD.IADD R7, R7, 0x1, -R2 ;  /* 0x0000000107079824 */ /* 0x000fe200078e0a02 */
[----:B------:R-:W-:Y:S01]  /*b710*/  IABS R180, R6 ;  /* 0x0000000600b47213 */ /* 0x000fe20000000000 */
[----:B0-----:R-:W-:Y:S01]  /*b720*/  IMAD.MOV.U32 R12, RZ, RZ, R177 ;  /* 0x000000ffff0c7224 */ /* 0x001fe200078e00b1 */
[----:B------:R-:W-:Y:S01]  /*b730*/  ISETP.GE.AND P1, PT, R11, RZ, PT ;  /* 0x000000ff0b00720c */ /* 0x000fe20003f26270 */
[----:B------:R-:W-:Y:S01]  /*b740*/  IMAD.MOV.U32 R11, RZ, RZ, R181 ;  /* 0x000000ffff0b7224 */ /* 0x000fe200078e00b5 */
[----:B------:R-:W-:Y:S01]  /*b750*/  IABS R10, R3 ;  /* 0x00000003000a7213 */ /* 0x000fe20000000000 */
[----:B------:R-:W-:-:S04]  /*b760*/  IMAD.HI.U32 R181, R9, R180, RZ ;  /* 0x000000b409b57227 */ /* 0x000fc800078e00ff */
[----:B------:R-:W-:Y:S02]  /*b770*/  @!P6 IMAD.IADD R179, R179, 0x1, -R2 ;  /* 0x00000001b3b3e824 */ /* 0x000fe400078e0a02 */
[----:B------:R-:W-:Y:S02]  /*b780*/  @!P3 IMAD.MOV R12, RZ, RZ, -R12 ;  /* 0x000000ffff0cb224 */ /* 0x000fe400078e0a0c */
[C---:B------:R-:W-:Y:S01]  /*b790*/  IMAD.HI.U32 R182, R9.reuse, R10, RZ ;  /* 0x0000000a09b67227 */ /* 0x040fe200078e00ff */
[----:B------:R-:W-:Y:S02]  /*b7a0*/  ISETP.GT.U32.AND P6, PT, R2, R179, PT ;  /* 0x000000b30200720c */ /* 0x000fe40003fc4070 */
[----:B------:R0:W-:Y:S01]  /*b7b0*/  STL [R1+0x124], R12 ;  /* 0x0001240c01007387 */ /* 0x0001e20000100800 */
[----:B------:R-:W-:Y:S02]  /*b7c0*/  IMAD.MOV R181, RZ, RZ, -R181 ;  /* 0x000000ffffb57224 */ /* 0x000fe400078e0ab5 */
[----:B------:R-:W-:Y:S01]  /*b7d0*/  @!P0 IMAD.IADD R8, R8, 0x1, -R2 ;  /* 0x0000000108088824 */ /* 0x000fe200078e0a02 */
[----:B------:R-:W-:Y:S01]  /*b7e0*/  ISETP.GE.AND P0, PT, R6, RZ, PT ;  /* 0x000000ff0600720c */ /* 0x000fe20003f06270 */
[----:B------:R-:W-:-:S03]  /*b7f0*/  IMAD.HI.U32 R6, R9, R11, RZ ;  /* 0x0000000b09067227 */ /* 0x000fc600078e00ff */
[C---:B------:R-:W-:Y:S01]  /*b800*/  ISETP.GT.U32.AND P3, PT, R2.reuse, R8, PT ;  /* 0x000000080200720c */ /* 0x040fe20003f64070 */
[----:B------:R-:W-:Y:S02]  /*b810*/  IMAD.MOV R177, RZ, RZ, -R182 ;  /* 0x000000ffffb17224 */ /* 0x000fe400078e0ab6 */
[C---:B------:R-:W-:Y:S02]  /*b820*/  IMAD R180, R2.reuse, R181, R180 ;  /* 0x000000b502b47224 */ /* 0x040fe400078e02b4 */
[----:B0-----:R-:W-:Y:S02]  /*b830*/  IMAD.MOV.U32 R12, RZ, RZ, R178 ;  /* 0x000000ffff0c7224 */ /* 0x001fe400078e00b2 */
        /* <DEDUP_REMOVED lines=9> */
[----:B------:R-:W-:Y:S01]  /*b8d0*/  VIADD R181, R0, 0x11f ;  /* 0x0000011f00b57836 */ /* 0x000fe20000000000 */
[----:B------:R-:W-:Y:S01]  /*b8e0*/  STL [R1+0x114], R12 ;  /* 0x0001140c01007387 */ /* 0x000fe20000100800 */
[--C-:B------:R-:W-:Y:S01]  /*b8f0*/  @!P3 IMAD.IADD R8, R8, 0x1, -R2.reuse ;  /* 0x000000010808b824 */ /* 0x100fe200078e0a02 */
[----:B------:R-:W-:Y:S01]  /*b900*/  ISETP.GE.AND P3, PT, R3, RZ, PT ;  /* 0x000000ff0300720c */ /* 0x000fe20003f66270 */
[----:B------:R-:W-:Y:S01]  /*b910*/  VIADD R3, R0, 0x11e ;  /* 0x0000011e00037836 */ /* 0x000fe20000000000 */
[----:B------:R-:W-:Y:S01]  /*b920*/  IABS R6, R181 ;  /* 0x000000b500067213 */ /* 0x000fe20000000000 */
[----:B------:R-:W-:Y:S01]  /*b930*/  @!P5 IMAD.IADD R180, R180, 0x1, -R2 ;  /* 0x00000001b4b4d824 */ /* 0x000fe200078e0a02 */
[----:B------:R0:W-:Y:S01]  /*b940*/  STL [R1+0x118], R7 ;  /* 0x0001180701007387 */ /* 0x0001e20000100800 */
[----:B------:R-:W-:Y:S01]  /*b950*/  ISETP.GE.AND P5, PT, R4, RZ, PT ;  /* 0x000000ff0400720c */ /* 0x000fe20003fa6270 */
[----:B------:R-:W-:-:S02]  /*b960*/  VIADD R4, R0, 0x11d ;  /* 0x0000011d00047836 */ /* 0x000fc40000000000 */
[--C-:B------:R-:W-:Y:S01]  /*b970*/  @!P4 IMAD.IADD R10, R10, 0x1, -R2.reuse ;  /* 0x000000010a0ac824 */ /* 0x100fe200078e0a02 */
[C---:B------:R-:W-:Y:S01]  /*b980*/  ISETP.GT.U32.AND P4, PT, R2.reuse, R180, PT ;  /* 0x000000b40200720c */ /* 0x040fe20003f84070 */
[----:B------:R-:W-:Y:S01]  /*b990*/  IMAD.HI.U32 R177, R9, R6, RZ ;  /* 0x0000000609b17227 */ /* 0x000fe200078e00ff */
[----:B------:R-:W-:Y:S02]  /*b9a0*/  IABS R183, R4 ;  /* 0x0000000400b77213 */ /* 0x000fe40000000000 */
[----:B0-----:R-:W-:Y:S01]  /*b9b0*/  IABS R7, R3 ;  /* 0x0000000300077213 */ /* 0x001fe20000000000 */
[----:B------:R-:W-:Y:S01]  /*b9c0*/  @!P6 IMAD.IADD R11, R11, 0x1, -R2 ;  /* 0x000000010b0be824 */ /* 0x000fe200078e0a02 */
[----:B------:R-:W-:Y:S01]  /*b9d0*/  ISETP.GT.U32.AND P6, PT, R2, R10, PT ;  /* 0x0000000a0200720c */ /* 0x000fe20003fc4070 */
[----:B------:R-:W-:Y:S02]  /*b9e0*/  IMAD.MOV.U32 R12, RZ, RZ, R8 ;  /* 0x000000ffff0c7224 */ /* 0x000fe400078e0008 */
[----:B------:R-:W-:-:S02]  /*b9f0*/  IMAD.MOV R177, RZ, RZ, -R177 ;  /* 0x000000ffffb17224 */ /* 0x000fc400078e0ab1 */
[----:B------:R-:W-:-:S04]  /*ba00*/  IMAD.HI.U32 R8, R9, R7, RZ ;  /* 0x0000000709087227 */ /* 0x000fc800078e00ff */
[----:B------:R-:W-:Y:S02]  /*ba10*/  IMAD R6, R2, R177, R6 ;  /* 0x000000b102067224 */ /* 0x000fe400078e0206 */
[----:B------:R-:W-:Y:S02]  /*ba20*/  IMAD.MOV R8, RZ, RZ, -R8 ;  /* 0x000000ffff087224 */ /* 0x000fe400078e0a08 */
[--C-:B------:R-:W-:Y:S01]  /*ba30*/  @!P4 IMAD.IADD R180, R180, 0x1, -R2.reuse ;  /* 0x00000001b4b4c824 */ /* 0x100fe200078e0a02 */
[C---:B------:R-:W-:Y:S01]  /*ba40*/  ISETP.GT.U32.AND P4, PT, R2.reuse, R6, PT ;  /* 0x000000060200720c */ /* 0x040fe20003f84070 */
[----:B------:R-:W-:Y:S02]  /*ba50*/  IMAD R7, R2, R8, R7 ;  /* 0x0000000802077224 */ /* 0x000fe400078e0207 */
[----:B------:R-:W-:Y:S02]  /*ba60*/  @!P6 IMAD.IADD R10, R10, 0x1, -R2 ;  /* 0x000000010a0ae824 */ /* 0x000fe400078e0a02 */
[----:B------:R-:W-:Y:S01]  /*ba70*/  @!P2 IMAD.MOV R12, RZ, RZ, -R12 ;  /* 0x000000ffff0ca224 */ /* 0x000fe200078e0a0c */
[----:B------:R-:W-:Y:S01]  /*ba80*/  ISETP.GT.U32.AND P6, PT, R2, R7, PT ;  /* 0x000000070200720c */ /* 0x000fe20003fc4070 */
[----:B------:R-:W-:Y:S01]  /*ba90*/  VIADD R177, R0, 0x11c ;  /* 0x0000011c00b17836 */ /* 0x000fe20000000000 */
[----:B------:R-:W-:Y:S01]  /*baa0*/  ISETP.GT.U32.AND P2, PT, R2, R11, PT ;  /* 0x0000000b0200720c */ /* 0x000fe20003f44070 */
[----:B------:R-:W-:Y:S01]  /*bab0*/  IMAD.HI.U32 R184, R9, R183, RZ ;  /* 0x000000b709b87227 */ /* 0x000fe200078e00ff */
[----:B------:R0:W-:Y:S02]  /*bac0*/  STL [R1+0x11c], R12 ;  /* 0x00011c0c01007387 */ /* 0x0001e40000100800 */
[----:B------:R-:W-:Y:S01]  /*bad0*/  IABS R8, R177 ;  /* 0x000000b100087213 */ /* 0x000fe20000000000 */
[----:B------:R-:W-:Y:S01]  /*bae0*/  @!P4 IMAD.IADD R6, R6, 0x1, -R2 ;  /* 0x000000010606c824 */ /* 0x000fe200078e0a02 */
[----:B------:R-:W-:Y:S01]  /*baf0*/  ISETP.GE.AND P4, PT, R3, RZ, PT ;  /* 0x000000ff0300720c */ /* 0x000fe20003f86270 */
[----:B------:R-:W-:-:S02]  /*bb00*/  IMAD.MOV R184, RZ, RZ, -R184 ;  /* 0x000000ffffb87224 */ /* 0x000fc400078e0ab8 */
[----:B------:R-:W-:-:S04]  /*bb10*/  IMAD.HI.U32 R182, R9, R8, RZ ;  /* 0x0000000809b67227 */ /* 0x000fc800078e00ff */
[----:B0-----:R-:W-:Y:S02]  /*bb20*/  IMAD.MOV.U32 R12, RZ, RZ, R179 ;  /* 0x000000ffff0c7224 */ /* 0x001fe400078e00b3 */
[----:B------:R-:W-:Y:S01]  /*bb30*/  @!P6 IMAD.IADD R7, R7, 0x1, -R2 ;  /* 0x000000010707e824 */ /* 0x000fe200078e0a02 */
[C---:B------:R-:W-:Y:S01]  /*bb40*/  ISETP.GT.U32.AND P6, PT, R2.reuse, R6, PT ;  /* 0x000000060200720c */ /* 0x040fe20003fc4070 */
[----:B------:R-:W-:Y:S02]  /*bb50*/  @!P1 IMAD.MOV R12, RZ, RZ, -R12 ;  /* 0x000000ffff0c9224 */ /* 0x000fe400078e0a0c */
[----:B------:R-:W-:Y:S01]  /*bb60*/  @!P2 IMAD.IADD R11, R11, 0x1, -R2 ;  /* 0x000000010b0ba824 */ /* 0x000fe200078e0a02 */
[----:B------:R-:W-:Y:S01]  /*bb70*/  ISETP.GE.AND P2, PT, R181, RZ, PT ;  /* 0x000000ffb500720c */ /* 0x000fe20003f46270 */
[C---:B------:R-:W-:Y:S01]  /*bb80*/  IMAD R3, R2.reuse, R184, R183 ;  /* 0x000000b802037224 */ /* 0x040fe200078e02b7 */
[----:B------:R0:W-:Y:S01]  /*bb90*/  STL [R1+0x110], R12 ;  /* 0x0001100c01007387 */ /* 0x0001e20000100800 */
[----:B------:R-:W-:Y:S01]  /*bba0*/  IMAD.MOV R182, RZ, RZ, -R182 ;  /* 0x000000ffffb67224 */ /* 0x000fe200078e0ab6 */
[----:B------:R-:W-:Y:S01]  /*bbb0*/  ISETP.GT.U32.AND P1, PT, R2, R7, PT ;  /* 0x000000070200720c */ /* 0x000fe20003f24070 */
[----:B------:R-:W-:-:S02]  /*bbc0*/  IMAD.MOV.U32 R13, RZ, RZ, R180 ;  /* 0x000000ffff0d7224 */ /* 0x000fc400078e00b4 */
[C---:B------:R-:W-:Y:S02]  /*bbd0*/  IMAD R8, R2.reuse, R182, R8 ;  /* 0x000000b602087224 */ /* 0x040fe400078e0208 */
[----:B------:R-:W-:Y:S01]  /*bbe0*/  @!P0 IMAD.MOV R13, RZ, RZ, -R13 ;  /* 0x000000ffff0d8224 */ /* 0x000fe200078e0a0d */
[----:B------:R-:W-:Y:S01]  /*bbf0*/  ISETP.GT.U32.AND P0, PT, R2, R3, PT ;  /* 0x000000030200720c */ /* 0x000fe20003f04070 */
[----:B------:R-:W-:Y:S01]  /*bc00*/  @!P6 IMAD.IADD R6, R6, 0x1, -R2 ;  /* 0x000000010606e824 */ /* 0x000fe200078e0a02 */
[----:B------:R-:W-:Y:S01]  /*bc10*/  ISETP.GT.U32.AND P6, PT, R2, R8, PT ;  /* 0x000000080200720c */ /* 0x000fe20003fc4070 */
[----:B0-----:R-:W-:Y:S01]  /*bc20*/  IMAD.MOV.U32 R12, RZ, RZ, R10 ;  /* 0x000000ffff0c7224 */ /* 0x001fe200078e000a */
[----:B------:R-:W-:Y:S01]  /*bc30*/  STL [R1+0x10c], R13 ;  /* 0x00010c0d01007387 */ /* 0x000fe20000100800 */
[----:B------:R-:W-:Y:S02]  /*bc40*/  IMAD.MOV.U32 R10, RZ, RZ, R11 ;  /* 0x000000ffff0a7224 */ /* 0x000fe400078e000b */
[----:B------:R-:W-:Y:S01]  /*bc50*/  @!P3 IMAD.MOV R12, RZ, RZ, -R12 ;  /* 0x000000ffff0cb224 */ /* 0x000fe200078e0a0c */
[----:B------:R-:W-:Y:S01]  /*bc60*/  ISETP.GE.AND P3, PT, R4, RZ, PT ;  /* 0x000000ff0400720c */ /* 0x000fe20003f66270 */
[----:B------:R-:W-:Y:S01]  /*bc70*/  @!P5 IMAD.MOV R10, RZ, RZ, -R10 ;  /* 0x000000ffff0ad224 */ /* 0x000fe200078e0a0a */
[----:B------:R-:W-:Y:S01]  /*bc80*/  ISETP.GE.AND P5, PT, R177, RZ, PT ;  /* 0x000000ffb100720c */ /* 0x000fe20003fa6270 */
[----:B------:R-:W-:Y:S01]  /*bc90*/  VIADD R178, R0, 0x11b ;  /* 0x0000011b00b27836 */ /* 0x000fe20000000000 */
[----:B------:R-:W-:Y:S01]  /*bca0*/  STL [R1+0x108], R12 ;  /* 0x0001080c01007387 */ /* 0x000fe20000100800 */
[----:B------:R-:W-:-:S02]  /*bcb0*/  @!P0 IMAD.IADD R3, R3, 0x1, -R2 ;  /* 0x0000000103038824 */ /* 0x000fc400078e0a02 */
[--C-:B------:R-:W-:Y:S01]  /*bcc0*/  @!P6 IMAD.IADD R8, R8, 0x1, -R2.reuse ;  /* 0x000000010808e824 */ /* 0x100fe200078e0a02 */
[----:B------:R0:W-:Y:S01]  /*bcd0*/  STL [R1+0x104], R10 ;  /* 0x0001040a01007387 */ /* 0x0001e20000100800 */
[----:B------:R-:W-:Y:S01]  /*bce0*/  IABS R181, R178 ;  /* 0x000000b200b57213 */ /* 0x000fe20000000000 */
[----:B------:R-:W-:Y:S01]  /*bcf0*/  @!P1 IMAD.IADD R7, R7, 0x1, -R2 ;  /* 0x0000000107079824 */ /* 0x000fe200078e0a02 */
[----:B------:R-:W-:Y:S01]  /*bd00*/  ISETP.GT.U32.AND P6, PT, R2, R3, PT ;  /* 0x000000030200720c */ /* 0x000fe20003fc4070 */
[----:B------:R-:W-:Y:S01]  /*bd10*/  VIADD R11, R0, 0x119 ;  /* 0x00000119000b7836 */ /* 0x000fe20000000000 */
[----:B------:R-:W-:Y:S01]  /*bd20*/  ISETP.GE.AND P1, PT, R178, RZ, PT ;  /* 0x000000ffb200720c */ /* 0x000fe20003f26270 */
[----:B------:R-:W-:-:S03]  /*bd30*/  IMAD.HI.U32 R4, R9, R181, RZ ;  /* 0x000000b509047227 */ /* 0x000fc600078e00ff */
[----:B------:R-:W-:Y:S01]  /*bd40*/  IABS R179, R11 ;  /* 0x0000000b00b37213 */ /* 0x000fe20000000000 */
[----:B0-----:R-:W-:Y:S02]  /*bd50*/  VIADD R10, R0, 0x11a ;  /* 0x0000011a000a7836 */ /* 0x001fe40000000000 */
[----:B------:R-:W-:Y:S02]  /*bd60*/  IMAD.MOV.U32 R12, RZ, RZ, R6 ;  /* 0x000000ffff0c7224 */ /* 0x000fe400078e0006 */
[----:B------:R-:W-:Y:S01]  /*bd70*/  IMAD.MOV R4, RZ, RZ, -R4 ;  /* 0x000000ffff047224 */ /* 0x000fe200078e0a04 */
[----:B------:R-:W-:Y:S01]  /*bd80*/  IABS R183, R10 ;  /* 0x0000000a00b77213 */ /* 0x000fe20000000000 */
[----:B------:R-:W-:Y:S01]  /*bd90*/  @!P4 IMAD.MOV R7, RZ, RZ, -R7 ;  /* 0x000000ffff07c224 */ /* 0x000fe200078e0a07 */
[----:B------:R-:W-:Y:S01]  /*bda0*/  ISETP.GE.AND P0, PT, R10, RZ, PT ;  /* 0x000000ff0a00720c */ /* 0x000fe20003f06270 */
[----:B------:R-:W-:Y:S02]  /*bdb0*/  IMAD R184, R2, R4, R181 ;  /* 0x0000000402b87224 */ /* 0x000fe400078e02b5 */
[----:B------:R-:W-:-:S03]  /*bdc0*/  IMAD.HI.U32 R6, R9, R183, RZ ;  /* 0x000000b709067227 */ /* 0x000fc600078e00ff */
[C---:B------:R-:W-:Y:S01]  /*bdd0*/  ISETP.GT.U32.AND P4, PT, R2.reuse, R184, PT ;  /* 0x000000b80200720c */ /* 0x040fe20003f84070 */
[----:B------:R-:W-:Y:S02]  /*bde0*/  IMAD.MOV R6, RZ, RZ, -R6 ;  /* 0x000000ffff067224 */ /* 0x000fe400078e0a06 */
[----:B------:R-:W-:Y:S01]  /*bdf0*/  @!P2 IMAD.MOV R12, RZ, RZ, -R12 ;  /* 0x000000ffff0ca224 */ /* 0x000fe200078e0a0c */
[C---:B------:R-:W-:Y:S01]  /*be00*/  ISETP.GT.U32.AND P2, PT, R2.reuse, R8, PT ;  /* 0x000000080200720c */ /* 0x040fe20003f44070 */
[----:B------:R-:W-:Y:S02]  /*be10*/  IMAD R183, R2, R6, R183 ;  /* 0x0000000602b77224 */ /* 0x000fe400078e02b7 */
[--C-:B------:R-:W-:Y:S01]  /*be20*/  @!P6 IMAD.IADD R3, R3, 0x1, -R2.reuse ;  /* 0x000000010303e824 */ /* 0x100fe200078e0a02 */
[----:B------:R-:W-:Y:S01]  /*be30*/  STL [R1+0xfc], R12 ;  /* 0x0000fc0c01007387 */ /* 0x000fe20000100800 */
[----:B------:R-:W-:Y:S01]  /*be40*/  VIADD R10, R0, 0x118 ;  /* 0x00000118000a7836 */ /* 0x000fe20000000000 */
[----:B------:R-:W-:Y:S01]  /*be50*/  ISETP.GT.U32.AND P6, PT, R2, R183, PT ;  /* 0x000000b70200720c */ /* 0x000fe20003fc4070 */
[----:B------:R-:W-:Y:S01]  /*be60*/  IMAD.HI.U32 R6, R9, R179, RZ ;  /* 0x000000b309067227 */ /* 0x000fe200078e00ff */
[----:B------:R0:W-:Y:S02]  /*be70*/  STL [R1+0xf8], R7 ;  /* 0x0000f80701007387 */ /* 0x0001e40000100800 */
[----:B------:R-:W-:Y:S01]  /*be80*/  IABS R182, R10 ;  /* 0x0000000a00b67213 */ /* 0x000fe20000000000 */
[--C-:B------:R-:W-:Y:S01]  /*be90*/  @!P4 IMAD.IADD R184, R184, 0x1, -R2.reuse ;  /* 0x00000001b8b8c824 */ /* 0x100fe200078e0a02 */
[----:B------:R-:W-:Y:S01]  /*bea0*/  ISETP.GE.AND P4, PT, R10, RZ, PT ;  /* 0x000000ff0a00720c */ /* 0x000fe20003f86270 */
[----:B------:R-:W-:Y:S01]  /*beb0*/  @!P2 IMAD.IADD R8, R8, 0x1, -R2 ;  /* 0x000000010808a824 */ /* 0x000fe200078e0a02 */
[----:B------:R-:W-:Y:S01]  /*bec0*/  ISETP.GE.AND P2, PT, R11, RZ, PT ;  /* 0x000000ff0b00720c */ /* 0x000fe20003f46270 */
[----:B------:R-:W-:-:S02]  /*bed0*/  IMAD.MOV R11, RZ, RZ, -R6 ;  /* 0x000000ffff0b7224 */ /* 0x000fc400078e0a06 */
[----:B------:R-:W-:Y:S02]  /*bee0*/  VIADD R4, R0, 0x117 ;  /* 0x0000011700047836 */ /* 0x000fe40000000000 */
[----:B0-----:R-:W-:-:S03]  /*bef0*/  IMAD.HI.U32 R7, R9, R182, RZ ;  /* 0x000000b609077227 */ /* 0x001fc600078e00ff */
[----:B------:R-:W-:Y:S01]  /*bf00*/  IABS R181, R4 ;  /* 0x0000000400b57213 */ /* 0x000fe20000000000 */
[----:B------:R-:W-:Y:S01]  /*bf10*/  @!P6 IMAD.IADD R183, R183, 0x1, -R2 ;  /* 0x00000001b7b7e824 */ /* 0x000fe200078e0a02 */
[C---:B------:R-:W-:Y:S01]  /*bf20*/  ISETP.GT.U32.AND P6, PT, R2.reuse, R184, PT ;  /* 0x000000b80200720c */ /* 0x040fe20003fc4070 */
[----:B------:R-:W-:Y:S02]  /*bf30*/  IMAD.MOV R7, RZ, RZ, -R7 ;  /* 0x000000ffff077224 */ /* 0x000fe400078e0a07 */
[C---:B------:R-:W-:Y:S02]  /*bf40*/  IMAD R179, R2.reuse, R11, R179 ;  /* 0x0000000b02b37224 */ /* 0x040fe400078e02b3 */
[----:B------:R-:W-:Y:S02]  /*bf50*/  IMAD R182, R2, R7, R182 ;  /* 0x0000000702b67224 */ /* 0x000fe400078e02b6 */
[----:B------:R-:W-:Y:S02]  /*bf60*/  IMAD.MOV.U32 R7, RZ, RZ, R8 ;  /* 0x000000ffff077224 */ /* 0x000fe400078e0008 */
[----:B------:R-:W-:-:S02]  /*bf70*/  IMAD.MOV.U32 R12, RZ, RZ, R3 ;  /* 0x000000ffff0c7224 */ /* 0x000fc400078e0003 */
[----:B------:R-:W-:Y:S01]  /*bf80*/  @!P5 IMAD.MOV R7, RZ, RZ, -R7 ;  /* 0x000000ffff07d224 */ /* 0x000fe200078e0a07 */
[C---:B------:R-:W-:Y:S01]  /*bf90*/  ISETP.GT.U32.AND P5, PT, R2.reuse, R179, PT ;  /* 0x000000b30200720c */ /* 0x040fe20003fa4070 */
[----:B------:R-:W-:Y:S01]  /*bfa0*/  @!P3 IMAD.MOV R12, RZ, RZ, -R12 ;  /* 0x000000ffff0cb224 */ /* 0x000fe200078e0a0c */
[----:B------:R-:W-:Y:S01]  /*bfb0*/  ISETP.GT.U32.AND P3, PT, R2, R183, PT ;  /* 0x000000b70200720c */ /* 0x000fe20003f64070 */
[----:B------:R-:W-:Y:S01]  /*bfc0*/  @!P6 IMAD.IADD R184, R184, 0x1, -R2 ;  /* 0x00000001b8b8e824 */ /* 0x000fe200078e0a02 */
[----:B------:R-:W-:Y:S01]  /*bfd0*/  ISETP.GT.U32.AND P6, PT, R2, R182, PT ;  /* 0x000000b60200720c */ /* 0x000fe20003fc4070 */
[----:B------:R-:W-:Y:S01]  /*bfe0*/  IMAD.HI.U32 R6, R9, R181, RZ ;  /* 0x000000b509067227 */ /* 0x000fe200078e00ff */
[----:B------:R0:W-:Y:S03]  /*bff0*/  STL [R1+0xf0], R12 ;  /* 0x0000f00c01007387 */ /* 0x0001e60000100800 */
[----:B------:R-:W-:Y:S01]  /*c000*/  IMAD.MOV R6, RZ, RZ, -R6 ;  /* 0x000000ffff067224 */ /* 0x000fe200078e0a06 */
[----:B------:R1:W-:Y:S01]  /*c010*/  STL [R1+0xf4], R7 ;  /* 0x0000f40701007387 */ /* 0x0003e20000100800 */
[----:B------:R-:W-:-:S02]  /*c020*/  VIADD R10, R0, 0x116 ;  /* 0x00000116000a7836 */ /* 0x000fc40000000000 */
[C---:B------:R-:W-:Y:S02]  /*c030*/  IMAD R181, R2.reuse, R6, R181 ;  /* 0x0000000602b57224 */ /* 0x040fe400078e02b5 */
[--C-:B------:R-:W-:Y:S01]  /*c040*/  @!P5 IMAD.IADD R179, R179, 0x1, -R2.reuse ;  /* 0x00000001b3b3d824 */ /* 0x100fe200078e0a02 */
[----:B------:R-:W-:Y:S01]  /*c050*/  IABS R177, R10 ;  /* 0x0000000a00b17213 */ /* 0x000fe20000000000 */
[--C-:B------:R-:W-:Y:S01]  /*c060*/  @!P3 IMAD.IADD R183, R183, 0x1, -R2.reuse ;  /* 0x00000001b7b7b824 */ /* 0x100fe200078e0a02 */
[----:B------:R-:W-:Y:S01]  /*c070*/  ISETP.GT.U32.AND P3, PT, R2, R181, PT ;  /* 0x000000b50200720c */ /* 0x000fe20003f64070 */
[----:B------:R-:W-:Y:S01]  /*c080*/  @!P6 IMAD.IADD R182, R182, 0x1, -R2 ;  /* 0x00000001b6b6e824 */ /* 0x000fe200078e0a02 */
[----:B------:R-:W-:Y:S01]  /*c090*/  ISETP.GT.U32.AND P6, PT, R2, R179, PT ;  /* 0x000000b30200720c */ /* 0x000fe20003fc4070 */
[----:B------:R-:W-:Y:S01]  /*c0a0*/  IMAD.HI.U32 R180, R9, R177, RZ ;  /* 0x000000b109b47227 */ /* 0x000fe200078e00ff */
[----:B------:R-:W-:-:S03]  /*c0b0*/  ISETP.GE.AND P5, PT, R4, RZ, PT ;  /* 0x000000ff0400720c */ /* 0x000fc60003fa6270 */
[C---:B------:R-:W-:Y:S02]  /*c0c0*/  VIADD R3, R0.reuse, 0x115 ;  /* 0x0000011500037836 */ /* 0x040fe40000000000 */
[----:B------:R-:W-:Y:S02]  /*c0d0*/  IMAD.MOV R180, RZ, RZ, -R180 ;  /* 0x000000ffffb47224 */ /* 0x000fe400078e0ab4 */
[----:B------:R-:W-:Y:S01]  /*c0e0*/  VIADD R178, R0, 0x113 ;  /* 0x0000011300b27836 */ /* 0x000fe20000000000 */
[----:B------:R-:W-:Y:S01]  /*c0f0*/  IABS R8, R3 ;  /* 0x0000000300087213 */ /* 0x000fe20000000000 */
[C---:B------:R-:W-:Y:S02]  /*c100*/  IMAD R177, R2.reuse, R180, R177 ;  /* 0x000000b402b17224 */ /* 0x040fe400078e02b1 */
[--C-:B------:R-:W-:Y:S01]  /*c110*/  @!P3 IMAD.IADD R181, R181, 0x1, -R2.reuse ;  /* 0x00000001b5b5b824 */ /* 0x100fe200078e0a02 */
[C---:B------:R-:W-:Y:S01]  /*c120*/  ISETP.GT.U32.AND P3, PT, R2.reuse, R182, PT ;  /* 0x000000b60200720c */ /* 0x040fe20003f64070 */
[----:B------:R-:W-:Y:S01]  /*c130*/  @!P6 IMAD.IADD R179, R179, 0x1, -R2 ;  /* 0x00000001b3b3e824 */ /* 0x000fe200078e0a02 */
[----:B------:R-:W-:Y:S01]  /*c140*/  ISETP.GT.U32.AND P6, PT, R2, R177, PT ;  /* 0x000000b10200720c */ /* 0x000fe20003fc4070 */
[----:B------:R-:W-:Y:S01]  /*c150*/  IMAD.HI.U32 R4, R9, R8, RZ ;  /* 0x0000000809047227 */ /* 0x000fe200078e00ff */
[----:B------:R-:W-:-:S03]  /*c160*/  IABS R6, R178 ;  /* 0x000000b200067213 */ /* 0x000fc60000000000 */
[----:B------:R-:W-:Y:S02]  /*c170*/  IMAD.MOV.U32 R13, RZ, RZ, R184 ;  /* 0x000000ffff0d7224 */ /* 0x000fe400078e00b8 */
[----:B0-----:R-:W-:Y:S02]  /*c180*/  IMAD.MOV.U32 R12, RZ, RZ, R183 ;  /* 0x000000ffff0c7224 */ /* 0x001fe400078e00b7 */
[----:B------:R-:W-:Y:S02]  /*c190*/  IMAD.MOV R4, RZ, RZ, -R4 ;  /* 0x000000ffff047224 */ /* 0x000fe400078e0a04 */
[----:B------:R-:W-:Y:S01]  /*c1a0*/  @!P1 IMAD.MOV R13, RZ, RZ, -R13 ;  /* 0x000000ffff0d9224 */ /* 0x000fe200078e0a0d */
[----:B------:R-:W-:Y:S01]  /*c1b0*/  ISETP.GT.U32.AND P1, PT, R2, R181, PT ;  /* 0x000000b50200720c */ /* 0x000fe20003f24070 */
[----:B------:R-:W-:Y:S01]  /*c1c0*/  @!P0 IMAD.MOV R12, RZ, RZ, -R12 ;  /* 0x000000ffff0c8224 */ /* 0x000fe200078e0a0c */
[----:B------:R-:W-:Y:S01]  /*c1d0*/  ISETP.GE.AND P0, PT, R10, RZ, PT ;  /* 0x000000ff0a00720c */ /* 0x000fe20003f06270 */
[----:B------:R-:W-:Y:S01]  /*c1e0*/  VIADD R11, R0, 0x114 ;  /* 0x00000114000b7836 */ /* 0x000fe20000000000 */
[----:B------:R-:W-:Y:S01]  /*c1f0*/  STL [R1+0xbc], R13 ;  /* 0x0000bc0d01007387 */ /* 0x000fe20000100800 */
[----:B------:R-:W-:-:S02]  /*c200*/  IMAD R8, R2, R4, R8 ;  /* 0x0000000402087224 */ /* 0x000fc400078e0208 */
[----:B------:R-:W-:Y:S01]  /*c210*/  IMAD.HI.U32 R10, R9, R6, RZ ;  /* 0x00000006090a7227 */ /* 0x000fe200078e00ff */
[----:B------:R0:W-:Y:S01]  /*c220*/  STL [R1+0xcc], R12 ;  /* 0x0000cc0c01007387 */ /* 0x0001e20000100800 */
[----:B-1----:R-:W-:Y:S02]  /*c230*/  IABS R7, R11 ;  /* 0x0000000b00077213 */ /* 0x002fe40000000000 */
[----:B------:R-:W-:Y:S02]  /*c240*/  IMAD.MOV R10, RZ, RZ, -R10 ;  /* 0x000000ffff0a7224 */ /* 0x000fe400078e0a0a */
[--C-:B------:R-:W-:Y:S01]  /*c250*/  @!P3 IMAD.IADD R182, R182, 0x1, -R2.reuse ;  /* 0x00000001b6b6b824 */ /* 0x100fe200078e0a02 */
[C---:B------:R-:W-:Y:S01]  /*c260*/  ISETP.GT.U32.AND P3, PT, R2.reuse, R8, PT ;  /* 0x000000080200720c */ /* 0x040fe20003f64070 */
[----:B------:R-:W-:Y:S02]  /*c270*/  @!P6 IMAD.IADD R177, R177, 0x1, -R2 ;  /* 0x00000001b1b1e824 */ /* 0x000fe400078e0a02 */
[----:B------:R-:W-:-:S02]  /*c280*/  IMAD R6, R2, R10, R6 ;  /* 0x0000000a02067224 */ /* 0x000fc400078e0206 */
[----:B0-----:R-:W-:Y:S02]  /*c290*/  IMAD.MOV.U32 R12, RZ, RZ, R179 ;  /* 0x000000ffff0c7224 */ /* 0x001fe400078e00b3 */
[----:B------:R-:W-:Y:S02]  /*c2a0*/  IMAD.MOV.U32 R13, RZ, RZ, R182 ;  /* 0x000000ffff0d7224 */ /* 0x000fe400078e00b6 */
[----:B------:R-:W-:Y:S01]  /*c2b0*/  @!P2 IMAD.MOV R12, RZ, RZ, -R12 ;  /* 0x000000ffff0ca224 */ /* 0x000fe200078e0a0c */
[----:B------:R-:W-:Y:S01]  /*c2c0*/  ISETP.GT.U32.AND P2, PT, R2, R177, PT ;  /* 0x000000b10200720c */ /* 0x000fe20003f44070 */
[----:B------:R-:W-:-:S03]  /*c2d0*/  IMAD.HI.U32 R180, R9, R7, RZ ;  /* 0x0000000709b47227 */ /* 0x000fc600078e00ff */
[----:B------:R0:W-:Y:S01]  /*c2e0*/  STL [R1+0xe8], R12 ;  /* 0x0000e80c01007387 */ /* 0x0001e20000100800 */
[----:B------:R-:W-:Y:S01]  /*c2f0*/  @!P1 IMAD.IADD R181, R181, 0x1, -R2 ;  /* 0x00000001b5b59824 */ /* 0x000fe200078e0a02 */
[----:B------:R-:W-:Y:S01]  /*c300*/  ISETP.GE.AND P1, PT, R3, RZ, PT ;  /* 0x000000ff0300720c */ /* 0x000fe20003f26270 */
[----:B------:R-:W-:Y:S01]  /*c310*/  @!P4 IMAD.MOV R13, RZ, RZ, -R13 ;  /* 0x000000ffff0dc224 */ /* 0x000fe200078e0a0d */
[----:B------:R-:W-:Y:S01]  /*c320*/  ISETP.GT.U32.AND P4, PT, R2, R6, PT ;  /* 0x000000060200720c */ /* 0x000fe20003f84070 */
[----:B------:R-:W-:Y:S02]  /*c330*/  IMAD.MOV R180, RZ, RZ, -R180 ;  /* 0x000000ffffb47224 */ /* 0x000fe400078e0ab4 */
[----:B------:R-:W-:Y:S01]  /*c340*/  VIADD R4, R0, 0x112 ;  /* 0x0000011200047836 */ /* 0x000fe20000000000 */
[----:B------:R-:W-:Y:S01]  /*c350*/  STL [R1+0xd4], R13 ;  /* 0x0000d40d01007387 */ /* 0x000fe20000100800 */
[----:B------:R-:W-:Y:S02]  /*c360*/  IMAD R7, R2, R180, R7 ;  /* 0x000000b402077224 */ /* 0x000fe400078e0207 */
[----:B0-----:R-:W-:Y:S01]  /*c370*/  IMAD.MOV.U32 R12, RZ, RZ, R181 ;  /* 0x000000ffff0c7224 */ /* 0x001fe200078e00b5 */
[----:B------:R-:W-:Y:S01]  /*c380*/  IABS R3, R4 ;  /* 0x0000000400037213 */ /* 0x000fe20000000000 */
[----:B------:R-:W-:Y:S01]  /*c390*/  VIADD R10, R0, 0x111 ;  /* 0x00000111000a7836 */ /* 0x000fe20000000000 */
[----:B------:R-:W-:Y:S01]  /*c3a0*/  ISETP.GT.U32.AND P6, PT, R2, R7, PT ;  /* 0x000000070200720c */ /* 0x000fe20003fc4070 */
[----:B------:R-:W-:-:S02]  /*c3b0*/  @!P3 IMAD.IADD R8, R8, 0x1, -R2 ;  /* 0x000000010808b824 */ /* 0x000fc400078e0a02 */
[----:B------:R-:W-:Y:S01]  /*c3c0*/  @!P5 IMAD.MOV R12, RZ, RZ, -R12 ;  /* 0x000000ffff0cd224 */ /* 0x000fe200078e0a0c */
[----:B------:R-:W-:Y:S01]  /*c3d0*/  IABS R180, R10 ;  /* 0x0000000a00b47213 */ /* 0x000fe20000000000 */
[--C-:B------:R-:W-:Y:S01]  /*c3e0*/  @!P2 IMAD.IADD R177, R177, 0x1, -R2.reuse ;  /* 0x00000001b1b1a824 */ /* 0x100fe200078e0a02 */
[----:B------:R-:W-:Y:S01]  /*c3f0*/  ISETP.GT.U32.AND P3, PT, R2, R8, PT ;  /* 0x000000080200720c */ /* 0x000fe20003f64070 */
[----:B------:R-:W-:Y:S01]  /*c400*/  IMAD.HI.U32 R179, R9, R3, RZ ;  /* 0x0000000309b37227 */ /* 0x000fe200078e00ff */
[----:B------:R0:W-:Y:S01]  /*c410*/  STL [R1+0xd8], R12 ;  /* 0x0000d80c01007387 */ /* 0x0001e20000100800 */
[----:B------:R-:W-:Y:S02]  /*c420*/  ISETP.GE.AND P5, PT, R11, RZ, PT ;  /* 0x000000ff0b00720c */ /* 0x000fe40003fa6270 */
[----:B------:R-:W-:Y:S01]  /*c430*/  @!P4 IMAD.IADD R6, R6, 0x1, -R2 ;  /* 0x000000010606c824 */ /* 0x000fe200078e0a02 */
[----:B------:R-:W-:Y:S01]  /*c440*/  ISETP.GE.AND P2, PT, R178, RZ, PT ;  /* 0x000000ffb200720c */ /* 0x000fe20003f46270 */
[----:B------:R-:W-:Y:S01]  /*c450*/  IMAD.MOV R179, RZ, RZ, -R179 ;  /* 0x000000ffffb37224 */ /* 0x000fe200078e0ab3 */
[----:B------:R-:W-:Y:S01]  /*c460*/  ISETP.GE.AND P4, PT, R4, RZ, PT ;  /* 0x000000ff0400720c */ /* 0x000fe20003f86270 */
[----:B------:R-:W-:-:S02]  /*c470*/  IMAD.MOV.U32 R11, RZ, RZ, R180 ;  /* 0x000000ffff0b7224 */ /* 0x000fc400078e00b4 */
[----:B------:R-:W-:Y:S02]  /*c480*/  IMAD R3, R2, R179, R3 ;  /* 0x000000b302037224 */ /* 0x000fe400078e0203 */
[----:B0-----:R-:W-:Y:S02]  /*c490*/  IMAD.MOV.U32 R12, RZ, RZ, R177 ;  /* 0x000000ffff0c7224 */ /* 0x001fe400078e00b1 */
[----:B------:R-:W-:-:S04]  /*c4a0*/  IMAD.HI.U32 R178, R9, R11, RZ ;  /* 0x0000000b09b27227 */ /* 0x000fc800078e00ff */
[----:B------:R-:W-:Y:S01]  /*c4b0*/  @!P0 IMAD.MOV R12, RZ, RZ, -R12 ;  /* 0x000000ffff0c8224 */ /* 0x000fe200078e0a0c */
[----:B------:R-:W-:Y:S01]  /*c4c0*/  ISETP.GT.U32.AND P0, PT, R2, R6, PT ;  /* 0x000000060200720c */ /* 0x000fe20003f04070 */
[--C-:B------:R-:W-:Y:S02]  /*c4d0*/  @!P6 IMAD.IADD R7, R7, 0x1, -R2.reuse ;  /* 0x000000010707e824 */ /* 0x100fe400078e0a02 */
[----:B------:R-:W-:Y:S01]  /*c4e0*/  @!P3 IMAD.IADD R8, R8, 0x1, -R2 ;  /* 0x000000010808b824 */ /* 0x000fe200078e0a02 */
[C---:B------:R-:W-:Y:S01]  /*c4f0*/  ISETP.GT.U32.AND P3, PT, R2.reuse, R3, PT ;  /* 0x000000030200720c */ /* 0x040fe20003f64070 */
[----:B------:R-:W-:Y:S01]  /*c500*/  IMAD.MOV R178, RZ, RZ, -R178 ;  /* 0x000000ffffb27224 */ /* 0x000fe200078e0ab2 */
[C---:B------:R-:W-:Y:S01]  /*c510*/  ISETP.GT.U32.AND P6, PT, R2.reuse, R7, PT ;  /* 0x000000070200720c */ /* 0x040fe20003fc4070 */
[----:B------:R-:W-:Y:S01]  /*c520*/  @!P1 IMAD.MOV R8, RZ, RZ, -R8 ;  /* 0x000000ffff089224 */ /* 0x000fe200078e0a08 */
[----:B------:R-:W-:Y:S01]  /*c530*/  STL [R1+0xdc], R12 ;  /* 0x0000dc0c01007387 */ /* 0x000fe20000100800 */
[----:B------:R-:W-:-:S02]  /*c540*/  IMAD R4, R2, R178, R11 ;  /* 0x000000b202047224 */ /* 0x000fc400078e020b */
[----:B------:R-:W-:Y:S01]  /*c550*/  VIADD R180, R0, 0x110 ;  /* 0x0000011000b47836 */ /* 0x000fe20000000000 */
[----:B------:R0:W-:Y:S01]  /*c560*/  STL [R1+0xe0], R8 ;  /* 0x0000e00801007387 */ /* 0x0001e20000100800 */
[--C-:B------:R-:W-:Y:S01]  /*c570*/  @!P0 IMAD.IADD R6, R6, 0x1, -R2.reuse ;  /* 0x0000000106068824 */ /* 0x100fe200078e0a02 */
[----:B------:R-:W-:Y:S01]  /*c580*/  ISETP.GT.U32.AND P0, PT, R2, R4, PT ;  /* 0x000000040200720c */ /* 0x000fe20003f04070 */
[----:B------:R-:W-:Y:S01]  /*c590*/  VIADD R177, R0, 0x10f ;  /* 0x0000010f00b17836 */ /* 0x000fe20000000000 */
[----:B------:R-:W-:Y:S01]  /*c5a0*/  ISETP.GE.AND P1, PT, R180, RZ, PT ;  /* 0x000000ffb400720c */ /* 0x000fe20003f26270 */
[--C-:B------:R-:W-:Y:S01]  /*c5b0*/  @!P3 IMAD.IADD R3, R3, 0x1, -R2.reuse ;  /* 0x000000010303b824 */ /* 0x100fe200078e0a02 */
[----:B------:R-:W-:Y:S01]  /*c5c0*/  IABS R180, R180 ;  /* 0x000000b400b47213 */ /* 0x000fe20000000000 */
[----:B------:R-:W-:Y:S01]  /*c5d0*/  @!P6 IMAD.IADD R7, R7, 0x1, -R2 ;  /* 0x000000010707e824 */ /* 0x000fe200078e0a02 */
[----:B------:R-:W-:Y:S01]  /*c5e0*/  ISETP.GE.AND P6, PT, R10, RZ, PT ;  /* 0x000000ff0a00720c */ /* 0x000fe20003fc6270 */
[----:B------:R-:W-:Y:S01]  /*c5f0*/  VIADD R10, R0, 0x10e ;  /* 0x0000010e000a7836 */ /* 0x000fe20000000000 */
[----:B------:R-:W-:Y:S01]  /*c600*/  ISETP.GT.U32.AND P3, PT, R2, R3, PT ;  /* 0x000000030200720c */ /* 0x000fe20003f64070 */
[----:B0-----:R-:W-:-:S02]  /*c610*/  IMAD.MOV.U32 R8, RZ, RZ, R6 ;  /* 0x000000ffff087224 */ /* 0x001fc400078e0006 */
[----:B------:R-:W-:Y:S01]  /*c620*/  @!P5 IMAD.MOV R7, RZ, RZ, -R7 ;  /* 0x000000ffff07d224 */ /* 0x000fe200078e0a07 */
[----:B------:R-:W-:Y:S01]  /*c630*/  ISETP.GE.AND P5, PT, R177, RZ, PT ;  /* 0x000000ffb100720c */ /* 0x000fe20003fa6270 */
[----:B------:R-:W-:Y:S01]  /*c640*/  @!P2 IMAD.MOV R8, RZ, RZ, -R8 ;  /* 0x000000ffff08a224 */ /* 0x000fe200078e0a08 */
[----:B------:R-:W-:Y:S01]  /*c650*/  ISETP.GE.AND P2, PT, R10, RZ, PT ;  /* 0x000000ff0a00720c */ /* 0x000fe20003f46270 */
[--C-:B------:R-:W-:Y:S01]  /*c660*/  @!P0 IMAD.IADD R4, R4, 0x1, -R2.reuse ;  /* 0x0000000104048824 */ /* 0x100fe200078e0a02 */
[----:B------:R-:W-:Y:S01]  /*c670*/  STL [R1+0xe4], R7 ;  /* 0x0000e40701007387 */ /* 0x000fe20000100800 */
[----:B------:R-:W-:Y:S01]  /*c680*/  IABS R10, R10 ;  /* 0x0000000a000a7213 */ /* 0x000fe20000000000 */
[----:B------:R-:W-:Y:S01]  /*c690*/  VIADD R11, R0, 0x10d ;  /* 0x0000010d000b7836 */ /* 0x000fe20000000000 */
[----:B------:R-:W-:Y:S01]  /*c6a0*/  IABS R177, R177 ;  /* 0x000000b100b17213 */ /* 0x000fe20000000000 */
[----:B------:R0:W-:Y:S01]  /*c6b0*/  STL [R1+0x730], R8 ;  /* 0x0007300801007387 */ /* 0x0001e20000100800 */
[----:B------:R-:W-:Y:S01]  /*c6c0*/  ISETP.GT.U32.AND P0, PT, R2, R4, PT ;  /* 0x000000040200720c */ /* 0x000fe20003f04070 */
[----:B------:R-:W-:Y:S01]  /*c6d0*/  @!P3 IMAD.IADD R3, R3, 0x1, -R2 ;  /* 0x000000010303b824 */ /* 0x000fe200078e0a02 */
[----:B------:R-:W-:Y:S01]  /*c6e0*/  ISETP.GE.AND P3, PT, R11, RZ, PT ;  /* 0x000000ff0b00720c */ /* 0x000fe20003f66270 */
[----:B------:R-:W-:Y:S01]  /*c6f0*/  IMAD.HI.U32 R6, R9, R10, RZ ;  /* 0x0000000a09067227 */ /* 0x000fe200078e00ff */
[----:B------:R-:W-:-:S03]  /*c700*/  IABS R11, R11 ;  /* 0x0000000b000b7213 */ /* 0x000fc60000000000 */
[----:B------:R-:W-:Y:S02]  /*c710*/  IMAD.MOV.U32 R12, RZ, RZ, R3 ;  /* 0x000000ffff0c7224 */ /* 0x000fe400078e0003 */
[----:B0-----:R-:W-:-:S04]  /*c720*/  IMAD.HI.U32 R8, R9, R180, RZ ;  /* 0x000000b409087227 */ /* 0x001fc800078e00ff */
[----:B------:R-:W-:Y:S02]  /*c730*/  IMAD.MOV R8, RZ, RZ, -R8 ;  /* 0x000000ffff087224 */ /* 0x000fe400078e0a08 */
[----:B------:R-:W-:Y:S02]  /*c740*/  IMAD.MOV R6, RZ, RZ, -R6 ;  /* 0x000000ffff067224 */ /* 0x000fe400078e0a06 */
[----:B------:R-:W-:Y:S02]  /*c750*/  IMAD R180, R2, R8, R180 ;  /* 0x0000000802b47224 */ /* 0x000fe400078e02b4 */
[----:B------:R-:W-:Y:S02]  /*c760*/  @!P4 IMAD.MOV R12, RZ, RZ, -R12 ;  /* 0x000000ffff0cc224 */ /* 0x000fe400078e0a0c */
[----:B------:R-:W-:Y:S01]  /*c770*/  @!P0 IMAD.IADD R4, R4, 0x1, -R2 ;  /* 0x0000000104048824 */ /* 0x000fe200078e0a02 */
[C---:B------:R-:W-:Y:S01]  /*c780*/  ISETP.GT.U32.AND P4, PT, R2.reuse, R180, PT ;  /* 0x000000b40200720c */ /* 0x040fe20003f84070 */
[----:B------:R-:W-:Y:S01]  /*c790*/  IMAD R10, R2, R6, R10 ;  /* 0x00000006020a7224 */ /* 0x000fe200078e020a */
[----:B------:R0:W-:Y:S01]  /*c7a0*/  STL [R1+0x728], R12 ;  /* 0x0007280c01007387 */ /* 0x0001e20000100800 */
[----:B------:R-:W-:-:S02]  /*c7b0*/  IMAD.MOV.U32 R8, RZ, RZ, R4 ;  /* 0x000000ffff087224 */ /* 0x000fc400078e0004 */
        /* <DEDUP_REMOVED lines=8> */
[C---:B------:R-:W-:Y:S01]  /*c840*/  ISETP.GT.U32.AND P4, PT, R2.reuse, R180, PT ;  /* 0x000000b40200720c */ /* 0x040fe20003f84070 */
[----:B------:R-:W-:Y:S01]  /*c850*/  IMAD.HI.U32 R3, R9, R11, RZ ;  /* 0x0000000b09037227 */ /* 0x000fe200078e00ff */
[----:B------:R-:W-:-:S02]  /*c860*/  ISETP.GT.U32.AND P0, PT, R2, R177, PT ;  /* 0x000000b10200720c */ /* 0x000fc40003f04070 */
[----:B------:R-:W-:Y:S01]  /*c870*/  IABS R182, R179 ;  /* 0x000000b300b67213 */ /* 0x000fe20000000000 */
[----:B------:R-:W-:Y:S02]  /*c880*/  @!P6 IMAD.IADD R10, R10, 0x1, -R2 ;  /* 0x000000010a0ae824 */ /* 0x000fe400078e0a02 */
[----:B------:R-:W-:Y:S02]  /*c890*/  IMAD.MOV R3, RZ, RZ, -R3 ;  /* 0x000000ffff037224 */ /* 0x000fe400078e0a03 */
[----:B------:R-:W-:Y:S01]  /*c8a0*/  VIADD R184, R0, 0x10c ;  /* 0x0000010c00b87836 */ /* 0x000fe20000000000 */
[C---:B------:R-:W-:Y:S01]  /*c8b0*/  ISETP.GT.U32.AND P6, PT, R2.reuse, R10, PT ;  /* 0x0000000a0200720c */ /* 0x040fe20003fc4070 */
[----:B------:R-:W-:Y:S02]  /*c8c0*/  IMAD R11, R2, R3, R11 ;  /* 0x00000003020b7224 */ /* 0x000fe400078e020b */
[----:B------:R-:W-:Y:S01]  /*c8d0*/  IMAD.HI.U32 R6, R9, R182, RZ ;  /* 0x000000b609067227 */ /* 0x000fe200078e00ff */
[----:B------:R-:W-:-:S03]  /*c8e0*/  IABS R4, R184 ;  /* 0x000000b800047213 */ /* 0x000fc60000000000 */
[----:B------:R-:W-:Y:S02]  /*c8f0*/  @!P0 IMAD.IADD R177, R177, 0x1, -R2 ;  /* 0x00000001b1b18824 */ /* 0x000fe400078e0a02 */
[----:B------:R-:W-:Y:S02]  /*c900*/  IMAD.MOV R6, RZ, RZ, -R6 ;  /* 0x000000ffff067224 */ /* 0x000fe400078e0a06 */
[----:B------:R-:W-:Y:S01]  /*c910*/  @!P4 IMAD.IADD R180, R180, 0x1, -R2 ;  /* 0x00000001b4b4c824 */ /* 0x000fe200078e0a02 */
[C---:B------:R-:W-:Y:S01]  /*c920*/  ISETP.GT.U32.AND P4, PT, R2.reuse, R11, PT ;  /* 0x0000000b0200720c */ /* 0x040fe20003f84070 */
[C---:B------:R-:W-:Y:S01]  /*c930*/  IMAD R182, R2.reuse, R6, R182 ;  /* 0x0000000602b67224 */ /* 0x040fe200078e02b6 */
[----:B------:R-:W-:Y:S01]  /*c940*/  ISETP.GT.U32.AND P0, PT, R2, R177, PT ;  /* 0x000000b10200720c */ /* 0x000fe20003f04070 */
[----:B------:R-:W-:-:S04]  /*c950*/  IMAD.HI.U32 R178, R9, R4, RZ ;  /* 0x0000000409b27227 */ /* 0x000fc800078e00ff */
[----:B------:R-:W-:Y:S01]  /*c960*/  @!P6 IMAD.IADD R10, R10, 0x1, -R2 ;  /* 0x000000010a0ae824 */ /* 0x000fe200078e0a02 */
[----:B------:R-:W-:Y:S01]  /*c970*/  ISETP.GT.U32.AND P6, PT, R2, R182, PT ;  /* 0x000000b60200720c */ /* 0x000fe20003fc4070 */
[----:B------:R-:W-:Y:S02]  /*c980*/  IMAD.MOV R178, RZ, RZ, -R178 ;  /* 0x000000ffffb27224 */ /* 0x000fe400078e0ab2 */
[----:B------:R-:W-:Y:S02]  /*c990*/  VIADD R3, R0, 0x10a ;  /* 0x0000010a00037836 */ /* 0x000fe40000000000 */
[----:B------:R-:W-:Y:S02]  /*c9a0*/  IMAD R4, R2, R178, R4 ;  /* 0x000000b202047224 */ /* 0x000fe400078e0204 */
[----:B0-----:R-:W-:Y:S01]  /*c9b0*/  IMAD.MOV.U32 R12, RZ, RZ, R180 ;  /* 0x000000ffff0c7224 */ /* 0x001fe200078e00b4 */
[----:B-1----:R-:W-:Y:S01]  /*c9c0*/  IABS R8, R3 ;  /* 0x0000000300087213 */ /* 0x002fe20000000000 */
[----:B------:R-:W-:Y:S01]  /*c9d0*/  @!P4 IMAD.IADD R11, R11, 0x1, -R2 ;  /* 0x000000010b0bc824 */ /* 0x000fe200078e0a02 */
[----:B------:R-:W-:Y:S01]  /*c9e0*/  ISETP.GE.AND P4, PT, R184, RZ, PT ;  /* 0x000000ffb800720c */ /* 0x000fe20003f86270 */
[----:B------:R-:W-:-:S02]  /*c9f0*/  VIADD R7, R0, 0x109 ;  /* 0x0000010900077836 */ /* 0x000fc40000000000 */
[----:B------:R-:W-:Y:S02]  /*ca00*/  VIADD R6, R0, 0x108 ;  /* 0x0000010800067836 */ /* 0x000fe40000000000 */
[----:B------:R-:W-:Y:S01]  /*ca10*/  @!P0 IMAD.IADD R177, R177, 0x1, -R2 ;  /* 0x00000001b1b18824 */ /* 0x000fe200078e0a02 */
[C---:B------:R-:W-:Y:S01]  /*ca20*/  ISETP.GT.U32.AND P0, PT, R2.reuse, R4, PT ;  /* 0x000000040200720c */ /* 0x040fe20003f04070 */
[----:B------:R-:W-:Y:S01]  /*ca30*/  @!P1 IMAD.MOV R12, RZ, RZ, -R12 ;  /* 0x000000ffff0c9224 */ /* 0x000fe200078e0a0c */
[----:B------:R-:W-:Y:S01]  /*ca40*/  ISETP.GT.U32.AND P1, PT, R2, R11, PT ;  /* 0x0000000b0200720c */ /* 0x000fe20003f24070 */
[----:B------:R-:W-:Y:S01]  /*ca50*/  @!P6 IMAD.IADD R182, R182, 0x1, -R2 ;  /* 0x00000001b6b6e824 */ /* 0x000fe200078e0a02 */
[----:B------:R-:W-:Y:S01]  /*ca60*/  IABS R181, R7 ;  /* 0x0000000700b57213 */ /* 0x000fe20000000000 */
[----:B------:R-:W-:Y:S01]  /*ca70*/  IMAD.HI.U32 R183, R9, R8, RZ ;  /* 0x0000000809b77227 */ /* 0x000fe200078e00ff */
[----:B------:R-:W-:Y:S01]  /*ca80*/  IABS R180, R6 ;  /* 0x0000000600b47213 */ /* 0x000fe20000000000 */
[----:B------:R0:W-:Y:S01]  /*ca90*/  STL [R1+0xd0], R12 ;  /* 0x0000d00c01007387 */ /* 0x0001e20000100800 */
[----:B------:R-:W-:Y:S01]  /*caa0*/  ISETP.GT.U32.AND P6, PT, R2, R182, PT ;  /* 0x000000b60200720c */ /* 0x000fe20003fc4070 */
[----:B------:R-:W-:-:S02]  /*cab0*/  IMAD.MOV R183, RZ, RZ, -R183 ;  /* 0x000000ffffb77224 */ /* 0x000fc400078e0ab7 */
[----:B------:R-:W-:-:S04]  /*cac0*/  IMAD.HI.U32 R178, R9, R181, RZ ;  /* 0x000000b509b27227 */ /* 0x000fc800078e00ff */
[----:B------:R-:W-:Y:S02]  /*cad0*/  IMAD R8, R2, R183, R8 ;  /* 0x000000b702087224 */ /* 0x000fe400078e0208 */
[----:B0-----:R-:W-:Y:S02]  /*cae0*/  IMAD.MOV.U32 R12, RZ, RZ, R177 ;  /* 0x000000ffff0c7224 */ /* 0x001fe400078e00b1 */
[----:B------:R-:W-:-:S04]  /*caf0*/  IMAD.HI.U32 R177, R9, R180, RZ ;  /* 0x000000b409b17227 */ /* 0x000fc800078e00ff */
[----:B------:R-:W-:Y:S02]  /*cb00*/  @!P5 IMAD.MOV R12, RZ, RZ, -R12 ;  /* 0x000000ffff0cd224 */ /* 0x000fe400078e0a0c */
[----:B------:R-:W-:Y:S02]  /*cb10*/  IMAD.MOV R178, RZ, RZ, -R178 ;  /* 0x000000ffffb27224 */ /* 0x000fe400078e0ab2 */
[--C-:B------:R-:W-:Y:S01]  /*cb20*/  @!P0 IMAD.IADD R4, R4, 0x1, -R2.reuse ;  /* 0x0000000104048824 */ /* 0x100fe200078e0a02 */
[----:B------:R0:W-:Y:S01]  /*cb30*/  STL [R1+0xc8], R12 ;  /* 0x0000c80c01007387 */ /* 0x0001e20000100800 */
[----:B------:R-:W-:Y:S01]  /*cb40*/  @!P1 IMAD.IADD R11, R11, 0x1, -R2 ;  /* 0x000000010b0b9824 */ /* 0x000fe200078e0a02 */
[C---:B------:R-:W-:Y:S01]  /*cb50*/  ISETP.GT.U32.AND P1, PT, R2.reuse, R8, PT ;  /* 0x000000080200720c */ /* 0x040fe20003f24070 */
[----:B------:R-:W-:Y:S01]  /*cb60*/  IMAD.MOV R177, RZ, RZ, -R177 ;  /* 0x000000ffffb17224 */ /* 0x000fe200078e0ab1 */
[C---:B------:R-:W-:Y:S01]  /*cb70*/  ISETP.GT.U32.AND P5, PT, R2.reuse, R4, PT ;  /* 0x000000040200720c */ /* 0x040fe20003fa4070 */
[C---:B------:R-:W-:Y:S01]  /*cb80*/  IMAD R181, R2.reuse, R178, R181 ;  /* 0x000000b202b57224 */ /* 0x040fe200078e02b5 */
[----:B------:R-:W-:Y:S01]  /*cb90*/  ISETP.GE.AND P0, PT, R179, RZ, PT ;  /* 0x000000ffb300720c */ /* 0x000fe20003f06270 */
[----:B------:R-:W-:-:S02]  /*cba0*/  IMAD R180, R2, R177, R180 ;  /* 0x000000b102b47224 */ /* 0x000fc400078e02b4 */
[----:B------:R-:W-:Y:S02]  /*cbb0*/  @!P6 IMAD.IADD R182, R182, 0x1, -R2 ;  /* 0x00000001b6b6e824 */ /* 0x000fe400078e0a02 */
[----:B0-----:R-:W-:Y:S01]  /*cbc0*/  IMAD.MOV.U32 R12, RZ, RZ, R11 ;  /* 0x000000ffff0c7224 */ /* 0x001fe200078e000b */
[C---:B------:R-:W-:Y:S01]  /*cbd0*/  ISETP.GT.U32.AND P6, PT, R2.reuse, R180, PT ;  /* 0x000000b40200720c */ /* 0x040fe20003fc4070 */
[----:B------:R-:W-:Y:S01]  /*cbe0*/  @!P2 IMAD.MOV R10, RZ, RZ, -R10 ;  /* 0x000000ffff0aa224 */ /* 0x000fe200078e0a0a */
[----:B------:R-:W-:Y:S01]  /*cbf0*/  ISETP.GE.AND P2, PT, R3, RZ, PT ;  /* 0x000000ff0300720c */ /* 0x000fe20003f46270 */
[----:B------:R-:W-:Y:S01]  /*cc00*/  @!P3 IMAD.MOV R12, RZ, RZ, -R12 ;  /* 0x000000ffff0cb224 */ /* 0x000fe200078e0a0c */
[----:B------:R-:W-:Y:S01]  /*cc10*/  ISETP.GT.U32.AND P3, PT, R2, R181, PT ;  /* 0x000000b50200720c */ /* 0x000fe20003f64070 */
[C---:B------:R-:W-:Y:S01]  /*cc20*/  VIADD R3, R0.reuse, 0x107 ;  /* 0x0000010700037836 */ /* 0x040fe20000000000 */
[----:B------:R0:W-:Y:S01]  /*cc30*/  STL [R1+0xc4], R10 ;  /* 0x0000c40a01007387 */ /* 0x0001e20000100800 */
[----:B------:R-:W-:-:S02]  /*cc40*/  VIADD R11, R0, 0x106 ;  /* 0x00000106000b7836 */ /* 0x000fc40000000000 */
[--C-:B------:R-:W-:Y:S01]  /*cc50*/  @!P1 IMAD.IADD R8, R8, 0x1, -R2.reuse ;  /* 0x0000000108089824 */ /* 0x100fe200078e0a02 */
[----:B------:R-:W-:Y:S01]  /*cc60*/  ISETP.GE.AND P1, PT, R6, RZ, PT ;  /* 0x000000ff0600720c */ /* 0x000fe20003f26270 */
[--C-:B------:R-:W-:Y:S01]  /*cc70*/  @!P5 IMAD.IADD R4, R4, 0x1, -R2.reuse ;  /* 0x000000010404d824 */ /* 0x100fe200078e0a02 */
[----:B------:R-:W-:Y:S01]  /*cc80*/  IABS R6, R11 ;  /* 0x0000000b00067213 */ /* 0x000fe20000000000 */
[----:B------:R1:W-:Y:S01]  /*cc90*/  STL [R1+0xc0], R12 ;  /* 0x0000c00c01007387 */ /* 0x0003e20000100800 */
[--C-:B------:R-:W-:Y:S01]  /*cca0*/  @!P6 IMAD.IADD R180, R180, 0x1, -R2.reuse ;  /* 0x00000001b4b4e824 */ /* 0x100fe200078e0a02 */
[----:B------:R-:W-:Y:S01]  /*ccb0*/  ISETP.GE.AND P5, PT, R7, RZ, PT ;  /* 0x000000ff0700720c */ /* 0x000fe20003fa6270 */
[----:B------:R-:W-:Y:S01]  /*ccc0*/  VIADD R178, R0, 0x105 ;  /* 0x0000010500b27836 */ /* 0x000fe20000000000 */
[----:B0-----:R-:W-:Y:S01]  /*ccd0*/  IABS R10, R3 ;  /* 0x00000003000a7213 */ /* 0x001fe20000000000 */
[----:B------:R-:W-:Y:S01]  /*cce0*/  @!P3 IMAD.IADD R181, R181, 0x1, -R2 ;  /* 0x00000001b5b5b824 */ /* 0x000fe200078e0a02 */
[----:B------:R-:W-:Y:S01]  /*ccf0*/  ISETP.GT.U32.AND P3, PT, R2, R8, PT ;  /* 0x000000080200720c */ /* 0x000fe20003f64070 */
[----:B------:R-:W-:Y:S01]  /*cd00*/  VIADD R177, R0, 0x104 ;  /* 0x0000010400b17836 */ /* 0x000fe20000000000 */
[----:B------:R-:W-:Y:S01]  /*cd10*/  IABS R179, R178 ;  /* 0x000000b200b37213 */ /* 0x000fe20000000000 */
[----:B------:R-:W-:Y:S01]  /*cd20*/  IMAD.HI.U32 R7, R9, R10, RZ ;  /* 0x0000000a09077227 */ /* 0x000fe200078e00ff */
[----:B------:R-:W-:-:S02]  /*cd30*/  ISETP.GT.U32.AND P6, PT, R2, R181, PT ;  /* 0x000000b50200720c */ /* 0x000fc40003fc4070 */
[----:B------:R-:W-:Y:S01]  /*cd40*/  IABS R184, R177 ;  /* 0x000000b100b87213 */ /* 0x000fe20000000000 */
[----:B-1----:R-:W-:Y:S02]  /*cd50*/  IMAD.MOV.U32 R12, RZ, RZ, R4 ;  /* 0x000000ffff0c7224 */ /* 0x002fe400078e0004 */
[----:B------:R-:W-:Y:S02]  /*cd60*/  IMAD.MOV.U32 R4, RZ, RZ, R6 ;  /* 0x000000ffff047224 */ /* 0x000fe400078e0006 */
[----:B------:R-:W-:Y:S01]  /*cd70*/  @!P4 IMAD.MOV R12, RZ, RZ, -R12 ;  /* 0x000000ffff0cc224 */ /* 0x000fe200078e0a0c */
[C---:B------:R-:W-:Y:S01]  /*cd80*/  ISETP.GT.U32.AND P4, PT, R2.reuse, R180, PT ;  /* 0x000000b40200720c */ /* 0x040fe20003f84070 */
[----:B------:R-:W-:Y:S02]  /*cd90*/  IMAD.MOV R7, RZ, RZ, -R7 ;  /* 0x000000ffff077224 */ /* 0x000fe400078e0a07 */
[----:B------:R-:W-:Y:S01]  /*cda0*/  IMAD.HI.U32 R6, R9, R4, RZ ;  /* 0x0000000409067227 */ /* 0x000fe200078e00ff */
[----:B------:R0:W-:Y:S03]  /*cdb0*/  STL [R1+0x9c], R12 ;  /* 0x00009c0c01007387 */ /* 0x0001e60000100800 */
[----:B------:R-:W-:-:S02]  /*cdc0*/  IMAD R10, R2, R7, R10 ;  /* 0x00000007020a7224 */ /* 0x000fc400078e020a */
[----:B------:R-:W-:Y:S02]  /*cdd0*/  IMAD.MOV R6, RZ, RZ, -R6 ;  /* 0x000000ffff067224 */ /* 0x000fe400078e0a06 */
[----:B------:R-:W-:Y:S01]  /*cde0*/  @!P3 IMAD.IADD R8, R8, 0x1, -R2 ;  /* 0x000000010808b824 */ /* 0x000fe200078e0a02 */
[C---:B------:R-:W-:Y:S01]  /*cdf0*/  ISETP.GT.U32.AND P3, PT, R2.reuse, R10, PT ;  /* 0x0000000a0200720c */ /* 0x040fe20003f64070 */
[----:B------:R-:W-:Y:S02]  /*ce00*/  IMAD R4, R2, R6, R4 ;  /* 0x0000000602047224 */ /* 0x000fe400078e0204 */
[----:B------:R-:W-:Y:S02]  /*ce10*/  @!P4 IMAD.IADD R180, R180, 0x1, -R2 ;  /* 0x00000001b4b4c824 */ /* 0x000fe400078e0a02 */
[----:B------:R-:W-:Y:S01]  /*ce20*/  IMAD.HI.U32 R6, R9, R179, RZ ;  /* 0x000000b309067227 */ /* 0x000fe200078e00ff */
[----:B------:R-:W-:-:S03]  /*ce30*/  ISETP.GT.U32.AND P4, PT, R2, R4, PT ;  /* 0x000000040200720c */ /* 0x000fc60003f84070 */
[----:B------:R-:W-:Y:S02]  /*ce40*/  IMAD.MOV.U32 R13, RZ, RZ, R182 ;  /* 0x000000ffff0d7224 */ /* 0x000fe400078e00b6 */
[--C-:B------:R-:W-:Y:S01]  /*ce50*/  @!P6 IMAD.IADD R181, R181, 0x1, -R2.reuse ;  /* 0x00000001b5b5e824 */ /* 0x100fe200078e0a02 */
[----:B------:R-:W-:Y:S01]  /*ce60*/  ISETP.GE.AND P6, PT, R3, RZ, PT ;  /* 0x000000ff0300720c */ /* 0x000fe20003fc6270 */
[----:B------:R-:W-:Y:S01]  /*ce70*/  @!P3 IMAD.IADD R10, R10, 0x1, -R2 ;  /* 0x000000010a0ab824 */ /* 0x000fe200078e0a02 */
[----:B------:R-:W-:Y:S01]  /*ce80*/  ISETP.GE.AND P3, PT, R11, RZ, PT ;  /* 0x000000ff0b00720c */ /* 0x000fe20003f66270 */
[----:B------:R-:W-:-:S04]  /*ce90*/  IMAD.HI.U32 R7, R9, R184, RZ ;  /* 0x000000b809077227 */ /* 0x000fc800078e00ff */
[----:B------:R-:W-:Y:S02]  /*cea0*/  VIADD R3, R0, 0x103 ;  /* 0x0000010300037836 */ /* 0x000fe40000000000 */
[----:B------:R-:W-:Y:S02]  /*ceb0*/  IMAD.MOV R6, RZ, RZ, -R6 ;  /* 0x000000ffff067224 */ /* 0x000fe400078e0a06 */
[----:B------:R-:W-:Y:S02]  /*cec0*/  @!P4 IMAD.IADD R4, R4, 0x1, -R2 ;  /* 0x000000010404c824 */ /* 0x000fe400078e0a02 */
[----:B0-----:R-:W-:Y:S02]  /*ced0*/  IMAD.MOV.U32 R12, RZ, RZ, R8 ;  /* 0x000000ffff0c7224 */ /* 0x001fe400078e0008 */
[----:B------:R-:W-:Y:S01]  /*cee0*/  @!P0 IMAD.MOV R13, RZ, RZ, -R13 ;  /* 0x000000ffff0d8224 */ /* 0x000fe200078e0a0d */
[----:B------:R-:W-:Y:S01]  /*cef0*/  ISETP.GT.U32.AND P0, PT, R2, R10, PT ;  /* 0x0000000a0200720c */ /* 0x000fe20003f04070 */
[----:B------:R-:W-:-:S02]  /*cf00*/  IMAD.MOV R7, RZ, RZ, -R7 ;  /* 0x000000ffff077224 */ /* 0x000fc400078e0a07 */
[----:B------:R-:W-:Y:S01]  /*cf10*/  VIADD R11, R0, 0x102 ;  /* 0x00000102000b7836 */ /* 0x000fe20000000000 */
[----:B------:R0:W-:Y:S01]  /*cf20*/  STL [R1+0xa0], R13 ;  /* 0x0000a00d01007387 */ /* 0x0001e20000100800 */
[C---:B------:R-:W-:Y:S01]  /*cf30*/  IMAD R179, R2.reuse, R6, R179 ;  /* 0x0000000602b37224 */ /* 0x040fe200078e02b3 */
[----:B------:R-:W-:Y:S01]  /*cf40*/  IABS R6, R3 ;  /* 0x0000000300067213 */ /* 0x000fe20000000000 */
[----:B------:R-:W-:Y:S01]  /*cf50*/  @!P2 IMAD.MOV R12, RZ, RZ, -R12 ;  /* 0x000000ffff0ca224 */ /* 0x000fe200078e0a0c */
[C---:B------:R-:W-:Y:S01]  /*cf60*/  ISETP.GT.U32.AND P2, PT, R2.reuse, R4, PT ;  /* 0x000000040200720c */ /* 0x040fe20003f44070 */
[C---:B------:R-:W-:Y:S01]  /*cf70*/  IMAD R184, R2.reuse, R7, R184 ;  /* 0x0000000702b87224 */ /* 0x040fe200078e02b8 */
[----:B------:R-:W-:Y:S01]  /*cf80*/  IABS R7, R11 ;  /* 0x0000000b00077213 */ /* 0x000fe20000000000 */
[----:B------:R-:W-:Y:S01]  /*cf90*/  IMAD.HI.U32 R8, R9, R6, RZ ;  /* 0x0000000609087227 */ /* 0x000fe200078e00ff */
[----:B------:R1:W-:Y:S01]  /*cfa0*/  STL [R1+0xb8], R12 ;  /* 0x0000b80c01007387 */ /* 0x0003e20000100800 */
[----:B------:R-:W-:-:S02]  /*cfb0*/  ISETP.GT.U32.AND P4, PT, R2, R179, PT ;  /* 0x000000b30200720c */ /* 0x000fc40003f84070 */
[----:B0-----:R-:W-:Y:S02]  /*cfc0*/  IMAD.MOV.U32 R13, RZ, RZ, R181 ;  /* 0x000000ffff0d7224 */ /* 0x001fe400078e00b5 */
[----:B------:R-:W-:Y:S01]  /*cfd0*/  @!P0 IMAD.IADD R10, R10, 0x1, -R2 ;  /* 0x000000010a0a8824 */ /* 0x000fe200078e0a02 */
[----:B------:R-:W-:Y:S01]  /*cfe0*/  ISETP.GE.AND P0, PT, R177, RZ, PT ;  /* 0x000000ffb100720c */ /* 0x000fe20003f06270 */
[----:B------:R-:W-:Y:S01]  /*cff0*/  @!P5 IMAD.MOV R13, RZ, RZ, -R13 ;  /* 0x000000ffff0dd224 */ /* 0x000fe200078e0a0d */
[----:B------:R-:W-:Y:S01]  /*d000*/  ISETP.GT.U32.AND P5, PT, R2, R184, PT ;  /* 0x000000b80200720c */ /* 0x000fe20003fa4070 */
[----:B------:R-:W-:Y:S02]  /*d010*/  IMAD.MOV R8, RZ, RZ, -R8 ;  /* 0x000000ffff087224 */ /* 0x000fe400078e0a08 */
[----:B-1----:R-:W-:Y:S01]  /*d020*/  IMAD.MOV.U32 R12, RZ, RZ, R180 ;  /* 0x000000ffff0c7224 */ /* 0x002fe200078e00b4 */
[----:B------:R0:W-:Y:S01]  /*d030*/  STL [R1+0xa8], R13 ;  /* 0x0000a80d01007387 */ /* 0x0001e20000100800 */
[----:B------:R-:W-:-:S04]  /*d040*/  IMAD.HI.U32 R180, R9, R7, RZ ;  /* 0x0000000709b47227 */ /* 0x000fc800078e00ff */
[----:B------:R-:W-:Y:S01]  /*d050*/  @!P1 IMAD.MOV R12, RZ, RZ, -R12 ;  /* 0x000000ffff0c9224 */ /* 0x000fe200078e0a0c */
[----:B------:R-:W-:Y:S01]  /*d060*/  ISETP.GE.AND P1, PT, R178, RZ, PT ;  /* 0x000000ffb200720c */ /* 0x000fe20003f26270 */
[----:B------:R-:W-:Y:S02]  /*d070*/  IMAD.MOV R180, RZ, RZ, -R180 ;  /* 0x000000ffffb47224 */ /* 0x000fe400078e0ab4 */
[----:B------:R-:W-:Y:S01]  /*d080*/  @!P2 IMAD.IADD R4, R4, 0x1, -R2 ;  /* 0x000000010404a824 */ /* 0x000fe200078e0a02 */
[----:B------:R1:W-:Y:S01]  /*d090*/  STL [R1+0xb4], R12 ;  /* 0x0000b40c01007387 */ /* 0x0003e20000100800 */
[C---:B------:R-:W-:Y:S01]  /*d0a0*/  IMAD R6, R2.reuse, R8, R6 ;  /* 0x0000000802067224 */ /* 0x040fe200078e0206 */
[----:B------:R-:W-:Y:S01]  /*d0b0*/  ISETP.GE.AND P2, PT, R3, RZ, PT ;  /* 0x000000ff0300720c */ /* 0x000fe20003f46270 */
[----:B0-----:R-:W-:Y:S02]  /*d0c0*/  IMAD.MOV.U32 R13, RZ, RZ, R10 ;  /* 0x000000ffff0d7224 */ /* 0x001fe400078e000a */
[----:B------:R-:W-:-:S02]  /*d0d0*/  IMAD R7, R2, R180, R7 ;  /* 0x000000b402077224 */ /* 0x000fc400078e0207 */
[----:B------:R-:W-:Y:S01]  /*d0e0*/  @!P6 IMAD.MOV R13, RZ, RZ, -R13 ;  /* 0x000000ffff0de224 */ /* 0x000fe200078e0a0d */
[----:B------:R-:W-:Y:S01]  /*d0f0*/  ISETP.GT.U32.AND P6, PT, R2, R6, PT ;  /* 0x000000060200720c */ /* 0x000fe20003fc4070 */
[----:B------:R-:W-:Y:S02]  /*d100*/  @!P5 IMAD.IADD R184, R184, 0x1, -R2 ;  /* 0x00000001b8b8d824 */ /* 0x000fe400078e0a02 */
[----:B-1----:R-:W-:Y:S01]  /*d110*/  IMAD.MOV.U32 R12, RZ, RZ, R4 ;  /* 0x000000ffff0c7224 */ /* 0x002fe200078e0004 */
[----:B------:R-:W-:Y:S01]  /*d120*/  STL [R1+0xac], R13 ;  /* 0x0000ac0d01007387 */ /* 0x000fe20000100800 */
[----:B------:R-:W-:Y:S01]  /*d130*/  VIADD R3, R0, 0x101 ;  /* 0x0000010100037836 */ /* 0x000fe20000000000 */
[C---:B------:R-:W-:Y:S01]  /*d140*/  ISETP.GT.U32.AND P5, PT, R2.reuse, R184, PT ;  /* 0x000000b80200720c */ /* 0x040fe20003fa4070 */
[----:B------:R-:W-:Y:S01]  /*d150*/  @!P3 IMAD.MOV R12, RZ, RZ, -R12 ;  /* 0x000000ffff0cb224 */ /* 0x000fe200078e0a0c */
[----:B------:R-:W-:Y:S01]  /*d160*/  ISETP.GT.U32.AND P3, PT, R2, R7, PT ;  /* 0x000000070200720c */ /* 0x000fe20003f64070 */
[----:B------:R-:W-:Y:S01]  /*d170*/  VIADD R8, R0, 0x100 ;  /* 0x0000010000087836 */ /* 0x000fe20000000000 */
[----:B------:R-:W-:Y:S01]  /*d180*/  IABS R10, R3 ;  /* 0x00000003000a7213 */ /* 0x000fe20000000000 */
[--C-:B------:R-:W-:Y:S01]  /*d190*/  @!P4 IMAD.IADD R179, R179, 0x1, -R2.reuse ;  /* 0x00000001b3b3c824 */ /* 0x100fe200078e0a02 */
[----:B------:R0:W-:Y:S01]  /*d1a0*/  STL [R1+0xb0], R12 ;  /* 0x0000b00c01007387 */ /* 0x0001e20000100800 */
[----:B------:R-:W-:Y:S01]  /*d1b0*/  @!P6 IMAD.IADD R6, R6, 0x1, -R2 ;  /* 0x000000010606e824 */ /* 0x000fe200078e0a02 */
[----:B------:R-:W-:Y:S01]  /*d1c0*/  IABS R4, R8 ;  /* 0x0000000800047213 */ /* 0x000fe20000000000 */
[----:B------:R-:W-:Y:S01]  /*d1d0*/  IMAD.HI.U32 R178, R9, R10, RZ ;  /* 0x0000000a09b27227 */ /* 0x000fe200078e00ff */
[----:B------:R-:W-:-:S02]  /*d1e0*/  ISETP.GT.U32.AND P4, PT, R2, R179, PT ;  /* 0x000000b30200720c */ /* 0x000fc40003f84070 */
[----:B------:R-:W-:Y:S01]  /*d1f0*/  ISETP.GT.U32.AND P6, PT, R2, R6, PT ;  /* 0x000000060200720c */ /* 0x000fe20003fc4070 */
[--C-:B------:R-:W-:Y:S01]  /*d200*/  @!P5 IMAD.IADD R184, R184, 0x1, -R2.reuse ;  /* 0x00000001b8b8d824 */ /* 0x100fe200078e0a02 */
[----:B------:R-:W-:Y:S01]  /*d210*/  ISETP.GE.AND P5, PT, R3, RZ, PT ;  /* 0x000000ff0300720c */ /* 0x000fe20003fa6270 */
[----:B------:R-:W-:Y:S02]  /*d220*/  @!P3 IMAD.IADD R7, R7, 0x1, -R2 ;  /* 0x000000010707b824 */ /* 0x000fe400078e0a02 */
[----:B------:R-:W-:-:S03]  /*d230*/  IMAD.HI.U32 R3, R9, R4, RZ ;  /* 0x0000000409037227 */ /* 0x000fc600078e00ff */
[C---:B------:R-:W-:Y:S01]  /*d240*/  ISETP.GT.U32.AND P3, PT, R2.reuse, R7, PT ;  /* 0x000000070200720c */ /* 0x040fe20003f64070 */
[----:B------:R-:W-:Y:S02]  /*d250*/  IMAD.MOV R178, RZ, RZ, -R178 ;  /* 0x000000ffffb27224 */ /* 0x000fe400078e0ab2 */
[----:B------:R-:W-:Y:S02]  /*d260*/  IMAD.MOV R3, RZ, RZ, -R3 ;  /* 0x000000ffff037224 */ /* 0x000fe400078e0a03 */
[C---:B------:R-:W-:Y:S02]  /*d270*/  IMAD R10, R2.reuse, R178, R10 ;  /* 0x000000b2020a7224 */ /* 0x040fe400078e020a */
[----:B------:R-:W-:Y:S02]  /*d280*/  IMAD R4, R2, R3, R4 ;  /* 0x0000000302047224 */ /* 0x000fe400078e0204 */
[--C-:B------:R-:W-:Y:S01]  /*d290*/  @!P6 IMAD.IADD R6, R6, 0x1, -R2.reuse ;  /* 0x000000010606e824 */ /* 0x100fe200078e0a02 */
[----:B------:R-:W-:Y:S01]  /*d2a0*/  ISETP.GT.U32.AND P6, PT, R2, R10, PT ;  /* 0x0000000a0200720c */ /* 0x000fe20003fc4070 */
[----:B------:R-:W-:Y:S01]  /*d2b0*/  @!P4 IMAD.IADD R179, R179, 0x1, -R2 ;  /* 0x00000001b3b3c824 */ /* 0x000fe200078e0a02 */
[----:B------:R-:W-:Y:S01]  /*d2c0*/  ISETP.GE.AND P4, PT, R11, RZ, PT ;  /* 0x000000ff0b00720c */ /* 0x000fe20003f86270 */
[----:B------:R-:W-:-:S02]  /*d2d0*/  VIADD R11, R0, 0xff ;  /* 0x000000ff000b7836 */ /* 0x000fc40000000000 */
[----:B------:R-:W-:Y:S01]  /*d2e0*/  @!P3 IMAD.IADD R7, R7, 0x1, -R2 ;  /* 0x000000010707b824 */ /* 0x000fe200078e0a02 */
[----:B------:R-:W-:Y:S01]  /*d2f0*/  ISETP.GT.U32.AND P3, PT, R2, R4, PT ;  /* 0x000000040200720c */ /* 0x000fe20003f64070 */
[----:B0-----:R-:W-:Y:S01]  /*d300*/  IMAD.MOV.U32 R12, RZ, RZ, R179 ;  /* 0x000000ffff0c7224 */ /* 0x001fe200078e00b3 */
[----:B------:R-:W-:Y:S01]  /*d310*/  IABS R177, R11 ;  /* 0x0000000b00b17213 */ /* 0x000fe20000000000 */
[----:B------:R-:W-:Y:S02]  /*d320*/  VIADD R179, R0, 0xfe ;  /* 0x000000fe00b37836 */ /* 0x000fe40000000000 */
[----:B------:R-:W-:Y:S01]  /*d330*/  @!P1 IMAD.MOV R12, RZ, RZ, -R12 ;  /* 0x000000ffff0c9224 */ /* 0x000fe200078e0a0c */
[----:B------:R-:W-:Y:S01]  /*d340*/  ISETP.GE.AND P1, PT, R8, RZ, PT ;  /* 0x000000ff0800720c */ /* 0x000fe20003f26270 */
[----:B------:R-:W-:Y:S01]  /*d350*/  IMAD.HI.U32 R8, R9, R177, RZ ;  /* 0x000000b109087227 */ /* 0x000fe200078e00ff */
[----:B------:R-:W-:Y:S02]  /*d360*/  IABS R182, R179 ;  /* 0x000000b300b67213 */ /* 0x000fe40000000000 */
[----:B------:R0:W-:Y:S01]  /*d370*/  STL [R1+0x724], R12 ;  /* 0x0007240c01007387 */ /* 0x0001e20000100800 */
[----:B------:R-:W-:-:S02]  /*d380*/  @!P6 IMAD.IADD R10, R10, 0x1, -R2 ;  /* 0x000000010a0ae824 */ /* 0x000fc400078e0a02 */
[----:B------:R-:W-:Y:S02]  /*d390*/  VIADD R180, R0, 0xfd ;  /* 0x000000fd00b47836 */ /* 0x000fe40000000000 */
[----:B------:R-:W-:Y:S02]  /*d3a0*/  IMAD.MOV R8, RZ, RZ, -R8 ;  /* 0x000000ffff087224 */ /* 0x000fe400078e0a08 */
[----:B------:R-:W-:Y:S01]  /*d3b0*/  @!P3 IMAD.IADD R4, R4, 0x1, -R2 ;  /* 0x000000010404b824 */ /* 0x000fe200078e0a02 */
[C---:B------:R-:W-:Y:S01]  /*d3c0*/  ISETP.GT.U32.AND P3, PT, R2.reuse, R10, PT ;  /* 0x0000000a0200720c */ /* 0x040fe20003f64070 */
[----:B------:R-:W-:Y:S01]  /*d3d0*/  IMAD R177, R2, R8, R177 ;  /* 0x0000000802b17224 */ /* 0x000fe200078e02b1 */
[----:B------:R-:W-:Y:S01]  /*d3e0*/  IABS R181, R180 ;  /* 0x000000b400b57213 */ /* 0x000fe20000000000 */
[----:B0-----:R-:W-:Y:S02]  /*d3f0*/  IMAD.MOV.U32 R12, RZ, RZ, R184 ;  /* 0x000000ffff0c7224 */ /* 0x001fe400078e00b8 */
[----:B------:R-:W-:Y:S01]  /*d400*/  VIADD R3, R0, 0xfc ;  /* 0x000000fc00037836 */ /* 0x000fe20000000000 */
[----:B------:R-:W-:Y:S01]  /*d410*/  ISETP.GT.U32.AND P6, PT, R2, R177, PT ;  /* 0x000000b10200720c */ /* 0x000fe20003fc4070 */
[----:B------:R-:W-:Y:S01]  /*d420*/  @!P0 IMAD.MOV R12, RZ, RZ, -R12 ;  /* 0x000000ffff0c8224 */ /* 0x000fe200078e0a0c */
[----:B------:R-:W-:Y:S01]  /*d430*/  ISETP.GE.AND P0, PT, R11, RZ, PT ;  /* 0x000000ff0b00720c */ /* 0x000fe20003f06270 */
[----:B------:R-:W-:Y:S01]  /*d440*/  IMAD.HI.U32 R185, R9, R182, RZ ;  /* 0x000000b609b97227 */ /* 0x000fe200078e00ff */
[----:B------:R-:W-:-:S02]  /*d450*/  IABS R8, R3 ;  /* 0x0000000300087213 */ /* 0x000fc40000000000 */
[----:B------:R0:W-:Y:S01]  /*d460*/  STL [R1+0xa4], R12 ;  /* 0x0000a40c01007387 */ /* 0x0001e20000100800 */
[----:B------:R-:W-:-:S04]  /*d470*/  IMAD.HI.U32 R183, R9, R181, RZ ;  /* 0x000000b509b77227 */ /* 0x000fc800078e00ff */
[----:B------:R-:W-:Y:S02]  /*d480*/  IMAD.MOV R185, RZ, RZ, -R185 ;  /* 0x000000ffffb97224 */ /* 0x000fe400078e0ab9 */
[----:B------:R-:W-:Y:S02]  /*d490*/  VIADD R178, R0, 0xfb ;  /* 0x000000fb00b27836 */ /* 0x000fe40000000000 */
[----:B------:R-:W-:Y:S02]  /*d4a0*/  IMAD.MOV R183, RZ, RZ, -R183 ;  /* 0x000000ffffb77224 */ /* 0x000fe400078e0ab7 */
[----:B0-----:R-:W-:Y:S02]  /*d4b0*/  IMAD.MOV.U32 R12, RZ, RZ, R6 ;  /* 0x000000ffff0c7224 */ /* 0x001fe400078e0006 */
[----:B------:R-:W-:Y:S01]  /*d4c0*/  IMAD R11, R2, R185, R182 ;  /* 0x000000b9020b7224 */ /* 0x000fe200078e02b6 */
[----:B------:R-:W-:Y:S01]  /*d4d0*/  IABS R182, R178 ;  /* 0x000000b200b67213 */ /* 0x000fe20000000000 */
[----:B------:R-:W-:-:S02]  /*d4e0*/  @!P2 IMAD.MOV R12, RZ, RZ, -R12 ;  /* 0x000000ffff0ca224 */ /* 0x000fc400078e0a0c */
[----:B------:R-:W-:Y:S01]  /*d4f0*/  @!P3 IMAD.IADD R10, R10, 0x1, -R2 ;  /* 0x000000010a0ab824 */ /* 0x000fe200078e0a02 */
[C---:B------:R-:W-:Y:S01]  /*d500*/  ISETP.GT.U32.AND P3, PT, R2.reuse, R11, PT ;  /* 0x0000000b0200720c */ /* 0x040fe20003f64070 */
[----:B------:R-:W-:Y:S01]  /*d510*/  IMAD.MOV.U32 R184, RZ, RZ, R8 ;  /* 0x000000ffffb87224 */ /* 0x000fe200078e0008 */
[----:B------:R0:W-:Y:S01]  /*d520*/  STL [R1+0x98], R12 ;  /* 0x0000980c01007387 */ /* 0x0001e20000100800 */
[----:B------:R-:W-:Y:S02]  /*d530*/  IMAD R8, R2, R183, R181 ;  /* 0x000000b702087224 */ /* 0x000fe400078e02b5 */
[----:B------:R-:W-:-:S04]  /*d540*/  IMAD.HI.U32 R6, R9, R184, RZ ;  /* 0x000000b809067227 */ /* 0x000fc800078e00ff */
[----:B------:R-:W-:Y:S01]  /*d550*/  @!P6 IMAD.IADD R177, R177, 0x1, -R2 ;  /* 0x00000001b1b1e824 */ /* 0x000fe200078e0a02 */
[C---:B------:R-:W-:Y:S01]  /*d560*/  ISETP.GT.U32.AND P6, PT, R2.reuse, R4, PT ;  /* 0x000000040200720c */ /* 0x040fe20003fc4070 */
[----:B------:R-:W-:Y:S02]  /*d570*/  IMAD.MOV.U32 R13, RZ, RZ, R7 ;  /* 0x000000ffff0d7224 */ /* 0x000fe400078e0007 */
[----:B0-----:R-:W-:Y:S01]  /*d580*/  IMAD.MOV.U32 R12, RZ, RZ, R10 ;  /* 0x000000ffff0c7224 */ /* 0x001fe200078e000a */
[----:B------:R-:W-:Y:S01]  /*d590*/  ISETP.GT.U32.AND P2, PT, R2, R177, PT ;  /* 0x000000b10200720c */ /* 0x000fe20003f44070 */
[----:B------:R-:W-:-:S04]  /*d5a0*/  IMAD.HI.U32 R7, R9, R182, RZ ;  /* 0x000000b609077227 */ /* 0x000fc800078e00ff */
[----:B------:R-:W-:Y:S01]  /*d5b0*/  @!P5 IMAD.MOV R12, RZ, RZ, -R12 ;  /* 0x000000ffff0cd224 */ /* 0x000fe200078e0a0c */
[C---:B------:R-:W-:Y:S01]  /*d5c0*/  ISETP.GT.U32.AND P5, PT, R2.reuse, R8, PT ;  /* 0x000000080200720c */ /* 0x040fe20003fa4070 */
[----:B------:R-:W-:Y:S02]  /*d5d0*/  IMAD.MOV R6, RZ, RZ, -R6 ;  /* 0x000000ffff067224 */ /* 0x000fe400078e0a06 */
[----:B------:R-:W-:Y:S02]  /*d5e0*/  IMAD.MOV R10, RZ, RZ, -R7 ;  /* 0x000000ffff0a7224 */ /* 0x000fe400078e0a07 */
[C---:B------:R-:W-:Y:S02]  /*d5f0*/  IMAD R7, R2.reuse, R6, R184 ;  /* 0x0000000602077224 */ /* 0x040fe400078e02b8 */
[--C-:B------:R-:W-:Y:S02]  /*d600*/  @!P3 IMAD.IADD R11, R11, 0x1, -R2.reuse ;  /* 0x000000010b0bb824 */ /* 0x100fe400078e0a02 */
[----:B------:R-:W-:Y:S01]  /*d610*/  @!P4 IMAD.MOV R13, RZ, RZ, -R13 ;  /* 0x000000ffff0dc224 */ /* 0x000fe200078e0a0d */
[----:B------:R-:W-:Y:S01]  /*d620*/  ISETP.GT.U32.AND P3, PT, R2, R7, PT ;  /* 0x000000070200720c */ /* 0x000fe20003f64070 */
[--C-:B------:R-:W-:Y:S01]  /*d630*/  @!P6 IMAD.IADD R4, R4, 0x1, -R2.reuse ;  /* 0x000000010404e824 */ /* 0x100fe200078e0a02 */
[----:B------:R-:W-:Y:S01]  /*d640*/  ISETP.GE.AND P4, PT, R179, RZ, PT ;  /* 0x000000ffb300720c */ /* 0x000fe20003f86270 */
[--C-:B------:R-:W-:Y:S01]  /*d650*/  @!P5 IMAD.IADD R8, R8, 0x1, -R2.reuse ;  /* 0x000000010808d824 */ /* 0x100fe200078e0a02 */
[----:B------:R-:W-:Y:S01]  /*d660*/  ISETP.GT.U32.AND P5, PT, R2, R11, PT ;  /* 0x0000000b0200720c */ /* 0x000fe20003fa4070 */
[----:B------:R-:W-:Y:S01]  /*d670*/  STL [R1+0x94], R13 ;  /* 0x0000940d01007387 */ /* 0x000fe20000100800 */
[----:B------:R-:W-:Y:S01]  /*d680*/  VIADD R179, R0, 0xfa ;  /* 0x000000fa00b37836 */ /* 0x000fe20000000000 */
[----:B------:R-:W-:Y:S01]  /*d690*/  ISETP.GE.AND P6, PT, R180, RZ, PT ;  /* 0x000000ffb400720c */ /* 0x000fe20003fc6270 */
[----:B------:R-:W-:Y:S01]  /*d6a0*/  @!P2 IMAD.IADD R177, R177, 0x1, -R2 ;  /* 0x00000001b1b1a824 */ /* 0x000fe200078e0a02 */
[----:B------:R0:W-:Y:S01]  /*d6b0*/  STL [R1+0x90], R12 ;  /* 0x0000900c01007387 */ /* 0x0001e20000100800 */
[----:B------:R-:W-:Y:S01]  /*d6c0*/  ISETP.GE.AND P2, PT, R3, RZ, PT ;  /* 0x000000ff0300720c */ /* 0x000fe20003f46270 */
[----:B------:R-:W-:Y:S01]  /*d6d0*/  IMAD R3, R2, R10, R182 ;  /* 0x0000000a02037224 */ /* 0x000fe200078e02b6 */
[----:B------:R-:W-:Y:S01]  /*d6e0*/  IABS R182, R179 ;  /* 0x000000b300b67213 */ /* 0x000fe20000000000 */
[----:B------:R-:W-:-:S02]  /*d6f0*/  @!P3 IMAD.IADD R7, R7, 0x1, -R2 ;  /* 0x000000010707b824 */ /* 0x000fc400078e0a02 */
[----:B------:R-:W-:Y:S02]  /*d700*/  VIADD R6, R0, 0xf7 ;  /* 0x000000f700067836 */ /* 0x000fe40000000000 */
[----:B------:R-:W-:Y:S01]  /*d710*/  @!P5 IMAD.IADD R11, R11, 0x1, -R2 ;  /* 0x000000010b0bd824 */ /* 0x000fe200078e0a02 */
[C---:B------:R-:W-:Y:S01]  /*d720*/  ISETP.GT.U32.AND P3, PT, R2.reuse, R7, PT ;  /* 0x000000070200720c */ /* 0x040fe20003f64070 */
[----:B0-----:R-:W-:Y:S01]  /*d730*/  IMAD.MOV.U32 R12, RZ, RZ, R4 ;  /* 0x000000ffff0c7224 */ /* 0x001fe200078e0004 */
[----:B------:R-:W-:Y:S01]  /*d740*/  ISETP.GT.U32.AND P5, PT, R2, R3, PT ;  /* 0x000000030200720c */ /* 0x000fe20003fa4070 */
[----:B------:R-:W-:Y:S01]  /*d750*/  IMAD.HI.U32 R184, R9, R182, RZ ;  /* 0x000000b609b87227 */ /* 0x000fe200078e00ff */
[----:B------:R-:W-:-:S03]  /*d760*/  IABS R180, R6 ;  /* 0x0000000600b47213 */ /* 0x000fc60000000000 */
[----:B------:R-:W-:Y:S01]  /*d770*/  @!P1 IMAD.MOV R12, RZ, RZ, -R12 ;  /* 0x000000ffff0c9224 */ /* 0x000fe200078e0a0c */
[----:B------:R-:W-:Y:S01]  /*d780*/  ISETP.GT.U32.AND P1, PT, R2, R8, PT ;  /* 0x000000080200720c */ /* 0x000fe20003f24070 */
[C---:B------:R-:W-:Y:S02]  /*d790*/  VIADD R4, R0.reuse, 0xf8 ;  /* 0x000000f800047836 */ /* 0x040fe40000000000 */
[----:B------:R-:W-:Y:S01]  /*d7a0*/  IMAD.MOV R184, RZ, RZ, -R184 ;  /* 0x000000ffffb87224 */ /* 0x000fe200078e0ab8 */
[----:B------:R0:W-:Y:S01]  /*d7b0*/  STL [R1+0x8c], R12 ;  /* 0x00008c0c01007387 */ /* 0x0001e20000100800 */
[----:B------:R-:W-:Y:S01]  /*d7c0*/  IMAD.MOV.U32 R13, RZ, RZ, R177 ;  /* 0x000000ffff0d7224 */ /* 0x000fe200078e00b1 */
[----:B------:R-:W-:Y:S01]  /*d7d0*/  IABS R181, R4 ;  /* 0x0000000400b57213 */ /* 0x000fe20000000000 */
[----:B------:R-:W-:Y:S02]  /*d7e0*/  VIADD R10, R0, 0xf9 ;  /* 0x000000f9000a7836 */ /* 0x000fe40000000000 */
[----:B------:R-:W-:-:S02]  /*d7f0*/  @!P3 IMAD.IADD R7, R7, 0x1, -R2 ;  /* 0x000000010707b824 */ /* 0x000fc400078e0a02 */
[--C-:B------:R-:W-:Y:S01]  /*d800*/  @!P5 IMAD.IADD R3, R3, 0x1, -R2.reuse ;  /* 0x000000010303d824 */ /* 0x100fe200078e0a02 */
[----:B------:R-:W-:Y:S01]  /*d810*/  IABS R183, R10 ;  /* 0x0000000a00b77213 */ /* 0x000fe20000000000 */
[----:B------:R-:W-:Y:S01]  /*d820*/  @!P1 IMAD.IADD R8, R8, 0x1, -R2 ;  /* 0x0000000108089824 */ /* 0x000fe200078e0a02 */
[----:B------:R-:W-:Y:S01]  /*d830*/  ISETP.GE.AND P1, PT, R178, RZ, PT ;  /* 0x000000ffb200720c */ /* 0x000fe20003f26270 */
[C---:B------:R-:W-:Y:S01]  /*d840*/  IMAD R178, R2.reuse, R184, R182 ;  /* 0x000000b802b27224 */ /* 0x040fe200078e02b6 */
[----:B------:R-:W-:Y:S01]  /*d850*/  ISETP.GE.AND P5, PT, R179, RZ, PT ;  /* 0x000000ffb300720c */ /* 0x000fe20003fa6270 */
[----:B0-----:R-:W-:Y:S02]  /*d860*/  IMAD.MOV.U32 R12, RZ, RZ, R11 ;  /* 0x000000ffff0c7224 */ /* 0x001fe400078e000b */
[----:B------:R-:W-:Y:S01]  /*d870*/  IMAD.HI.U32 R185, R9, R181, RZ ;  /* 0x000000b509b97227 */ /* 0x000fe200078e00ff */
[----:B------:R-:W-:-:S03]  /*d880*/  ISETP.GT.U32.AND P3, PT, R2, R178, PT ;  /* 0x000000b20200720c */ /* 0x000fc60003f64070 */
[----:B------:R-:W-:Y:S01]  /*d890*/  @!P0 IMAD.MOV R13, RZ, RZ, -R13 ;  /* 0x000000ffff0d8224 */ /* 0x000fe200078e0a0d */
[----:B------:R-:W-:Y:S01]  /*d8a0*/  ISETP.GT.U32.AND P0, PT, R2, R3, PT ;  /* 0x000000030200720c */ /* 0x000fe20003f04070 */
[----:B------:R-:W-:Y:S02]  /*d8b0*/  @!P4 IMAD.MOV R12, RZ, RZ, -R12 ;  /* 0x000000ffff0cc224 */ /* 0x000fe400078e0a0c */
[C---:B------:R-:W-:Y:S01]  /*d8c0*/  IMAD.HI.U32 R184, R9.reuse, R180, RZ ;  /* 0x000000b409b87227 */ /* 0x040fe200078e00ff */
[----:B------:R-:W-:Y:S03]  /*d8d0*/  STL [R1+0x88], R13 ;  /* 0x0000880d01007387 */ /* 0x000fe60000100800 */
[----:B------:R-:W-:Y:S01]  /*d8e0*/  IMAD.MOV R185, RZ, RZ, -R185 ;  /* 0x000000ffffb97224 */ /* 0x000fe200078e0ab9 */
[----:B------:R0:W-:Y:S01]  /*d8f0*/  STL [R1+0x84], R12 ;  /* 0x0000840c01007387 */ /* 0x0001e20000100800 */
[----:B------:R-:W-:-:S04]  /*d900*/  IMAD.HI.U32 R182, R9, R183, RZ ;  /* 0x000000b709b67227 */ /* 0x000fc800078e00ff */
[----:B------:R-:W-:Y:S02]  /*d910*/  IMAD.MOV R184, RZ, RZ, -R184 ;  /* 0x000000ffffb87224 */ /* 0x000fe400078e0ab8 */
[C---:B------:R-:W-:Y:S02]  /*d920*/  IMAD R181, R2.reuse, R185, R181 ;  /* 0x000000b902b57224 */ /* 0x040fe400078e02b5 */
[----:B------:R-:W-:Y:S02]  /*d930*/  IMAD.MOV R182, RZ, RZ, -R182 ;  /* 0x000000ffffb67224 */ /* 0x000fe400078e0ab6 */
[----:B0-----:R-:W-:Y:S02]  /*d940*/  IMAD.MOV.U32 R12, RZ, RZ, R8 ;  /* 0x000000ffff0c7224 */ /* 0x001fe400078e0008 */
[----:B------:R-:W-:Y:S02]  /*d950*/  IMAD R180, R2, R184, R180 ;  /* 0x000000b802b47224 */ /* 0x000fe400078e02b4 */
[----:B------:R-:W-:-:S02]  /*d960*/  @!P3 IMAD.IADD R178, R178, 0x1, -R2 ;  /* 0x00000001b2b2b824 */ /* 0x000fc400078e0a02 */
[----:B------:R-:W-:Y:S01]  /*d970*/  @!P6 IMAD.MOV R12, RZ, RZ, -R12 ;  /* 0x000000ffff0ce224 */ /* 0x000fe200078e0a0c */
[----:B------:R-:W-:Y:S01]  /*d980*/  ISETP.GT.U32.AND P6, PT, R2, R181, PT ;  /* 0x000000b50200720c */ /* 0x000fe20003fc4070 */
[----:B------:R-:W-:Y:S01]  /*d990*/  VIADD R179, R0, 0xf6 ;  /* 0x000000f600b37836 */ /* 0x000fe20000000000 */
[C---:B------:R-:W-:Y:S01]  /*d9a0*/  ISETP.GT.U32.AND P3, PT, R2.reuse, R178, PT ;  /* 0x000000b20200720c */ /* 0x040fe20003f64070 */
[C---:B------:R-:W-:Y:S01]  /*d9b0*/  IMAD R182, R2.reuse, R182, R183 ;  /* 0x000000b602b67224 */ /* 0x040fe200078e02b7 */
[----:B------:R-:W-:Y:S01]  /*d9c0*/  STL [R1+0x80], R12 ;  /* 0x0000800c01007387 */ /* 0x000fe20000100800 */
        /* <DEDUP_REMOVED lines=8> */
[----:B------:R-:W-:Y:S01]  /*da50*/  IMAD.MOV.U32 R11, RZ, RZ, R184 ;  /* 0x000000ffff0b7224 */ /* 0x000fe200078e00b8 */
[----:B------:R0:W-:Y:S01]  /*da60*/  STL [R1+0x7c], R7 ;  /* 0x00007c0701007387 */ /* 0x0001e20000100800 */
[----:B------:R-:W-:Y:S01]  /*da70*/  @!P6 IMAD.IADD R181, R181, 0x1, -R2 ;  /* 0x00000001b5b5e824 */ /* 0x000fe200078e0a02 */
[----:B------:R-:W-:Y:S01]  /*da80*/  ISETP.GE.AND P2, PT, R10, RZ, PT ;  /* 0x000000ff0a00720c */ /* 0x000fe20003f46270 */
[----:B------:R-:W-:-:S04]  /*da90*/  IMAD.HI.U32 R8, R9, R11, RZ ;  /* 0x0000000b09087227 */ /* 0x000fc800078e00ff */
[--C-:B------:R-:W-:Y:S01]  /*daa0*/  @!P3 IMAD.IADD R178, R178, 0x1, -R2.reuse ;  /* 0x00000001b2b2b824 */ /* 0x100fe200078e0a02 */
[----:B------:R-:W-:Y:S01]  /*dab0*/  ISETP.GE.AND P3, PT, R4, RZ, PT ;  /* 0x000000ff0400720c */ /* 0x000fe20003f66270 */
[----:B------:R-:W-:Y:S01]  /*dac0*/  @!P0 IMAD.IADD R180, R180, 0x1, -R2 ;  /* 0x00000001b4b48824 */ /* 0x000fe200078e0a02 */
[----:B------:R-:W-:Y:S01]  /*dad0*/  ISETP.GT.U32.AND P0, PT, R2, R181, PT ;  /* 0x000000b50200720c */ /* 0x000fe20003f04070 */
[----:B0-----:R-:W-:Y:S02]  /*dae0*/  IMAD.MOV.U32 R7, RZ, RZ, R177 ;  /* 0x000000ffff077224 */ /* 0x001fe400078e00b1 */
[----:B------:R-:W-:Y:S02]  /*daf0*/  IMAD.MOV R8, RZ, RZ, -R8 ;  /* 0x000000ffff087224 */ /* 0x000fe400078e0a08 */
[----:B------:R-:W-:-:S04]  /*db00*/  IMAD.HI.U32 R4, R9, R7, RZ ;  /* 0x0000000709047227 */ /* 0x000fc800078e00ff */
[----:B------:R-:W-:Y:S01]  /*db10*/  @!P4 IMAD.IADD R182, R182, 0x1, -R2 ;  /* 0x00000001b6b6c824 */ /* 0x000fe200078e0a02 */
[----:B------:R-:W-:Y:S01]  /*db20*/  ISETP.GE.AND P4, PT, R6, RZ, PT ;  /* 0x000000ff0600720c */ /* 0x000fe20003f86270 */
[C---:B------:R-:W-:Y:S02]  /*db30*/  IMAD R8, R2.reuse, R8, R11 ;  /* 0x0000000802087224 */ /* 0x040fe400078e020b */
[----:B------:R-:W-:Y:S01]  /*db40*/  IMAD.MOV R4, RZ, RZ, -R4 ;  /* 0x000000ffff047224 */ /* 0x000fe200078e0a04 */
[C---:B------:R-:W-:Y:S01]  /*db50*/  ISETP.GT.U32.AND P6, PT, R2.reuse, R182, PT ;  /* 0x000000b60200720c */ /* 0x040fe20003fc4070 */
[----:B------:R-:W-:Y:S02]  /*db60*/  IMAD.MOV.U32 R11, RZ, RZ, R178 ;  /* 0x000000ffff0b7224 */ /* 0x000fe400078e00b2 */
[----:B------:R-:W-:Y:S02]  /*db70*/  IMAD.MOV.U32 R12, RZ, RZ, R3 ;  /* 0x000000ffff0c7224 */ /* 0x000fe400078e0003 */
[----:B------:R-:W-:-:S02]  /*db80*/  IMAD R3, R2, R4, R7 ;  /* 0x0000000402037224 */ /* 0x000fc400078e0207 */
[----:B------:R-:W-:Y:S01]  /*db90*/  @!P5 IMAD.MOV R11, RZ, RZ, -R11 ;  /* 0x000000ffff0bd224 */ /* 0x000fe200078e0a0b */
[----:B------:R-:W-:Y:S01]  /*dba0*/  ISETP.GT.U32.AND P5, PT, R2, R8, PT ;  /* 0x000000080200720c */ /* 0x000fe20003fa4070 */
[----:B------:R-:W-:Y:S02]  /*dbb0*/  VIADD R10, R0, 0xf4 ;  /* 0x000000f4000a7836 */ /* 0x000fe40000000000 */
[----:B------:R-:W-:Y:S01]  /*dbc0*/  @!P0 IMAD.IADD R181, R181, 0x1, -R2 ;  /* 0x00000001b5b58824 */ /* 0x000fe200078e0a02 */
[C---:B------:R-:W-:Y:S01]  /*dbd0*/  ISETP.GT.U32.AND P0, PT, R2.reuse, R3, PT ;  /* 0x000000030200720c */ /* 0x040fe20003f04070 */
[----:B------:R-:W-:Y:S01]  /*dbe0*/  @!P1 IMAD.MOV R12, RZ, RZ, -R12 ;  /* 0x000000ffff0c9224 */ /* 0x000fe200078e0a0c */
[----:B------:R-:W-:Y:S01]  /*dbf0*/  ISETP.GT.U32.AND P1, PT, R2, R180, PT ;  /* 0x000000b40200720c */ /* 0x000fe20003f24070 */
[----:B------:R-:W-:Y:S01]  /*dc00*/  VIADD R7, R0, 0xf3 ;  /* 0x000000f300077836 */ /* 0x000fe20000000000 */
[----:B------:R-:W-:Y:S01]  /*dc10*/  IABS R6, R10 ;  /* 0x0000000a00067213 */ /* 0x000fe20000000000 */
[----:B------:R-:W-:Y:S01]  /*dc20*/  @!P6 IMAD.IADD R182, R182, 0x1, -R2 ;  /* 0x00000001b6b6e824 */ /* 0x000fe200078e0a02 */
[----:B------:R0:W-:Y:S01]  /*dc30*/  STL [R1+0x78], R12 ;  /* 0x0000780c01007387 */ /* 0x0001e20000100800 */
[----:B------:R-:W-:Y:S01]  /*dc40*/  IMAD.MOV.U32 R13, RZ, RZ, R181 ;  /* 0x000000ffff0d7224 */ /* 0x000fe200078e00b5 */
[----:B------:R-:W-:Y:S01]  /*dc50*/  IABS R4, R7 ;  /* 0x0000000700047213 */ /* 0x000fe20000000000 */
[----:B------:R-:W-:Y:S01]  /*dc60*/  IMAD.HI.U32 R178, R9, R6, RZ ;  /* 0x0000000609b27227 */ /* 0x000fe200078e00ff */
[----:B------:R1:W-:Y:S01]  /*dc70*/  STL [R1+0x74], R11 ;  /* 0x0000740b01007387 */ /* 0x0003e20000100800 */
[----:B------:R-:W-:-:S02]  /*dc80*/  ISETP.GE.AND P6, PT, R179, RZ, PT ;  /* 0x000000ffb300720c */ /* 0x000fc40003fc6270 */
[----:B------:R-:W-:Y:S01]  /*dc90*/  @!P5 IMAD.IADD R8, R8, 0x1, -R2 ;  /* 0x000000010808d824 */ /* 0x000fe200078e0a02 */
[----:B------:R-:W-:Y:S01]  /*dca0*/  ISETP.GE.AND P5, PT, R10, RZ, PT ;  /* 0x000000ff0a00720c */ /* 0x000fe20003fa6270 */
[----:B------:R-:W-:Y:S02]  /*dcb0*/  IMAD.MOV R178, RZ, RZ, -R178 ;  /* 0x000000ffffb27224 */ /* 0x000fe400078e0ab2 */
[----:B0-----:R-:W-:Y:S02]  /*dcc0*/  IMAD.MOV.U32 R12, RZ, RZ, R182 ;  /* 0x000000ffff0c7224 */ /* 0x001fe400078e00b6 */
[----:B------:R-:W-:Y:S01]  /*dcd0*/  @!P0 IMAD.IADD R3, R3, 0x1, -R2 ;  /* 0x0000000103038824 */ /* 0x000fe200078e0a02 */
[----:B------:R-:W-:Y:S01]  /*dce0*/  ISETP.GT.U32.AND P0, PT, R2, R8, PT ;  /* 0x000000080200720c */ /* 0x000fe20003f04070 */
[----:B-1----:R-:W-:Y:S02]  /*dcf0*/  VIADD R11, R0, 0xf2 ;  /* 0x000000f2000b7836 */ /* 0x002fe40000000000 */
[----:B------:R-:W-:-:S03]  /*dd00*/  IMAD.HI.U32 R177, R9, R4, RZ ;  /* 0x0000000409b17227 */ /* 0x000fc600078e00ff */
[----:B------:R-:W-:Y:S01]  /*dd10*/  IABS R10, R11 ;  /* 0x0000000b000a7213 */ /* 0x000fe20000000000 */
[----:B------:R-:W-:Y:S01]  /*dd20*/  @!P2 IMAD.MOV R12, RZ, RZ, -R12 ;  /* 0x000000ffff0ca224 */ /* 0x000fe200078e0a0c */
[----:B------:R-:W-:Y:S01]  /*dd30*/  ISETP.GT.U32.AND P2, PT, R2, R3, PT ;  /* 0x000000030200720c */ /* 0x000fe20003f44070 */
[----:B------:R-:W-:Y:S01]  /*dd40*/  @!P1 IMAD.IADD R180, R180, 0x1, -R2 ;  /* 0x00000001b4b49824 */ /* 0x000fe200078e0a02 */
[----:B------:R-:W-:Y:S01]  /*dd50*/  ISETP.GE.AND P1, PT, R183, RZ, PT ;  /* 0x000000ffb700720c */ /* 0x000fe20003f26270 */
[C---:B------:R-:W-:Y:S01]  /*dd60*/  IMAD R6, R2.reuse, R178, R6 ;  /* 0x000000b202067224 */ /* 0x040fe200078e0206 */
[----:B------:R0:W-:Y:S01]  /*dd70*/  STL [R1+0x70], R12 ;  /* 0x0000700c01007387 */ /* 0x0001e20000100800 */
[----:B------:R-:W-:Y:S02]  /*dd80*/  IMAD.MOV R177, RZ, RZ, -R177 ;  /* 0x000000ffffb17224 */ /* 0x000fe400078e0ab1 */
[----:B------:R-:W-:Y:S01]  /*dd90*/  @!P3 IMAD.MOV R13, RZ, RZ, -R13 ;  /* 0x000000ffff0db224 */ /* 0x000fe200078e0a0d */
[C---:B------:R-:W-:Y:S01]  /*dda0*/  ISETP.GT.U32.AND P3, PT, R2.reuse, R6, PT ;  /* 0x000000060200720c */ /* 0x040fe20003f64070 */
[----:B------:R-:W-:-:S02]  /*ddb0*/  IMAD R4, R2, R177, R4 ;  /* 0x000000b102047224 */ /* 0x000fc400078e0204 */
[----:B------:R-:W-:Y:S01]  /*ddc0*/  IMAD.HI.U32 R177, R9, R10, RZ ;  /* 0x0000000a09b17227 */ /* 0x000fe200078e00ff */
[----:B------:R1:W-:Y:S03]  /*ddd0*/  STL [R1+0x60], R13 ;  /* 0x0000600d01007387 */ /* 0x0003e60000100800 */
[----:B0-----:R-:W-:Y:S02]  /*dde0*/  IMAD.MOV.U32 R12, RZ, RZ, R180 ;  /* 0x000000ffff0c7224 */ /* 0x001fe400078e00b4 */
[----:B------:R-:W-:Y:S01]  /*ddf0*/  @!P0 IMAD.IADD R8, R8, 0x1, -R2 ;  /* 0x0000000108088824 */ /* 0x000fe200078e0a02 */
[----:B------:R-:W-:Y:S01]  /*de00*/  ISETP.GT.U32.AND P0, PT, R2, R4, PT ;  /* 0x000000040200720c */ /* 0x000fe20003f04070 */
[----:B------:R-:W-:Y:S01]  /*de10*/  @!P4 IMAD.MOV R12, RZ, RZ, -R12 ;  /* 0x000000ffff0cc224 */ /* 0x000fe200078e0a0c */
[----:B------:R-:W-:Y:S01]  /*de20*/  ISETP.GE.AND P4, PT, R7, RZ, PT ;  /* 0x000000ff0700720c */ /* 0x000fe20003f86270 */
[----:B------:R-:W-:-:S02]  /*de30*/  IMAD.MOV R7, RZ, RZ, -R177 ;  /* 0x000000ffff077224 */ /* 0x000fc400078e0ab1 */
[----:B-1----:R-:W-:Y:S01]  /*de40*/  IMAD.MOV.U32 R13, RZ, RZ, R8 ;  /* 0x000000ffff0d7224 */ /* 0x002fe200078e0008 */
[----:B------:R0:W-:Y:S01]  /*de50*/  STL [R1+0x64], R12 ;  /* 0x0000640c01007387 */ /* 0x0001e20000100800 */
[----:B------:R-:W-:Y:S02]  /*de60*/  IMAD R7, R2, R7, R10 ;  /* 0x0000000702077224 */ /* 0x000fe400078e020a */
[--C-:B------:R-:W-:Y:S02]  /*de70*/  @!P3 IMAD.IADD R6, R6, 0x1, -R2.reuse ;  /* 0x000000010606b824 */ /* 0x100fe400078e0a02 */
[----:B------:R-:W-:Y:S01]  /*de80*/  @!P6 IMAD.MOV R13, RZ, RZ, -R13 ;  /* 0x000000ffff0de224 */ /* 0x000fe200078e0a0d */
[C---:B------:R-:W-:Y:S01]  /*de90*/  ISETP.GT.U32.AND P6, PT, R2.reuse, R7, PT ;  /* 0x000000070200720c */ /* 0x040fe20003fc4070 */
[----:B------:R-:W-:Y:S01]  /*dea0*/  @!P2 IMAD.IADD R3, R3, 0x1, -R2 ;  /* 0x000000010303a824 */ /* 0x000fe200078e0a02 */
[----:B------:R-:W-:Y:S01]  /*deb0*/  ISETP.GT.U32.AND P3, PT, R2, R6, PT ;  /* 0x000000060200720c */ /* 0x000fe20003f64070 */
[C---:B------:R-:W-:Y:S01]  /*dec0*/  VIADD R177, R0.reuse, 0xf1 ;  /* 0x000000f100b17836 */ /* 0x040fe20000000000 */
[----:B------:R-:W-:Y:S01]  /*ded0*/  ISETP.GE.AND P2, PT, R11, RZ, PT ;  /* 0x000000ff0b00720c */ /* 0x000fe20003f46270 */
[----:B0-----:R-:W-:Y:S01]  /*dee0*/  IMAD.MOV.U32 R12, RZ, RZ, R3 ;  /* 0x000000ffff0c7224 */ /* 0x001fe200078e0003 */
[----:B------:R0:W-:Y:S01]  /*def0*/  STL [R1+0x68], R13 ;  /* 0x0000680d01007387 */ /* 0x0001e20000100800 */
[C---:B------:R-:W-:Y:S01]  /*df00*/  VIADD R10, R0.reuse, 0xef ;  /* 0x000000ef000a7836 */ /* 0x040fe20000000000 */
[----:B------:R-:W-:Y:S01]  /*df10*/  IABS R185, R177 ;  /* 0x000000b100b97213 */ /* 0x000fe20000000000 */
[----:B------:R-:W-:-:S02]  /*df20*/  VIADD R11, R0, 0xf0 ;  /* 0x000000f0000b7836 */ /* 0x000fc40000000000 */
[----:B------:R-:W-:Y:S01]  /*df30*/  @!P1 IMAD.MOV R12, RZ, RZ, -R12 ;  /* 0x000000ffff0c9224 */ /* 0x000fe200078e0a0c */
[----:B------:R-:W-:Y:S01]  /*df40*/  ISETP.GE.AND P1, PT, R177, RZ, PT ;  /* 0x000000ffb100720c */ /* 0x000fe20003f26270 */
[----:B------:R-:W-:Y:S01]  /*df50*/  IMAD.HI.U32 R177, R9, R185, RZ ;  /* 0x000000b909b17227 */ /* 0x000fe200078e00ff */
[----:B------:R-:W-:Y:S02]  /*df60*/  IABS R178, R10 ;  /* 0x0000000a00b27213 */ /* 0x000fe40000000000 */
[----:B------:R-:W-:Y:S01]  /*df70*/  IABS R186, R11 ;  /* 0x0000000b00ba7213 */ /* 0x000fe20000000000 */
[--C-:B------:R-:W-:Y:S01]  /*df80*/  @!P6 IMAD.IADD R7, R7, 0x1, -R2.reuse ;  /* 0x000000010707e824 */ /* 0x100fe200078e0a02 */
[----:B------:R1:W-:Y:S01]  /*df90*/  STL [R1+0x6c], R12 ;  /* 0x00006c0c01007387 */ /* 0x0003e20000100800 */
[--C-:B------:R-:W-:Y:S01]  /*dfa0*/  @!P3 IMAD.IADD R6, R6, 0x1, -R2.reuse ;  /* 0x000000010606b824 */ /* 0x100fe200078e0a02 */
[----:B------:R-:W-:Y:S01]  /*dfb0*/  ISETP.GE.AND P3, PT, R11, RZ, PT ;  /* 0x000000ff0b00720c */ /* 0x000fe20003f66270 */
[----:B------:R-:W-:Y:S01]  /*dfc0*/  IMAD.MOV R177, RZ, RZ, -R177 ;  /* 0x000000ffffb17224 */ /* 0x000fe200078e0ab1 */
[----:B------:R-:W-:Y:S01]  /*dfd0*/  ISETP.GT.U32.AND P6, PT, R2, R7, PT ;  /* 0x000000070200720c */ /* 0x000fe20003fc4070 */
[----:B------:R-:W-:-:S02]  /*dfe0*/  @!P0 IMAD.IADD R4, R4, 0x1, -R2 ;  /* 0x0000000104048824 */ /* 0x000fc400078e0a02 */
[----:B------:R-:W-:Y:S02]  /*dff0*/  IMAD.MOV.U32 R8, RZ, RZ, R178 ;  /* 0x000000ffff087224 */ /* 0x000fe400078e00b2 */
[----:B------:R-:W-:Y:S01]  /*e000*/  IMAD.HI.U32 R178, R9, R186, RZ ;  /* 0x000000ba09b27227 */ /* 0x000fe200078e00ff */
[----:B------:R-:W-:-:S03]  /*e010*/  ISETP.GT.U32.AND P0, PT, R2, R4, PT ;  /* 0x000000040200720c */ /* 0x000fc60003f04070 */
[C---:B------:R-:W-:Y:S02]  /*e020*/  IMAD R185, R2.reuse, R177, R185 ;  /* 0x000000b102b97224 */ /* 0x040fe400078e02b9 */
[----:B0-----:R-:W-:Y:S02]  /*e030*/  IMAD.MOV.U32 R13, RZ, RZ, R6 ;  /* 0x000000ffff0d7224 */ /* 0x001fe400078e0006 */
[----:B------:R-:W-:Y:S02]  /*e040*/  IMAD.MOV R11, RZ, RZ, -R178 ;  /* 0x000000ffff0b7224 */ /* 0x000fe400078e0ab2 */
[----:B------:R-:W-:Y:S01]  /*e050*/  @!P5 IMAD.MOV R13, RZ, RZ, -R13 ;  /* 0x000000ffff0dd224 */ /* 0x000fe200078e0a0d */
[C---:B------:R-:W-:Y:S01]  /*e060*/  ISETP.GT.U32.AND P5, PT, R2.reuse, R185, PT ;  /* 0x000000b90200720c */ /* 0x040fe20003fa4070 */
[----:B------:R-:W-:Y:S02]  /*e070*/  IMAD R186, R2, R11, R186 ;  /* 0x0000000b02ba7224 */ /* 0x000fe400078e02ba */
[--C-:B------:R-:W-:Y:S01]  /*e080*/  @!P6 IMAD.IADD R7, R7, 0x1, -R2.reuse ;  /* 0x000000010707e824 */ /* 0x100fe200078e0a02 */
[----:B------:R-:W-:Y:S01]  /*e090*/  STL [R1+0x71c], R13 ;  /* 0x00071c0d01007387 */ /* 0x000fe20000100800 */
[----:B------:R-:W-:Y:S01]  /*e0a0*/  @!P0 IMAD.IADD R4, R4, 0x1, -R2 ;  /* 0x0000000104048824 */ /* 0x000fe200078e0a02 */
[----:B------:R-:W-:Y:S01]  /*e0b0*/  ISETP.GT.U32.AND P6, PT, R2, R186, PT ;  /* 0x000000ba0200720c */ /* 0x000fe20003fc4070 */
[----:B------:R-:W-:Y:S01]  /*e0c0*/  VIADD R178, R0, 0xee ;  /* 0x000000ee00b27836 */ /* 0x000fe20000000000 */
[----:B------:R-:W-:Y:S01]  /*e0d0*/  ISETP.GE.AND P0, PT, R10, RZ, PT ;  /* 0x000000ff0a00720c */ /* 0x000fe20003f06270 */
[----:B-1----:R-:W-:-:S02]  /*e0e0*/  IMAD.MOV.U32 R12, RZ, RZ, R4 ;  /* 0x000000ffff0c7224 */ /* 0x002fc400078e0004 */
[----:B------:R-:W-:-:S04]  /*e0f0*/  IMAD.HI.U32 R3, R9, R8, RZ ;  /* 0x0000000809037227 */ /* 0x000fc800078e00ff */
[----:B------:R-:W-:Y:S02]  /*e100*/  @!P5 IMAD.IADD R185, R185, 0x1, -R2 ;  /* 0x00000001b9b9d824 */ /* 0x000fe400078e0a02 */
[----:B------:R-:W-:Y:S01]  /*e110*/  @!P4 IMAD.MOV R12, RZ, RZ, -R12 ;  /* 0x000000ffff0cc224 */ /* 0x000fe200078e0a0c */
[----:B------:R-:W-:Y:S01]  /*e120*/  ISETP.GE.AND P4, PT, R178, RZ, PT ;  /* 0x000000ffb200720c */ /* 0x000fe20003f86270 */
[----:B------:R-:W-:Y:S01]  /*e130*/  @!P6 IMAD.IADD R186, R186, 0x1, -R2 ;  /* 0x00000001babae824 */ /* 0x000fe200078e0a02 */
[----:B------:R-:W-:Y:S01]  /*e140*/  ISETP.GT.U32.AND P5, PT, R2, R185, PT ;  /* 0x000000b90200720c */ /* 0x000fe20003fa4070 */
[----:B------:R-:W-:Y:S01]  /*e150*/  IMAD.MOV R3, RZ, RZ, -R3 ;  /* 0x000000ffff037224 */ /* 0x000fe200078e0a03 */
[----:B------:R-:W-:Y:S01]  /*e160*/  IABS R178, R178 ;  /* 0x000000b200b27213 */ /* 0x000fe20000000000 */
[----:B------:R-:W-:Y:S01]  /*e170*/  VIADD R10, R0, 0xed ;  /* 0x000000ed000a7836 */ /* 0x000fe20000000000 */
[----:B------:R0:W-:Y:S01]  /*e180*/  STL [R1+0x720], R12 ;  /* 0x0007200c01007387 */ /* 0x0001e20000100800 */
[C---:B------:R-:W-:Y:S01]  /*e190*/  IMAD R3, R2.reuse, R3, R8 ;  /* 0x0000000302037224 */ /* 0x040fe200078e0208 */
[----:B------:R-:W-:Y:S01]  /*e1a0*/  ISETP.GT.U32.AND P6, PT, R2, R186, PT ;  /* 0x000000ba0200720c */ /* 0x000fe20003fc4070 */
[----:B------:R-:W-:Y:S01]  /*e1b0*/  IMAD.HI.U32 R179, R9, R178, RZ ;  /* 0x000000b209b37227 */ /* 0x000fe200078e00ff */
[----:B------:R-:W-:-:S03]  /*e1c0*/  IABS R11, R10 ;  /* 0x0000000a000b7213 */ /* 0x000fc60000000000 */
[----:B------:R-:W-:Y:S02]  /*e1d0*/  IMAD.MOV R179, RZ, RZ, -R179 ;  /* 0x000000ffffb37224 */ /* 0x000fe400078e0ab3 */
[----:B------:R-:W-:-:S04]  /*e1e0*/  IMAD.HI.U32 R177, R9, R11, RZ ;  /* 0x0000000b09b17227 */ /* 0x000fc800078e00ff */
[----:B0-----:R-:W-:Y:S02]  /*e1f0*/  IMAD.MOV.U32 R12, RZ, RZ, R7 ;  /* 0x000000ffff0c7224 */ /* 0x001fe400078e0007 */
[----:B------:R-:W-:Y:S01]  /*e200*/  @!P5 IMAD.IADD R185, R185, 0x1, -R2 ;  /* 0x00000001b9b9d824 */ /* 0x000fe200078e0a02 */
[----:B------:R-:W-:Y:S01]  /*e210*/  ISETP.GE.AND P5, PT, R10, RZ, PT ;  /* 0x000000ff0a00720c */ /* 0x000fe20003fa6270 */
[----:B------:R-:W-:Y:S01]  /*e220*/  @!P2 IMAD.MOV R12, RZ, RZ, -R12 ;  /* 0x000000ffff0ca224 */ /* 0x000fe200078e0a0c */
[C---:B------:R-:W-:Y:S01]  /*e230*/  ISETP.GT.U32.AND P2, PT, R2.reuse, R3, PT ;  /* 0x000000030200720c */ /* 0x040fe20003f44070 */
[----:B------:R-:W-:Y:S02]  /*e240*/  IMAD R10, R2, R179, R178 ;  /* 0x000000b3020a7224 */ /* 0x000fe400078e02b2 */
[----:B------:R-:W-:Y:S01]  /*e250*/  VIADD R182, R0, 0xec ;  /* 0x000000ec00b67836 */ /* 0x000fe20000000000 */
[----:B------:R0:W-:Y:S01]  /*e260*/  STL [R1+0x718], R12 ;  /* 0x0007180c01007387 */ /* 0x0001e20000100800 */
[----:B------:R-:W-:-:S02]  /*e270*/  IMAD.MOV R177, RZ, RZ, -R177 ;  /* 0x000000ffffb17224 */ /* 0x000fc400078e0ab1 */
[--C-:B------:R-:W-:Y:S01]  /*e280*/  @!P6 IMAD.IADD R186, R186, 0x1, -R2.reuse ;  /* 0x00000001babae824 */ /* 0x100fe200078e0a02 */
[C---:B------:R-:W-:Y:S01]  /*e290*/  ISETP.GT.U32.AND P6, PT, R2.reuse, R10, PT ;  /* 0x0000000a0200720c */ /* 0x040fe20003fc4070 */
[----:B------:R-:W-:Y:S01]  /*e2a0*/  IMAD R11, R2, R177, R11 ;  /* 0x000000b1020b7224 */ /* 0x000fe200078e020b */
[----:B------:R-:W-:Y:S01]  /*e2b0*/  IABS R8, R182 ;  /* 0x000000b600087213 */ /* 0x000fe20000000000 */
[----:B------:R-:W-:Y:S02]  /*e2c0*/  VIADD R6, R0, 0xeb ;  /* 0x000000eb00067836 */ /* 0x000fe40000000000 */
[----:B------:R-:W-:Y:S01]  /*e2d0*/  @!P2 IMAD.IADD R3, R3, 0x1, -R2 ;  /* 0x000000010303a824 */ /* 0x000fe200078e0a02 */
[----:B------:R-:W-:Y:S01]  /*e2e0*/  ISETP.GT.U32.AND P2, PT, R2, R11, PT ;  /* 0x0000000b0200720c */ /* 0x000fe20003f44070 */
[----:B------:R-:W-:Y:S01]  /*e2f0*/  IMAD.HI.U32 R180, R9, R8, RZ ;  /* 0x0000000809b47227 */ /* 0x000fe200078e00ff */
[----:B------:R-:W-:-:S03]  /*e300*/  IABS R181, R6 ;  /* 0x0000000600b57213 */ /* 0x000fc60000000000 */
[----:B------:R-:W-:Y:S02]  /*e310*/  IMAD.MOV R7, RZ, RZ, -R180 ;  /* 0x000000ffff077224 */ /* 0x000fe400078e0ab4 */
[----:B------:R-:W-:Y:S02]  /*e320*/  VIADD R179, R0, 0xea ;  /* 0x000000ea00b37836 */ /* 0x000fe40000000000 */
[----:B------:R-:W-:Y:S01]  /*e330*/  @!P6 IMAD.IADD R10, R10, 0x1, -R2 ;  /* 0x000000010a0ae824 */ /* 0x000fe200078e0a02 */
[C---:B------:R-:W-:Y:S01]  /*e340*/  ISETP.GT.U32.AND P6, PT, R2.reuse, R3, PT ;  /* 0x000000030200720c */ /* 0x040fe20003fc4070 */
[----:B------:R-:W-:Y:S01]  /*e350*/  IMAD R8, R2, R7, R8 ;  /* 0x0000000702087224 */ /* 0x000fe200078e0208 */
[----:B------:R-:W-:Y:S01]  /*e360*/  IABS R7, R179 ;  /* 0x000000b300077213 */ /* 0x000fe20000000000 */
[----:B------:R-:W-:Y:S02]  /*e370*/  VIADD R180, R0, 0xe9 ;  /* 0x000000e900b47836 */ /* 0x000fe40000000000 */
[----:B0-----:R-:W-:-:S02]  /*e380*/  IMAD.MOV.U32 R12, RZ, RZ, R185 ;  /* 0x000000ffff0c7224 */ /* 0x001fc400078e00b9 */
[----:B------:R-:W-:Y:S01]  /*e390*/  IMAD.HI.U32 R4, R9, R181, RZ ;  /* 0x000000b509047227 */ /* 0x000fe200078e00ff */
[----:B------:R-:W-:-:S03]  /*e3a0*/  IABS R183, R180 ;  /* 0x000000b400b77213 */ /* 0x000fc60000000000 */
[----:B------:R-:W-:Y:S02]  /*e3b0*/  @!P2 IMAD.IADD R11, R11, 0x1, -R2 ;  /* 0x000000010b0ba824 */ /* 0x000fe400078e0a02 */
[----:B------:R-:W-:Y:S01]  /*e3c0*/  @!P1 IMAD.MOV R12, RZ, RZ, -R12 ;  /* 0x000000ffff0c9224 */ /* 0x000fe200078e0a0c */
[C---:B------:R-:W-:Y:S01]  /*e3d0*/  ISETP.GT.U32.AND P1, PT, R2.reuse, R10, PT ;  /* 0x0000000a0200720c */ /* 0x040fe20003f24070 */
[----:B------:R-:W-:Y:S01]  /*e3e0*/  IMAD.MOV R4, RZ, RZ, -R4 ;  /* 0x000000ffff047224 */ /* 0x000fe200078e0a04 */
[C---:B------:R-:W-:Y:S01]  /*e3f0*/  ISETP.GT.U32.AND P2, PT, R2.reuse, R11, PT ;  /* 0x0000000b0200720c */ /* 0x040fe20003f44070 */
[----:B------:R-:W-:Y:S01]  /*e400*/  IMAD.HI.U32 R187, R9, R7, RZ ;  /* 0x0000000709bb7227 */ /* 0x000fe200078e00ff */
[----:B------:R0:W-:Y:S03]  /*e410*/  STL [R1+0x714], R12 ;  /* 0x0007140c01007387 */ /* 0x0001e60000100800 */
[----:B------:R-:W-:-:S02]  /*e420*/  IMAD R181, R2, R4, R181 ;  /* 0x0000000402b57224 */ /* 0x000fc400078e02b5 */
[----:B------:R-:W-:-:S04]  /*e430*/  IMAD.HI.U32 R185, R9, R183, RZ ;  /* 0x000000b709b97227 */ /* 0x000fc800078e00ff */
[----:B------:R-:W-:Y:S02]  /*e440*/  IMAD.MOV R187, RZ, RZ, -R187 ;  /* 0x000000ffffbb7224 */ /* 0x000fe400078e0abb */
[----:B0-----:R-:W-:Y:S02]  /*e450*/  IMAD.MOV.U32 R12, RZ, RZ, R186 ;  /* 0x000000ffff0c7224 */ /* 0x001fe400078e00ba */
[----:B------:R-:W-:Y:S01]  /*e460*/  @!P6 IMAD.IADD R3, R3, 0x1, -R2 ;  /* 0x000000010303e824 */ /* 0x000fe200078e0a02 */
[C---:B------:R-:W-:Y:S01]  /*e470*/  ISETP.GT.U32.AND P6, PT, R2.reuse, R181, PT ;  /* 0x000000b50200720c */ /* 0x040fe20003fc4070 */
[----:B------:R-:W-:Y:S02]  /*e480*/  IMAD.MOV R185, RZ, RZ, -R185 ;  /* 0x000000ffffb97224 */ /* 0x000fe400078e0ab9 */
[----:B------:R-:W-:Y:S01]  /*e490*/  @!P3 IMAD.MOV R12, RZ, RZ, -R12 ;  /* 0x000000ffff0cb224 */ /* 0x000fe200078e0a0c */
[C---:B------:R-:W-:Y:S01]  /*e4a0*/  ISETP.GT.U32.AND P3, PT, R2.reuse, R8, PT ;  /* 0x000000080200720c */ /* 0x040fe20003f64070 */
[----:B------:R-:W-:-:S02]  /*e4b0*/  IMAD R7, R2, R187, R7 ;  /* 0x000000bb02077224 */ /* 0x000fc400078e0207 */
[----:B------:R-:W-:Y:S01]  /*e4c0*/  IMAD R183, R2, R185, R183 ;  /* 0x000000b902b77224 */ /* 0x000fe200078e02b7 */
[----:B------:R0:W-:Y:S01]  /*e4d0*/  STL [R1+0x710], R12 ;  /* 0x0007100c01007387 */ /* 0x0001e20000100800 */
[--C-:B------:R-:W-:Y:S01]  /*e4e0*/  @!P1 IMAD.IADD R10, R10, 0x1, -R2.reuse ;  /* 0x000000010a0a9824 */ /* 0x100fe200078e0a02 */
[----:B------:R-:W-:Y:S01]  /*e4f0*/  ISETP.GT.U32.AND P1, PT, R2, R7, PT ;  /* 0x000000070200720c */ /* 0x000fe20003f24070 */
[----:B------:R-:W-:Y:S02]  /*e500*/  VIADD R177, R0, 0xe8 ;  /* 0x000000e800b17836 */ /* 0x000fe40000000000 */
[--C-:B------:R-:W-:Y:S01]  /*e510*/  @!P2 IMAD.IADD R11, R11, 0x1, -R2.reuse ;  /* 0x000000010b0ba824 */ /* 0x100fe200078e0a02 */
[----:B------:R-:W-:Y:S01]  /*e520*/  ISETP.GT.U32.AND P2, PT, R2, R183, PT ;  /* 0x000000b70200720c */ /* 0x000fe20003f44070 */
[----:B------:R-:W-:Y:S01]  /*e530*/  VIADD R178, R0, 0xe7 ;  /* 0x000000e700b27836 */ /* 0x000fe20000000000 */
[----:B------:R-:W-:Y:S01]  /*e540*/  IABS R184, R177 ;  /* 0x000000b100b87213 */ /* 0x000fe20000000000 */
[--C-:B------:R-:W-:Y:S01]  /*e550*/  @!P6 IMAD.IADD R181, R181, 0x1, -R2.reuse ;  /* 0x00000001b5b5e824 */ /* 0x100fe200078e0a02 */
[----:B------:R-:W-:Y:S01]  /*e560*/  ISETP.GE.AND P6, PT, R6, RZ, PT ;  /* 0x000000ff0600720c */ /* 0x000fe20003fc6270 */
[----:B------:R-:W-:Y:S01]  /*e570*/  IMAD.MOV.U32 R13, RZ, RZ, R3 ;  /* 0x000000ffff0d7224 */ /* 0x000fe200078e0003 */
[----:B------:R-:W-:Y:S01]  /*e580*/  IABS R4, R178 ;  /* 0x000000b200047213 */ /* 0x000fe20000000000 */
[----:B------:R-:W-:Y:S01]  /*e590*/  @!P3 IMAD.IADD R8, R8, 0x1, -R2 ;  /* 0x000000010808b824 */ /* 0x000fe200078e0a02 */
[----:B------:R-:W-:Y:S01]  /*e5a0*/  ISETP.GE.AND P3, PT, R182, RZ, PT ;  /* 0x000000ffb600720c */ /* 0x000fe20003f66270 */
[----:B------:R-:W-:-:S04]  /*e5b0*/  IMAD.HI.U32 R186, R9, R184, RZ ;  /* 0x000000b809ba7227 */ /* 0x000fc800078e00ff */
[----:B------:R-:W-:Y:S01]  /*e5c0*/  @!P0 IMAD.MOV R13, RZ, RZ, -R13 ;  /* 0x000000ffff0d8224 */ /* 0x000fe200078e0a0d */
[C---:B------:R-:W-:Y:S01]  /*e5d0*/  ISETP.GT.U32.AND P0, PT, R2.reuse, R181, PT ;  /* 0x000000b50200720c */ /* 0x040fe20003f04070 */
[----:B------:R-:W-:Y:S01]  /*e5e0*/  @!P1 IMAD.IADD R7, R7, 0x1, -R2 ;  /* 0x0000000107079824 */ /* 0x000fe200078e0a02 */
[----:B------:R-:W-:Y:S01]  /*e5f0*/  ISETP.GT.U32.AND P1, PT, R2, R8, PT ;  /* 0x000000080200720c */ /* 0x000fe20003f24070 */
[----:B------:R-:W-:Y:S01]  /*e600*/  IMAD.HI.U32 R187, R9, R4, RZ ;  /* 0x0000000409bb7227 */ /* 0x000fe200078e00ff */
[----:B------:R1:W-:Y:S03]  /*e610*/  STL [R1+0x70c], R13 ;  /* 0x00070c0d01007387 */ /* 0x0003e60000100800 */
[----:B------:R-:W-:Y:S02]  /*e620*/  IMAD.MOV R186, RZ, RZ, -R186 ;  /* 0x000000ffffba7224 */ /* 0x000fe400078e0aba */
[----:B0-----:R-:W-:-:S02]  /*e630*/  IMAD.MOV.U32 R12, RZ, RZ, R10 ;  /* 0x000000ffff0c7224 */ /* 0x001fc400078e000a */
[----:B------:R-:W-:Y:S01]  /*e640*/  @!P2 IMAD.IADD R183, R183, 0x1, -R2 ;  /* 0x00000001b7b7a824 */ /* 0x000fe200078e0a02 */
[C---:B------:R-:W-:Y:S01]  /*e650*/  ISETP.GT.U32.AND P2, PT, R2.reuse, R7, PT ;  /* 0x000000070200720c */ /* 0x040fe20003f44070 */
[----:B------:R-:W-:Y:S02]  /*e660*/  IMAD.MOV R187, RZ, RZ, -R187 ;  /* 0x000000ffffbb7224 */ /* 0x000fe400078e0abb */
[C---:B------:R-:W-:Y:S02]  /*e670*/  IMAD R184, R2.reuse, R186, R184 ;  /* 0x000000ba02b87224 */ /* 0x040fe400078e02b8 */
[----:B------:R-:W-:Y:S01]  /*e680*/  @!P4 IMAD.MOV R12, RZ, RZ, -R12 ;  /* 0x000000ffff0cc224 */ /* 0x000fe200078e0a0c */
[C---:B------:R-:W-:Y:S01]  /*e690*/  ISETP.GT.U32.AND P4, PT, R2.reuse, R183, PT ;  /* 0x000000b70200720c */ /* 0x040fe20003f84070 */
[C---:B------:R-:W-:Y:S02]  /*e6a0*/  IMAD R4, R2.reuse, R187, R4 ;  /* 0x000000bb02047224 */ /* 0x040fe400078e0204 */
[----:B------:R-:W-:Y:S01]  /*e6b0*/  @!P5 IMAD.MOV R11, RZ, RZ, -R11 ;  /* 0x000000ffff0bd224 */ /* 0x000fe200078e0a0b */
[----:B------:R-:W-:Y:S01]  /*e6c0*/  ISETP.GT.U32.AND P5, PT, R2, R184, PT ;  /* 0x000000b80200720c */ /* 0x000fe20003fa4070 */
[----:B------:R-:W-:Y:S01]  /*e6d0*/  VIADD R182, R0, 0xe6 ;  /* 0x000000e600b67836 */ /* 0x000fe20000000000 */
[----:B------:R0:W-:Y:S01]  /*e6e0*/  STL [R1+0x708], R12 ;  /* 0x0007080c01007387 */ /* 0x0001e20000100800 */
[--C-:B------:R-:W-:Y:S01]  /*e6f0*/  @!P0 IMAD.IADD R181, R181, 0x1, -R2.reuse ;  /* 0x00000001b5b58824 */ /* 0x100fe200078e0a02 */
[----:B------:R-:W-:Y:S01]  /*e700*/  ISETP.GT.U32.AND P0, PT, R2, R4, PT ;  /* 0x000000040200720c */ /* 0x000fe20003f04070 */
[--C-:B------:R-:W-:Y:S01]  /*e710*/  @!P1 IMAD.IADD R8, R8, 0x1, -R2.reuse ;  /* 0x0000000108089824 */ /* 0x100fe200078e0a02 */
[----:B------:R-:W-:Y:S01]  /*e720*/  IABS R10, R182 ;  /* 0x000000b6000a7213 */ /* 0x000fe20000000000 */
[----:B------:R-:W-:Y:S01]  /*e730*/  @!P2 IMAD.IADD R7, R7, 0x1, -R2 ;  /* 0x000000010707a824 */ /* 0x000fe200078e0a02 */
[----:B------:R-:W-:Y:S01]  /*e740*/  ISETP.GE.AND P1, PT, R179, RZ, PT ;  /* 0x000000ffb300720c */ /* 0x000fe20003f26270 */
[----:B-1----:R-:W-:Y:S01]  /*e750*/  IMAD.MOV.U32 R13, RZ, RZ, R8 ;  /* 0x000000ffff0d7224 */ /* 0x002fe200078e0008 */
[----:B------:R-:W-:Y:S01]  /*e760*/  STL [R1+0x704], R11 ;  /* 0x0007040b01007387 */ /* 0x000fe20000100800 */
[----:B------:R-:W-:Y:S01]  /*e770*/  IMAD.HI.U32 R179, R9, R10, RZ ;  /* 0x0000000a09b37227 */ /* 0x000fe200078e00ff */
[----:B------:R-:W-:-:S03]  /*e780*/  ISETP.GE.AND P2, PT, R180, RZ, PT ;  /* 0x000000ffb400720c */ /* 0x000fc60003f46270 */
[--C-:B------:R-:W-:Y:S01]  /*e790*/  @!P4 IMAD.IADD R183, R183, 0x1, -R2.reuse ;  /* 0x00000001b7b7c824 */ /* 0x100fe200078e0a02 */
[----:B------:R-:W-:Y:S01]  /*e7a0*/  ISETP.GE.AND P4, PT, R177, RZ, PT ;  /* 0x000000ffb100720c */ /* 0x000fe20003f86270 */
[----:B------:R-:W-:Y:S01]  /*e7b0*/  @!P3 IMAD.MOV R13, RZ, RZ, -R13 ;  /* 0x000000ffff0db224 */ /* 0x000fe200078e0a0d */
[----:B------:R-:W-:Y:S01]  /*e7c0*/  ISETP.GE.AND P3, PT, R182, RZ, PT ;  /* 0x000000ffb600720c */ /* 0x000fe20003f66270 */
[--C-:B------:R-:W-:Y:S01]  /*e7d0*/  @!P5 IMAD.IADD R184, R184, 0x1, -R2.reuse ;  /* 0x00000001b8b8d824 */ /* 0x100fe200078e0a02 */
[----:B------:R-:W-:Y:S01]  /*e7e0*/  ISETP.GE.AND P5, PT, R178, RZ, PT ;  /* 0x000000ffb200720c */ /* 0x000fe20003fa6270 */
[----:B------:R-:W-:Y:S01]  /*e7f0*/  IMAD.MOV R177, RZ, RZ, -R179 ;  /* 0x000000ffffb17224 */ /* 0x000fe200078e0ab3 */
[----:B------:R1:W-:Y:S01]  /*e800*/  STL [R1+0x700], R13 ;  /* 0x0007000d01007387 */ /* 0x0003e20000100800 */
[----:B------:R-:W-:Y:S02]  /*e810*/  VIADD R6, R0, 0xe5 ;  /* 0x000000e500067836 */ /* 0x000fe40000000000 */
[----:B------:R-:W-:Y:S01]  /*e820*/  @!P0 IMAD.IADD R4, R4, 0x1, -R2 ;  /* 0x0000000104048824 */ /* 0x000fe200078e0a02 */
[C---:B------:R-:W-:Y:S01]  /*e830*/  ISETP.GT.U32.AND P0, PT, R2.reuse, R184, PT ;  /* 0x000000b80200720c */ /* 0x040fe20003f04070 */
[----:B------:R-:W-:Y:S01]  /*e840*/  IMAD R8, R2, R177, R10 ;  /* 0x000000b102087224 */ /* 0x000fe200078e020a */
[----:B------:R-:W-:Y:S01]  /*e850*/  IABS R3, R6 ;  /* 0x0000000600037213 */ /* 0x000fe20000000000 */
[----:B0-----:R-:W-:-:S02]  /*e860*/  IMAD.MOV.U32 R12, RZ, RZ, R181 ;  /* 0x000000ffff0c7224 */ /* 0x001fc400078e00b5 */
[----:B------:R-:W-:Y:S02]  /*e870*/  VIADD R10, R0, 0xe4 ;  /* 0x000000e4000a7836 */ /* 0x000fe40000000000 */
[----:B-1----:R-:W-:Y:S02]  /*e880*/  IMAD.MOV.U32 R13, RZ, RZ, R7 ;  /* 0x000000ffff0d7224 */ /* 0x002fe400078e0007 */
[----:B------:R-:W-:Y:S01]  /*e890*/  IMAD.HI.U32 R11, R9, R3, RZ ;  /* 0x00000003090b7227 */ /* 0x000fe200078e00ff */
[----:B------:R-:W-:-:S03]  /*e8a0*/  IABS R179, R10 ;  /* 0x0000000a00b37213 */ /* 0x000fc60000000000 */
[----:B------:R-:W-:Y:S01]  /*e8b0*/  @!P1 IMAD.MOV R13, RZ, RZ, -R13 ;  /* 0x000000ffff0d9224 */ /* 0x000fe200078e0a0d */
[C---:B------:R-:W-:Y:S01]  /*e8c0*/  ISETP.GT.U32.AND P1, PT, R2.reuse, R8, PT ;  /* 0x000000080200720c */ /* 0x040fe20003f24070 */
[----:B------:R-:W-:Y:S01]  /*e8d0*/  @!P6 IMAD.MOV R12, RZ, RZ, -R12 ;  /* 0x000000ffff0ce224 */ /* 0x000fe200078e0a0c */
[----:B------:R-:W-:Y:S01]  /*e8e0*/  ISETP.GT.U32.AND P6, PT, R2, R4, PT ;  /* 0x000000040200720c */ /* 0x000fe20003fc4070 */
[----:B------:R-:W-:Y:S02]  /*e8f0*/  IMAD.MOV R11, RZ, RZ, -R11 ;  /* 0x000000ffff0b7224 */ /* 0x000fe400078e0a0b */
[----:B------:R-:W-:Y:S01]  /*e900*/  @!P0 IMAD.IADD R184, R184, 0x1, -R2 ;  /* 0x00000001b8b88824 */ /* 0x000fe200078e0a02 */
[----:B------:R0:W-:Y:S01]  /*e910*/  STL [R1+0x6fc], R12 ;  /* 0x0006fc0c01007387 */ /* 0x0001e20000100800 */
[----:B------:R-:W-:Y:S01]  /*e920*/  IMAD R7, R2, R11, R3 ;  /* 0x0000000b02077224 */ /* 0x000fe200078e0203 */
[----:B------:R-:W-:Y:S01]  /*e930*/  ISETP.GE.AND P0, PT, R6, RZ, PT ;  /* 0x000000ff0600720c */ /* 0x000fe20003f06270 */
[----:B------:R-:W-:Y:S01]  /*e940*/  IMAD.MOV.U32 R11, RZ, RZ, R184 ;  /* 0x000000ffff0b7224 */ /* 0x000fe200078e00b8 */
[----:B------:R-:W-:Y:S01]  /*e950*/  STL [R1+0x6f8], R13 ;  /* 0x0006f80d01007387 */ /* 0x000fe20000100800 */
[----:B------:R-:W-:-:S02]  /*e960*/  VIADD R3, R0, 0xe3 ;  /* 0x000000e300037836 */ /* 0x000fc40000000000 */
[--C-:B------:R-:W-:Y:S02]  /*e970*/  @!P1 IMAD.IADD R8, R8, 0x1, -R2.reuse ;  /* 0x0000000108089824 */ /* 0x100fe400078e0a02 */
[----:B------:R-:W-:Y:S01]  /*e980*/  @!P4 IMAD.MOV R11, RZ, RZ, -R11 ;  /* 0x000000ffff0bc224 */ /* 0x000fe200078e0a0b */
[----:B------:R-:W-:Y:S01]  /*e990*/  IABS R6, R3 ;  /* 0x0000000300067213 */ /* 0x000fe20000000000 */
[----:B0-----:R-:W-:Y:S01]  /*e9a0*/  IMAD.MOV.U32 R12, RZ, RZ, R183 ;  /* 0x000000ffff0c7224 */ /* 0x001fe200078e00b7 */
[----:B------:R-:W-:Y:S01]  /*e9b0*/  ISETP.GT.U32.AND P4, PT, R2, R8, PT ;  /* 0x000000080200720c */ /* 0x000fe20003f84070 */
[----:B------:R-:W-:Y:S01]  /*e9c0*/  @!P6 IMAD.IADD R4, R4, 0x1, -R2 ;  /* 0x000000010404e824 */ /* 0x000fe200078e0a02 */
[----:B------:R-:W-:Y:S01]  /*e9d0*/  ISETP.GE.AND P6, PT, R10, RZ, PT ;  /* 0x000000ff0a00720c */ /* 0x000fe20003fc6270 */
[----:B------:R-:W-:Y:S01]  /*e9e0*/  @!P2 IMAD.MOV R12, RZ, RZ, -R12 ;  /* 0x000000ffff0ca224 */ /* 0x000fe200078e0a0c */
[----:B------:R-:W-:Y:S01]  /*e9f0*/  ISETP.GT.U32.AND P2, PT, R2, R7, PT ;  /* 0x000000070200720c */ /* 0x000fe20003f44070 */
[----:B------:R-:W-:Y:S01]  /*ea00*/  IMAD.HI.U32 R10, R9, R179, RZ ;  /* 0x000000b3090a7227 */ /* 0x000fe200078e00ff */
[----:B------:R-:W-:-:S02]  /*ea10*/  ISETP.GE.AND P1, PT, R3, RZ, PT ;  /* 0x000000ff0300720c */ /* 0x000fc40003f26270 */
[----:B------:R0:W-:Y:S01]  /*ea20*/  STL [R1+0x6dc], R12 ;  /* 0x0006dc0c01007387 */ /* 0x0001e20000100800 */
[----:B------:R-:W-:-:S03]  /*ea30*/  IMAD.HI.U32 R3, R9, R6, RZ ;  /* 0x0000000609037227 */ /* 0x000fc600078e00ff */
[----:B------:R1:W-:Y:S01]  /*ea40*/  STL [R1+0x6e0], R11 ;  /* 0x0006e00b01007387 */ /* 0x0003e20000100800 */
[--C-:B------:R-:W-:Y:S02]  /*ea50*/  @!P4 IMAD.IADD R8, R8, 0x1, -R2.reuse ;  /* 0x000000010808c824 */ /* 0x100fe400078e0a02 */
[----:B------:R-:W-:Y:S02]  /*ea60*/  IMAD.MOV R3, RZ, RZ, -R3 ;  /* 0x000000ffff037224 */ /* 0x000fe400078e0a03 */
[----:B------:R-:W-:Y:S02]  /*ea70*/  @!P2 IMAD.IADD R7, R7, 0x1, -R2 ;  /* 0x000000010707a824 */ /* 0x000fe400078e0a02 */
[C---:B------:R-:W-:Y:S02]  /*ea80*/  IMAD R6, R2.reuse, R3, R6 ;  /* 0x0000000302067224 */ /* 0x040fe400078e0206 */
[----:B0-----:R-:W-:Y:S01]  /*ea90*/  IMAD.MOV.U32 R12, RZ, RZ, R8 ;  /* 0x000000ffff0c7224 */ /* 0x001fe200078e0008 */
[----:B------:R-:W-:Y:S01]  /*eaa0*/  ISETP.GT.U32.AND P2, PT, R2, R7, PT ;  /* 0x000000070200720c */ /* 0x000fe20003f44070 */
[----:B-1----:R-:W-:-:S02]  /*eab0*/  IMAD.MOV.U32 R11, RZ, RZ, R4 ;  /* 0x000000ffff0b7224 */ /* 0x002fc400078e0004 */
[----:B------:R-:W-:Y:S02]  /*eac0*/  IMAD.MOV R4, RZ, RZ, -R10 ;  /* 0x000000ffff047224 */ /* 0x000fe400078e0a0a */
[----:B------:R-:W-:Y:S02]  /*ead0*/  VIADD R178, R0, 0xe2 ;  /* 0x000000e200b27836 */ /* 0x000fe40000000000 */
[C---:B------:R-:W-:Y:S02]  /*eae0*/  IMAD R179, R2.reuse, R4, R179 ;  /* 0x0000000402b37224 */ /* 0x040fe400078e02b3 */
[----:B------:R-:W-:Y:S01]  /*eaf0*/  @!P3 IMAD.MOV R12, RZ, RZ, -R12 ;  /* 0x000000ffff0cb224 */ /* 0x000fe200078e0a0c */
[C---:B------:R-:W-:Y:S01]  /*eb00*/  ISETP.GT.U32.AND P3, PT, R2.reuse, R6, PT ;  /* 0x000000060200720c */ /* 0x040fe20003f64070 */
[----:B------:R-:W-:Y:S01]  /*eb10*/  @!P5 IMAD.MOV R11, RZ, RZ, -R11 ;  /* 0x000000ffff0bd224 */ /* 0x000fe200078e0a0b */
[----:B------:R-:W-:Y:S01]  /*eb20*/  ISETP.GT.U32.AND P4, PT, R2, R179, PT ;  /* 0x000000b30200720c */ /* 0x000fe20003f84070 */
[----:B------:R-:W-:Y:S01]  /*eb30*/  @!P2 IMAD.IADD R7, R7, 0x1, -R2 ;  /* 0x000000010707a824 */ /* 0x000fe200078e0a02 */
[----:B------:R-:W-:Y:S01]  /*eb40*/  ISETP.GE.AND P5, PT, R178, RZ, PT ;  /* 0x000000ffb200720c */ /* 0x000fe20003fa6270 */
[C---:B------:R-:W-:Y:S01]  /*eb50*/  VIADD R177, R0.reuse, 0xe0 ;  /* 0x000000e000b17836 */ /* 0x040fe20000000000 */
[----:B------:R-:W-:Y:S01]  /*eb60*/  IABS R178, R178 ;  /* 0x000000b200b27213 */ /* 0x000fe20000000000 */
[----:B------:R0:W-:Y:S01]  /*eb70*/  STL [R1+0x6e4], R11 ;  /* 0x0006e40b01007387 */ /* 0x0001e20000100800 */
[----:B------:R-:W-:-:S02]  /*eb80*/  VIADD R10, R0, 0xe1 ;  /* 0x000000e1000a7836 */ /* 0x000fc40000000000 */
[----:B------:R-:W-:Y:S01]  /*eb90*/  VIADD R3, R0, 0xdf ;  /* 0x000000df00037836 */ /* 0x000fe20000000000 */
[----:B------:R-:W-:Y:S01]  /*eba0*/  STL [R1+0x6e8], R12 ;  /* 0x0006e80c01007387 */ /* 0x000fe20000100800 */
[----:B------:R-:W-:Y:S01]  /*ebb0*/  IMAD.HI.U32 R4, R9, R178, RZ ;  /* 0x000000b209047227 */ /* 0x000fe200078e00ff */
[----:B------:R-:W-:Y:S02]  /*ebc0*/  ISETP.GE.AND P2, PT, R10, RZ, PT ;  /* 0x000000ff0a00720c */ /* 0x000fe40003f46270 */
[----:B------:R-:W-:Y:S01]  /*ebd0*/  IABS R10, R10 ;  /* 0x0000000a000a7213 */ /* 0x000fe20000000000 */
[----:B------:R-:W-:Y:S02]  /*ebe0*/  @!P4 IMAD.IADD R179, R179, 0x1, -R2 ;  /* 0x00000001b3b3c824 */ /* 0x000fe400078e0a02 */
[----:B0-----:R-:W-:Y:S02]  /*ebf0*/  IMAD.MOV.U32 R11, RZ, RZ, R7 ;  /* 0x000000ffff0b7224 */ /* 0x001fe400078e0007 */
[----:B------:R-:W-:Y:S01]  /*ec00*/  IMAD.MOV R8, RZ, RZ, -R4 ;  /* 0x000000ffff087224 */ /* 0x000fe200078e0a04 */
[----:B------:R-:W-:Y:S01]  /*ec10*/  ISETP.GT.U32.AND P4, PT, R2, R179, PT ;  /* 0x000000b30200720c */ /* 0x000fe20003f84070 */
[----:B------:R-:W-:Y:S01]  /*ec20*/  @!P0 IMAD.MOV R11, RZ, RZ, -R11 ;  /* 0x000000ffff0b8224 */ /* 0x000fe200078e0a0b */
[----:B------:R-:W-:Y:S01]  /*ec30*/  ISETP.GE.AND P0, PT, R177, RZ, PT ;  /* 0x000000ffb100720c */ /* 0x000fe20003f06270 */
[----:B------:R-:W-:Y:S01]  /*ec40*/  @!P3 IMAD.IADD R6, R6, 0x1, -R2 ;  /* 0x000000010606b824 */ /* 0x000fe200078e0a02 */
[----:B------:R-:W-:Y:S01]  /*ec50*/  IABS R177, R177 ;  /* 0x000000b100b17213 */ /* 0x000fe20000000000 */
[C---:B------:R-:W-:Y:S01]  /*ec60*/  IMAD R178, R2.reuse, R8, R178 ;  /* 0x0000000802b27224 */ /* 0x040fe200078e02b2 */
[----:B------:R0:W-:Y:S01]  /*ec70*/  STL [R1+0x6f4], R11 ;  /* 0x0006f40b01007387 */ /* 0x0001e20000100800 */
[----:B------:R-:W-:Y:S01]  /*ec80*/  IMAD.HI.U32 R4, R9, R10, RZ ;  /* 0x0000000a09047227 */ /* 0x000fe200078e00ff */
[----:B------:R-:W-:-:S03]  /*ec90*/  ISETP.GT.U32.AND P3, PT, R2, R6, PT ;  /* 0x000000060200720c */ /* 0x000fc60003f64070 */
[----:B------:R-:W-:-:S04]  /*eca0*/  IMAD.HI.U32 R7, R9, R177, RZ ;  /* 0x000000b109077227 */ /* 0x000fc800078e00ff */
[----:B------:R-:W-:Y:S01]  /*ecb0*/  @!P4 IMAD.IADD R179, R179, 0x1, -R2 ;  /* 0x00000001b3b3c824 */ /* 0x000fe200078e0a02 */
[----:B0-----:R-:W-:Y:S01]  /*ecc0*/  IABS R11, R3 ;  /* 0x00000003000b7213 */ /* 0x001fe20000000000 */
[----:B------:R-:W-:Y:S01]  /*ecd0*/  IMAD.MOV R7, RZ, RZ, -R7 ;  /* 0x000000ffff077224 */ /* 0x000fe200078e0a07 */
[----:B------:R-:W-:Y:S01]  /*ece0*/  ISETP.GT.U32.AND P4, PT, R2, R178, PT ;  /* 0x000000b20200720c */ /* 0x000fe20003f84070 */
[----:B------:R-:W-:Y:S02]  /*ecf0*/  IMAD.MOV R4, RZ, RZ, -R4 ;  /* 0x000000ffff047224 */ /* 0x000fe400078e0a04 */
[----:B------:R-:W-:-:S04]  /*ed00*/  IMAD.HI.U32 R8, R9, R11, RZ ;  /* 0x0000000b09087227 */ /* 0x000fc800078e00ff */
[----:B------:R-:W-:Y:S02]  /*ed10*/  IMAD.MOV R8, RZ, RZ, -R8 ;  /* 0x000000ffff087224 */ /* 0x000fe400078e0a08 */
[C---:B------:R-:W-:Y:S02]  /*ed20*/  IMAD R177, R2.reuse, R7, R177 ;  /* 0x0000000702b17224 */ /* 0x040fe400078e02b1 */
[C---:B------:R-:W-:Y:S02]  /*ed30*/  IMAD R10, R2.reuse, R4, R10 ;  /* 0x00000004020a7224 */ /* 0x040fe400078e020a */
[----:B------:R-:W-:Y:S02]  /*ed40*/  IMAD.MOV.U32 R12, RZ, RZ, R179 ;  /* 0x000000ffff0c7224 */ /* 0x000fe400078e00b3 */
[----:B------:R-:W-:Y:S02]  /*ed50*/  IMAD R11, R2, R8, R11 ;  /* 0x00000008020b7224 */ /* 0x000fe400078e020b */
[----:B------:R-:W-:Y:S01]  /*ed60*/  @!P3 IMAD.IADD R6, R6, 0x1, -R2 ;  /* 0x000000010606b824 */ /* 0x000fe200078e0a02 */
[C---:B------:R-:W-:Y:S01]  /*ed70*/  ISETP.GT.U32.AND P3, PT, R2.reuse, R177, PT ;  /* 0x000000b10200720c */ /* 0x040fe20003f64070 */
[----:B------:R-:W-:Y:S01]  /*ed80*/  @!P6 IMAD.MOV R12, RZ, RZ, -R12 ;  /* 0x000000ffff0ce224 */ /* 0x000fe200078e0a0c */
[----:B------:R-:W-:Y:S01]  /*ed90*/  ISETP.GT.U32.AND P6, PT, R2, R10, PT ;  /* 0x0000000a0200720c */ /* 0x000fe20003fc4070 */
[----:B------:R-:W-:Y:S01]  /*eda0*/  @!P4 IMAD.IADD R178, R178, 0x1, -R2 ;  /* 0x00000001b2b2c824 */ /* 0x000fe200078e0a02 */
[----:B------:R-:W-:Y:S01]  /*edb0*/  ISETP.GT.U32.AND P4, PT, R2, R11, PT ;  /* 0x0000000b0200720c */ /* 0x000fe20003f84070 */
[C---:B------:R-:W-:Y:S01]  /*edc0*/  VIADD R184, R0.reuse, 0xde ;  /* 0x000000de00b87836 */ /* 0x040fe20000000000 */
[----:B------:R0:W-:Y:S01]  /*edd0*/  STL [R1+0x6f0], R12 ;  /* 0x0006f00c01007387 */ /* 0x0001e20000100800 */
[----:B------:R-:W-:-:S02]  /*ede0*/  VIADD R181, R0, 0xdd ;  /* 0x000000dd00b57836 */ /* 0x000fc40000000000 */
[C---:B------:R-:W-:Y:S01]  /*edf0*/  VIADD R8, R0.reuse, 0xdc ;  /* 0x000000dc00087836 */ /* 0x040fe20000000000 */
[----:B------:R-:W-:Y:S01]  /*ee00*/  IABS R4, R184 ;  /* 0x000000b800047213 */ /* 0x000fe20000000000 */
[----:B------:R-:W-:Y:S01]  /*ee10*/  VIADD R17, R0, 0x5 ;  /* 0x0000000500117836 */ /* 0x000fe20000000000 */
[----:B------:R-:W-:Y:S01]  /*ee20*/  IABS R180, R181 ;  /* 0x000000b500b47213 */ /* 0x000fe20000000000 */
[--C-:B------:R-:W-:Y:S01]  /*ee30*/  @!P3 IMAD.IADD R177, R177, 0x1, -R2.reuse ;  /* 0x00000001b1b1b824 */ /* 0x100fe200078e0a02 */
[----:B------:R-:W-:Y:S01]  /*ee40*/  IABS R183, R8 ;  /* 0x0000000800b77213 */ /* 0x000fe20000000000 */
[--C-:B------:R-:W-:Y:S01]  /*ee50*/  @!P6 IMAD.IADD R10, R10, 0x1, -R2.reuse ;  /* 0x000000010a0ae824 */ /* 0x100fe200078e0a02 */
[C---:B------:R-:W-:Y:S01]  /*ee60*/  ISETP.GT.U32.AND P6, PT, R2.reuse, R178, PT ;  /* 0x000000b20200720c */ /* 0x040fe20003fc4070 */
[----:B------:R-:W-:Y:S01]  /*ee70*/  @!P4 IMAD.IADD R11, R11, 0x1, -R2 ;  /* 0x000000010b0bc824 */ /* 0x000fe200078e0a02 */
[C---:B------:R-:W-:Y:S01]  /*ee80*/  ISETP.GT.U32.AND P4, PT, R2.reuse, R177, PT ;  /* 0x000000b10200720c */ /* 0x040fe20003f84070 */
[----:B0-----:R-:W-:Y:S01]  /*ee90*/  IMAD.MOV.U32 R12, RZ, RZ, R6 ;  /* 0x000000ffff0c7224 */ /* 0x001fe200078e0006 */
[----:B------:R-:W-:Y:S01]  /*eea0*/  ISETP.GT.U32.AND P3, PT, R2, R10, PT ;  /* 0x0000000a0200720c */ /* 0x000fe20003f64070 */
[----:B------:R-:W-:-:S04]  /*eeb0*/  IMAD.HI.U32 R7, R9, R4, RZ ;  /* 0x0000000409077227 */ /* 0x000fc800078e00ff */
[----:B------:R-:W-:-:S04]  /*eec0*/  IMAD.HI.U32 R6, R9, R180, RZ ;  /* 0x000000b409067227 */ /* 0x000fc800078e00ff */
[----:B------:R-:W-:Y:S02]  /*eed0*/  IMAD.MOV R7, RZ, RZ, -R7 ;  /* 0x000000ffff077224 */ /* 0x000fe400078e0a07 */
[----:B------:R-:W-:Y:S02]  /*eee0*/  IMAD.MOV R6, RZ, RZ, -R6 ;  /* 0x000000ffff067224 */ /* 0x000fe400078e0a06 */
[----:B------:R-:W-:Y:S01]  /*eef0*/  @!P1 IMAD.MOV R12, RZ, RZ, -R12 ;  /* 0x000000ffff0c9224 */ /* 0x000fe200078e0a0c */
[C---:B------:R-:W-:Y:S01]  /*ef00*/  ISETP.GT.U32.AND P1, PT, R2.reuse, R11, PT ;  /* 0x0000000b0200720c */ /* 0x040fe20003f24070 */
[C---:B------:R-:W-:Y:S02]  /*ef10*/  IMAD R4, R2.reuse, R7, R4 ;  /* 0x0000000702047224 */ /* 0x040fe400078e0204 */
[----:B------:R-:W-:Y:S01]  /*ef20*/  IMAD R180, R2, R6, R180 ;  /* 0x0000000602b47224 */ /* 0x000fe200078e02b4 */
[----:B------:R0:W-:Y:S01]  /*ef30*/  STL [R1+0x6ec], R12 ;  /* 0x0006ec0c01007387 */ /* 0x0001e20000100800 */
[--C-:B------:R-:W-:Y:S01]  /*ef40*/  @!P6 IMAD.IADD R178, R178, 0x1, -R2.reuse ;  /* 0x00000001b2b2e824 */ /* 0x100fe200078e0a02 */
[C---:B------:R-:W-:Y:S01]  /*ef50*/  ISETP.GT.U32.AND P6, PT, R2.reuse, R4, PT ;  /* 0x000000040200720c */ /* 0x040fe20003fc4070 */
[----:B------:R-:W-:Y:S01]  /*ef60*/  @!P4 IMAD.IADD R177, R177, 0x1, -R2 ;  /* 0x00000001b1b1c824 */ /* 0x000fe200078e0a02 */
[----:B------:R-:W-:Y:S01]  /*ef70*/  ISETP.GT.U32.AND P4, PT, R2, R180, PT ;  /* 0x000000b40200720c */ /* 0x000fe20003f84070 */
[----:B------:R-:W-:-:S02]  /*ef80*/  VIADD R6, R0, 0xda ;  /* 0x000000da00067836 */ /* 0x000fc40000000000 */
[--C-:B------:R-:W-:Y:S01]  /*ef90*/  @!P3 IMAD.IADD R10, R10, 0x1, -R2.reuse ;  /* 0x000000010a0ab824 */ /* 0x100fe200078e0a02 */
[----:B------:R-:W-:Y:S01]  /*efa0*/  ISETP.GE.AND P3, PT, R3, RZ, PT ;  /* 0x000000ff0300720c */ /* 0x000fe20003f66270 */
[----:B------:R-:W-:Y:S01]  /*efb0*/  @!P1 IMAD.IADD R11, R11, 0x1, -R2 ;  /* 0x000000010b0b9824 */ /* 0x000fe200078e0a02 */
[----:B------:R-:W-:Y:S01]  /*efc0*/  ISETP.GE.AND P1, PT, R184, RZ, PT ;  /* 0x000000ffb800720c */ /* 0x000fe20003f26270 */
[----:B------:R-:W-:Y:S01]  /*efd0*/  IMAD.MOV.U32 R13, RZ, RZ, R10 ;  /* 0x000000ffff0d7224 */ /* 0x000fe200078e000a */
[----:B------:R-:W-:Y:S01]  /*efe0*/  IABS R184, R6 ;  /* 0x0000000600b87213 */ /* 0x000fe20000000000 */
[----:B------:R-:W-:Y:S02]  /*eff0*/  VIADD R7, R0, 0xdb ;  /* 0x000000db00077836 */ /* 0x000fe40000000000 */
[--C-:B------:R-:W-:Y:S01]  /*f000*/  @!P6 IMAD.IADD R4, R4, 0x1, -R2.reuse ;  /* 0x000000010404e824 */ /* 0x100fe200078e0a02 */
[----:B------:R-:W-:Y:S01]  /*f010*/  ISETP.GE.AND P6, PT, R181, RZ, PT ;  /* 0x000000ffb500720c */ /* 0x000fe20003fc6270 */
[----:B------:R-:W-:Y:S01]  /*f020*/  @!P4 IMAD.IADD R180, R180, 0x1, -R2 ;  /* 0x00000001b4b4c824 */ /* 0x000fe200078e0a02 */
[----:B------:R-:W-:Y:S01]  /*f030*/  IABS R182, R7 ;  /* 0x0000000700b67213 */ /* 0x000fe20000000000 */
[----:B------:R-:W-:Y:S01]  /*f040*/  IMAD.MOV.U32 R181, RZ, RZ, R184 ;  /* 0x000000ffffb57224 */ /* 0x000fe200078e00b8 */
[C---:B------:R-:W-:Y:S01]  /*f050*/  ISETP.GT.U32.AND P4, PT, R2.reuse, R4, PT ;  /* 0x000000040200720c */ /* 0x040fe20003f84070 */
[----:B------:R-:W-:Y:S01]  /*f060*/  @!P2 IMAD.MOV R13, RZ, RZ, -R13 ;  /* 0x000000ffff0da224 */ /* 0x000fe200078e0a0d */
[----:B------:R-:W-:Y:S01]  /*f070*/  ISETP.GT.U32.AND P2, PT, R2, R180, PT ;  /* 0x000000b40200720c */ /* 0x000fe20003f44070 */
[----:B------:R-:W-:-:S04]  /*f080*/  IMAD.HI.U32 R179, R9, R183, RZ ;  /* 0x000000b709b37227 */ /* 0x000fc800078e00ff */
[----:B0-----:R-:W-:Y:S02]  /*f090*/  IMAD.MOV.U32 R12, RZ, RZ, R178 ;  /* 0x000000ffff0c7224 */ /* 0x001fe400078e00b2 */
[----:B------:R-:W-:-:S04]  /*f0a0*/  IMAD.HI.U32 R178, R9, R181, RZ ;  /* 0x000000b509b27227 */ /* 0x000fc800078e00ff */
[----:B------:R-:W-:Y:S02]  /*f0b0*/  IMAD.MOV R179, RZ, RZ, -R179 ;  /* 0x000000ffffb37224 */ /* 0x000fe400078e0ab3 */
[----:B------:R-:W-:Y:S02]  /*f0c0*/  IMAD.MOV R10, RZ, RZ, -R178 ;  /* 0x000000ffff0a7224 */ /* 0x000fe400078e0ab2 */
[C---:B------:R-:W-:Y:S02]  /*f0d0*/  IMAD R183, R2.reuse, R179, R183 ;  /* 0x000000b302b77224 */ /* 0x040fe400078e02b7 */
[----:B------:R-:W-:Y:S02]  /*f0e0*/  IMAD R181, R2, R10, R181 ;  /* 0x0000000a02b57224 */ /* 0x000fe400078e02b5 */
[----:B------:R-:W-:-:S04]  /*f0f0*/  IMAD.HI.U32 R3, R9, R182, RZ ;  /* 0x000000b609037227 */ /* 0x000fc800078e00ff */
[----:B------:R-:W-:Y:S01]  /*f100*/  @!P5 IMAD.MOV R12, RZ, RZ, -R12 ;  /* 0x000000ffff0cd224 */ /* 0x000fe200078e0a0c */
[----:B------:R-:W-:Y:S01]  /*f110*/  ISETP.GT.U32.AND P5, PT, R2, R183, PT ;  /* 0x000000b70200720c */ /* 0x000fe20003fa4070 */
[--C-:B------:R-:W-:Y:S01]  /*f120*/  @!P2 IMAD.IADD R180, R180, 0x1, -R2.reuse ;  /* 0x00000001b4b4a824 */ /* 0x100fe200078e0a02 */
[----:B------:R-:W-:Y:S01]  /*f130*/  ISETP.GT.U32.AND P2, PT, R2, R181, PT ;  /* 0x000000b50200720c */ /* 0x000fe20003f44070 */
[----:B------:R-:W-:Y:S01]  /*f140*/  IMAD.MOV R3, RZ, RZ, -R3 ;  /* 0x000000ffff037224 */ /* 0x000fe200078e0a03 */
[----:B------:R0:W-:Y:S01]  /*f150*/  STL [R1+0x6c8], R12 ;  /* 0x0006c80c01007387 */ /* 0x0001e20000100800 */
[----:B------:R-:W-:Y:S01]  /*f160*/  @!P4 IMAD.IADD R4, R4, 0x1, -R2 ;  /* 0x000000010404c824 */ /* 0x000fe200078e0a02 */
[----:B------:R-:W-:Y:S01]  /*f170*/  ISETP.GE.AND P4, PT, R7, RZ, PT ;  /* 0x000000ff0700720c */ /* 0x000fe20003f86270 */
[----:B------:R-:W-:Y:S01]  /*f180*/  IMAD R182, R2, R3, R182 ;  /* 0x0000000302b67224 */ /* 0x000fe200078e02b6 */
[----:B------:R1:W-:Y:S01]  /*f190*/  STL [R1+0x6cc], R13 ;  /* 0x0006cc0d01007387 */ /* 0x0003e20000100800 */
[----:B------:R-:W-:-:S02]  /*f1a0*/  @!P3 IMAD.MOV R11, RZ, RZ, -R11 ;  /* 0x000000ffff0bb224 */ /* 0x000fc400078e0a0b */
[----:B------:R-:W-:Y:S01]  /*f1b0*/  VIADD R7, R0, 0xd8 ;  /* 0x000000d800077836 */ /* 0x000fe20000000000 */
[----:B------:R-:W-:Y:S01]  /*f1c0*/  ISETP.GT.U32.AND P3, PT, R2, R182, PT ;  /* 0x000000b60200720c */ /* 0x000fe20003f64070 */
[--C-:B------:R-:W-:Y:S01]  /*f1d0*/  @!P5 IMAD.IADD R183, R183, 0x1, -R2.reuse ;  /* 0x00000001b7b7d824 */ /* 0x100fe200078e0a02 */
[----:B------:R-:W-:Y:S01]  /*f1e0*/  ISETP.GE.AND P5, PT, R6, RZ, PT ;  /* 0x000000ff0600720c */ /* 0x000fe20003fa6270 */
[----:B0-----:R-:W-:Y:S01]  /*f1f0*/  IMAD.MOV.U32 R12, RZ, RZ, R177 ;  /* 0x000000ffff0c7224 */ /* 0x001fe200078e00b1 */
[----:B------:R-:W-:Y:S01]  /*f200*/  IABS R6, R7 ;  /* 0x0000000700067213 */ /* 0x000fe20000000000 */
[----:B------:R-:W-:Y:S02]  /*f210*/  @!P2 IMAD.IADD R181, R181, 0x1, -R2 ;  /* 0x00000001b5b5a824 */ /* 0x000fe400078e0a02 */
[----:B------:R-:W-:Y:S01]  /*f220*/  @!P0 IMAD.MOV R12, RZ, RZ, -R12 ;  /* 0x000000ffff0c8224 */ /* 0x000fe200078e0a0c */
[----:B------:R-:W-:Y:S01]  /*f230*/  ISETP.GE.AND P0, PT, R8, RZ, PT ;  /* 0x000000ff0800720c */ /* 0x000fe20003f06270 */
[----:B------:R-:W-:Y:S01]  /*f240*/  IMAD.MOV.U32 R8, RZ, RZ, R4 ;  /* 0x000000ffff087224 */ /* 0x000fe200078e0004 */
[----:B------:R-:W-:Y:S01]  /*f250*/  ISETP.GT.U32.AND P2, PT, R2, R181, PT ;  /* 0x000000b50200720c */ /* 0x000fe20003f44070 */
[----:B------:R-:W-:Y:S01]  /*f260*/  VIADD R3, R0, 0xd9 ;  /* 0x000000d900037836 */ /* 0x000fe20000000000 */
[----:B------:R-:W-:Y:S01]  /*f270*/  STL [R1+0x6d0], R12 ;  /* 0x0006d00c01007387 */ /* 0x000fe20000100800 */
[----:B------:R-:W-:-:S02]  /*f280*/  @!P1 IMAD.MOV R8, RZ, RZ, -R8 ;  /* 0x000000ffff089224 */ /* 0x000fc400078e0a08 */
[----:B------:R-:W-:Y:S01]  /*f290*/  @!P3 IMAD.IADD R182, R182, 0x1, -R2 ;  /* 0x00000001b6b6b824 */ /* 0x000fe200078e0a02 */
[----:B------:R-:W-:Y:S01]  /*f2a0*/  STL [R1+0x6d4], R11 ;  /* 0x0006d40b01007387 */ /* 0x000fe20000100800 */
[----:B------:R-:W-:Y:S01]  /*f2b0*/  IABS R178, R3 ;  /* 0x0000000300b27213 */ /* 0x000fe20000000000 */
[----:B-1----:R-:W-:Y:S01]  /*f2c0*/  IMAD.MOV.U32 R13, RZ, RZ, R180 ;  /* 0x000000ffff0d7224 */ /* 0x002fe200078e00b4 */
[C---:B------:R-:W-:Y:S01]  /*f2d0*/  ISETP.GT.U32.AND P3, PT, R2.reuse, R183, PT ;  /* 0x000000b70200720c */ /* 0x040fe20003f64070 */
[----:B------:R0:W-:Y:S01]  /*f2e0*/  STL [R1+0x6d8], R8 ;  /* 0x0006d80801007387 */ /* 0x0001e20000100800 */
[----:B------:R-:W-:Y:S01]  /*f2f0*/  ISETP.GT.U32.AND P1, PT, R2, R182, PT ;  /* 0x000000b60200720c */ /* 0x000fe20003f24070 */
[----:B------:R-:W-:-:S04]  /*f300*/  IMAD.HI.U32 R10, R9, R178, RZ ;  /* 0x000000b2090a7227 */ /* 0x000fc800078e00ff */
[----:B------:R-:W-:Y:S02]  /*f310*/  IMAD.MOV R10, RZ, RZ, -R10 ;  /* 0x000000ffff0a7224 */ /* 0x000fe400078e0a0a */
[----:B------:R-:W-:Y:S02]  /*f320*/  @!P2 IMAD.IADD R181, R181, 0x1, -R2 ;  /* 0x00000001b5b5a824 */ /* 0x000fe400078e0a02 */
[----:B0-----:R-:W-:-:S04]  /*f330*/  IMAD.HI.U32 R8, R9, R6, RZ ;  /* 0x0000000609087227 */ /* 0x001fc800078e00ff */
[----:B------:R-:W-:Y:S02]  /*f340*/  IMAD.MOV R8, RZ, RZ, -R8 ;  /* 0x000000ffff087224 */ /* 0x000fe400078e0a08 */
[C---:B------:R-:W-:Y:S02]  /*f350*/  IMAD R178, R2.reuse, R10, R178 ;  /* 0x0000000a02b27224 */ /* 0x040fe400078e02b2 */
[C---:B------:R-:W-:Y:S02]  /*f360*/  IMAD R6, R2.reuse, R8, R6 ;  /* 0x0000000802067224 */ /* 0x040fe400078e0206 */
[----:B------:R-:W-:Y:S01]  /*f370*/  @!P3 IMAD.IADD R183, R183, 0x1, -R2 ;  /* 0x00000001b7b7b824 */ /* 0x000fe200078e0a02 */
[----:B------:R-:W-:Y:S01]  /*f380*/  ISETP.GT.U32.AND P3, PT, R2, R178, PT ;  /* 0x000000b20200720c */ /* 0x000fe20003f64070 */
[----:B------:R-:W-:Y:S01]  /*f390*/  VIADD R8, R0, 0xd5 ;  /* 0x000000d500087836 */ /* 0x000fe20000000000 */
[----:B------:R-:W-:Y:S01]  /*f3a0*/  ISETP.GT.U32.AND P2, PT, R2, R6, PT ;  /* 0x000000060200720c */ /* 0x000fe20003f44070 */
[----:B------:R-:W-:-:S02]  /*f3b0*/  VIADD R11, R0, 0xd7 ;  /* 0x000000d7000b7836 */ /* 0x000fc40000000000 */
[----:B------:R-:W-:Y:S01]  /*f3c0*/  VIADD R4, R0, 0xd6 ;  /* 0x000000d600047836 */ /* 0x000fe20000000000 */
[----:B------:R-:W-:Y:S01]  /*f3d0*/  IABS R177, R8 ;  /* 0x0000000800b17213 */ /* 0x000fe20000000000 */
[----:B------:R-:W-:Y:S01]  /*f3e0*/  @!P6 IMAD.MOV R13, RZ, RZ, -R13 ;  /* 0x000000ffff0de224 */ /* 0x000fe200078e0a0d */
[----:B------:R-:W-:Y:S01]  /*f3f0*/  IABS R179, R11 ;  /* 0x0000000b00b37213 */ /* 0x000fe20000000000 */
[--C-:B------:R-:W-:Y:S01]  /*f400*/  @!P1 IMAD.IADD R182, R182, 0x1, -R2.reuse ;  /* 0x00000001b6b69824 */ /* 0x100fe200078e0a02 */
[----:B------:R-:W-:Y:S01]  /*f410*/  IABS R10, R4 ;  /* 0x00000004000a7213 */ /* 0x000fe20000000000 */
[----:B------:R-:W-:Y:S01]  /*f420*/  IMAD.HI.U32 R180, R9, R177, RZ ;  /* 0x000000b109b47227 */ /* 0x000fe200078e00ff */
[----:B------:R0:W-:Y:S01]  /*f430*/  STL [R1+0x650], R13 ;  /* 0x0006500d01007387 */ /* 0x0001e20000100800 */
[----:B------:R-:W-:Y:S02]  /*f440*/  ISETP.GE.AND P1, PT, R3, RZ, PT ;  /* 0x000000ff0300720c */ /* 0x000fe40003f26270 */
[----:B------:R-:W-:-:S02]  /*f450*/  @!P2 IMAD.IADD R6, R6, 0x1, -R2 ;  /* 0x000000010606a824 */ /* 0x000fc400078e0a02 */
[----:B------:R-:W-:Y:S01]  /*f460*/  @!P3 IMAD.IADD R178, R178, 0x1, -R2 ;  /* 0x00000001b2b2b824 */ /* 0x000fe200078e0a02 */
[----:B------:R-:W-:Y:S01]  /*f470*/  ISETP.GE.AND P3, PT, R7, RZ, PT ;  /* 0x000000ff0700720c */ /* 0x000fe20003f66270 */
[----:B------:R-:W-:Y:S01]  /*f480*/  IMAD.MOV.U32 R12, RZ, RZ, R183 ;  /* 0x000000ffff0c7224 */ /* 0x000fe200078e00b7 */
[C---:B------:R-:W-:Y:S01]  /*f490*/  ISETP.GT.U32.AND P6, PT, R2.reuse, R6, PT ;  /* 0x000000060200720c */ /* 0x040fe20003fc4070 */
[----:B------:R-:W-:Y:S01]  /*f4a0*/  IMAD.HI.U32 R184, R9, R179, RZ ;  /* 0x000000b309b87227 */ /* 0x000fe200078e00ff */
[----:B------:R-:W-:-:S03]  /*f4b0*/  ISETP.GT.U32.AND P2, PT, R2, R178, PT ;  /* 0x000000b20200720c */ /* 0x000fc60003f44070 */
[----:B0-----:R-:W-:Y:S02]  /*f4c0*/  IMAD.MOV.U32 R13, RZ, RZ, R182 ;  /* 0x000000ffff0d7224 */ /* 0x001fe400078e00b6 */
[----:B------:R-:W-:Y:S02]  /*f4d0*/  IMAD.MOV R180, RZ, RZ, -R180 ;  /* 0x000000ffffb47224 */ /* 0x000fe400078e0ab4 */
[----:B------:R-:W-:Y:S02]  /*f4e0*/  @!P0 IMAD.MOV R12, RZ, RZ, -R12 ;  /* 0x000000ffff0c8224 */ /* 0x000fe400078e0a0c */
[----:B------:R-:W-:-:S03]  /*f4f0*/  IMAD.HI.U32 R3, R9, R10, RZ ;  /* 0x0000000a09037227 */ /* 0x000fc600078e00ff */
[----:B------:R0:W-:Y:S01]  /*f500*/  STL [R1+0x654], R12 ;  /* 0x0006540c01007387 */ /* 0x0001e20000100800 */
[----:B------:R-:W-:Y:S02]  /*f510*/  IMAD.MOV R184, RZ, RZ, -R184 ;  /* 0x000000ffffb87224 */ /* 0x000fe400078e0ab8 */
[----:B------:R-:W-:Y:S01]  /*f520*/  @!P4 IMAD.MOV R13, RZ, RZ, -R13 ;  /* 0x000000ffff0dc224 */ /* 0x000fe200078e0a0d */
[----:B------:R-:W-:Y:S01]  /*f530*/  ISETP.GE.AND P4, PT, R11, RZ, PT ;  /* 0x000000ff0b00720c */ /* 0x000fe20003f86270 */
[C---:B------:R-:W-:Y:S02]  /*f540*/  IMAD R11, R2.reuse, R180, R177 ;  /* 0x000000b4020b7224 */ /* 0x040fe400078e02b1 */
[----:B------:R-:W-:Y:S01]  /*f550*/  IMAD.MOV R3, RZ, RZ, -R3 ;  /* 0x000000ffff037224 */ /* 0x000fe200078e0a03 */
[----:B------:R-:W-:Y:S01]  /*f560*/  STL [R1+0x674], R13 ;  /* 0x0006740d01007387 */ /* 0x000fe20000100800 */
[----:B------:R-:W-:Y:S02]  /*f570*/  IMAD R179, R2, R184, R179 ;  /* 0x000000b802b37224 */ /* 0x000fe400078e02b3 */
[----:B0-----:R-:W-:-:S02]  /*f580*/  IMAD.MOV.U32 R12, RZ, RZ, R181 ;  /* 0x000000ffff0c7224 */ /* 0x001fc400078e00b5 */
[----:B------:R-:W-:Y:S01]  /*f590*/  @!P6 IMAD.IADD R6, R6, 0x1, -R2 ;  /* 0x000000010606e824 */ /* 0x000fe200078e0a02 */
[C---:B------:R-:W-:Y:S01]  /*f5a0*/  ISETP.GT.U32.AND P6, PT, R2.reuse, R11, PT ;  /* 0x0000000b0200720c */ /* 0x040fe20003fc4070 */
[C---:B------:R-:W-:Y:S01]  /*f5b0*/  IMAD R10, R2.reuse, R3, R10 ;  /* 0x00000003020a7224 */ /* 0x040fe200078e020a */
[----:B------:R-:W-:Y:S01]  /*f5c0*/  ISETP.GT.U32.AND P0, PT, R2, R179, PT ;  /* 0x000000b30200720c */ /* 0x000fe20003f04070 */
[----:B------:R-:W-:Y:S02]  /*f5d0*/  @!P5 IMAD.MOV R12, RZ, RZ, -R12 ;  /* 0x000000ffff0cd224 */ /* 0x000fe400078e0a0c */
[----:B------:R-:W-:Y:S01]  /*f5e0*/  @!P2 IMAD.IADD R178, R178, 0x1, -R2 ;  /* 0x00000001b2b2a824 */ /* 0x000fe200078e0a02 */
[----:B------:R-:W-:Y:S01]  /*f5f0*/  ISETP.GT.U32.AND P5, PT, R2, R10, PT ;  /* 0x0000000a0200720c */ /* 0x000fe20003fa4070 */
[----:B------:R-:W-:Y:S01]  /*f600*/  VIADD R7, R0, 0xd4 ;  /* 0x000000d400077836 */ /* 0x000fe20000000000 */
[----:B------:R0:W-:Y:S01]  /*f610*/  STL [R1+0x6b8], R12 ;  /* 0x0006b80c01007387 */ /* 0x0001e20000100800 */
[----:B------:R-:W-:Y:S01]  /*f620*/  ISETP.GE.AND P2, PT, R4, RZ, PT ;  /* 0x000000ff0400720c */ /* 0x000fe20003f46270 */
[----:B------:R-:W-:-:S02]  /*f630*/  VIADD R4, R0, 0xd3 ;  /* 0x000000d300047836 */ /* 0x000fc40000000000 */
[----:B------:R-:W-:Y:S01]  /*f640*/  IABS R3, R7 ;  /* 0x0000000700037213 */ /* 0x000fe20000000000 */
[--C-:B------:R-:W-:Y:S02]  /*f650*/  @!P6 IMAD.IADD R11, R11, 0x1, -R2.reuse ;  /* 0x000000010b0be824 */ /* 0x100fe400078e0a02 */
[----:B------:R-:W-:Y:S01]  /*f660*/  @!P0 IMAD.IADD R179, R179, 0x1, -R2 ;  /* 0x00000001b3b38824 */ /* 0x000fe200078e0a02 */
[----:B------:R-:W-:Y:S01]  /*f670*/  ISETP.GE.AND P0, PT, R8, RZ, PT ;  /* 0x000000ff0800720c */ /* 0x000fe20003f06270 */
[----:B------:R-:W-:Y:S01]  /*f680*/  IMAD.HI.U32 R177, R9, R3, RZ ;  /* 0x0000000309b17227 */ /* 0x000fe200078e00ff */
[----:B------:R-:W-:-:S03]  /*f690*/  ISETP.GT.U32.AND P6, PT, R2, R11, PT ;  /* 0x0000000b0200720c */ /* 0x000fc60003fc4070 */
[----:B0-----:R-:W-:Y:S01]  /*f6a0*/  IMAD.MOV.U32 R12, RZ, RZ, R178 ;  /* 0x000000ffff0c7224 */ /* 0x001fe200078e00b2 */
[----:B------:R-:W-:Y:S01]  /*f6b0*/  IABS R178, R4 ;  /* 0x0000000400b27213 */ /* 0x000fe20000000000 */
[----:B------:R-:W-:Y:S01]  /*f6c0*/  @!P5 IMAD.IADD R10, R10, 0x1, -R2 ;  /* 0x000000010a0ad824 */ /* 0x000fe200078e0a02 */
[C---:B------:R-:W-:Y:S01]  /*f6d0*/  ISETP.GT.U32.AND P5, PT, R2.reuse, R179, PT ;  /* 0x000000b30200720c */ /* 0x040fe20003fa4070 */
[----:B------:R-:W-:Y:S02]  /*f6e0*/  @!P1 IMAD.MOV R12, RZ, RZ, -R12 ;  /* 0x000000ffff0c9224 */ /* 0x000fe400078e0a0c */
[----:B------:R-:W-:Y:S01]  /*f6f0*/  IMAD.MOV R177, RZ, RZ, -R177 ;  /* 0x000000ffffb17224 */ /* 0x000fe200078e0ab1 */
[----:B------:R-:W-:Y:S01]  /*f700*/  ISETP.GT.U32.AND P1, PT, R2, R10, PT ;  /* 0x0000000a0200720c */ /* 0x000fe20003f24070 */
[----:B------:R-:W-:Y:S01]  /*f710*/  VIADD R8, R0, 0xd2 ;  /* 0x000000d200087836 */ /* 0x000fe20000000000 */
[----:B------:R0:W-:Y:S01]  /*f720*/  STL [R1+0x6bc], R12 ;  /* 0x0006bc0c01007387 */ /* 0x0001e20000100800 */
[----:B------:R-:W-:-:S02]  /*f730*/  IMAD R3, R2, R177, R3 ;  /* 0x000000b102037224 */ /* 0x000fc400078e0203 */
[--C-:B------:R-:W-:Y:S01]  /*f740*/  @!P6 IMAD.IADD R11, R11, 0x1, -R2.reuse ;  /* 0x000000010b0be824 */ /* 0x100fe200078e0a02 */
[----:B------:R-:W-:Y:S01]  /*f750*/  IABS R177, R8 ;  /* 0x0000000800b17213 */ /* 0x000fe20000000000 */
[----:B------:R-:W-:Y:S02]  /*f760*/  VIADD R184, R0, 0xbf ;  /* 0x000000bf00b87836 */ /* 0x000fe40000000000 */
[----:B------:R-:W-:Y:S01]  /*f770*/  @!P5 IMAD.IADD R179, R179, 0x1, -R2 ;  /* 0x00000001b3b3d824 */ /* 0x000fe200078e0a02 */
[----:B------:R-:W-:Y:S01]  /*f780*/  ISETP.GT.U32.AND P5, PT, R2, R3, PT ;  /* 0x000000030200720c */ /* 0x000fe20003fa4070 */
[----:B------:R-:W-:Y:S01]  /*f790*/  IMAD.HI.U32 R181, R9, R177, RZ ;  /* 0x000000b109b57227 */ /* 0x000fe200078e00ff */
[----:B------:R-:W-:-:S03]  /*f7a0*/  IABS R185, R184 ;  /* 0x000000b800b97213 */ /* 0x000fc60000000000 */
[----:B0-----:R-:W-:Y:S02]  /*f7b0*/  IMAD.MOV.U32 R12, RZ, RZ, R6 ;  /* 0x000000ffff0c7224 */ /* 0x001fe400078e0006 */
[----:B------:R-:W-:-:S04]  /*f7c0*/  IMAD.HI.U32 R6, R9, R178, RZ ;  /* 0x000000b209067227 */ /* 0x000fc800078e00ff */
[----:B------:R-:W-:Y:S02]  /*f7d0*/  IMAD.MOV R6, RZ, RZ, -R6 ;  /* 0x000000ffff067224 */ /* 0x000fe400078e0a06 */
[----:B------:R-:W-:Y:S01]  /*f7e0*/  @!P3 IMAD.MOV R12, RZ, RZ, -R12 ;  /* 0x000000ffff0cb224 */ /* 0x000fe200078e0a0c */
[----:B------:R-:W-:Y:S01]  /*f7f0*/  ISETP.GE.AND P3, PT, R7, RZ, PT ;  /* 0x000000ff0700720c */ /* 0x000fe20003f66270 */
[----:B------:R-:W-:Y:S02]  /*f800*/  IMAD R178, R2, R6, R178 ;  /* 0x0000000602b27224 */ /* 0x000fe400078e02b2 */
[----:B------:R-:W-:Y:S01]  /*f810*/  @!P1 IMAD.IADD R10, R10, 0x1, -R2 ;  /* 0x000000010a0a9824 */ /* 0x000fe200078e0a02 */
[----:B------:R0:W-:Y:S01]  /*f820*/  STL [R1+0x6c4], R12 ;  /* 0x0006c40c01007387 */ /* 0x0001e20000100800 */
[----:B------:R-:W-:Y:S01]  /*f830*/  ISETP.GE.AND P1, PT, R4, RZ, PT ;  /* 0x000000ff0400720c */ /* 0x000fe20003f26270 */
[----:B------:R-:W-:Y:S01]  /*f840*/  VIADD R4, R0, 0xd1 ;  /* 0x000000d100047836 */ /* 0x000fe20000000000 */
[----:B------:R-:W-:Y:S01]  /*f850*/  ISETP.GT.U32.AND P6, PT, R2, R178, PT ;  /* 0x000000b20200720c */ /* 0x000fe20003fc4070 */
[----:B------:R-:W-:-:S02]  /*f860*/  IMAD.MOV R181, RZ, RZ, -R181 ;  /* 0x000000ffffb57224 */ /* 0x000fc400078e0ab5 */
[----:B------:R-:W-:Y:S01]  /*f870*/  @!P5 IMAD.IADD R3, R3, 0x1, -R2 ;  /* 0x000000010303d824 */ /* 0x000fe200078e0a02 */
[----:B------:R-:W-:Y:S01]  /*f880*/  IABS R7, R4 ;  /* 0x0000000400077213 */ /* 0x000fe20000000000 */
[----:B------:R-:W-:Y:S01]  /*f890*/  IMAD R177, R2, R181, R177 ;  /* 0x000000b502b17224 */ /* 0x000fe200078e02b1 */
[----:B------:R-:W-:Y:S01]  /*f8a0*/  ISETP.GE.AND P5, PT, R8, RZ, PT ;  /* 0x000000ff0800720c */ /* 0x000fe20003fa6270 */
[----:B0-----:R-:W-:Y:S02]  /*f8b0*/  IMAD.MOV.U32 R12, RZ, RZ, R179 ;  /* 0x000000ffff0c7224 */ /* 0x001fe400078e00b3 */
[----:B------:R-:W-:Y:S02]  /*f8c0*/  VIADD R6, R0, 0xd0 ;  /* 0x000000d000067836 */ /* 0x000fe40000000000 */
[----:B------:R-:W-:Y:S01]  /*f8d0*/  @!P4 IMAD.MOV R12, RZ, RZ, -R12 ;  /* 0x000000ffff0cc224 */ /* 0x000fe200078e0a0c */
[----:B------:R-:W-:Y:S01]  /*f8e0*/  ISETP.GT.U32.AND P4, PT, R2, R3, PT ;  /* 0x000000030200720c */ /* 0x000fe20003f84070 */
[----:B------:R-:W-:Y:S01]  /*f8f0*/  @!P6 IMAD.IADD R178, R178, 0x1, -R2 ;  /* 0x00000001b2b2e824 */ /* 0x000fe200078e0a02 */
[----:B------:R-:W-:Y:S01]  /*f900*/  IABS R180, R6 ;  /* 0x0000000600b47213 */ /* 0x000fe20000000000 */
[----:B------:R-:W-:Y:S01]  /*f910*/  IMAD.HI.U32 R8, R9, R7, RZ ;  /* 0x0000000709087227 */ /* 0x000fe200078e00ff */
[----:B------:R0:W-:Y:S02]  /*f920*/  STL [R1+0x6c0], R12 ;  /* 0x0006c00c01007387 */ /* 0x0001e40000100800 */
[----:B------:R-:W-:Y:S01]  /*f930*/  ISETP.GT.U32.AND P6, PT, R2, R178, PT ;  /* 0x000000b20200720c */ /* 0x000fe20003fc4070 */
[----:B------:R-:W-:-:S02]  /*f940*/  IMAD.MOV R8, RZ, RZ, -R8 ;  /* 0x000000ffff087224 */ /* 0x000fc400078e0a08 */
[----:B------:R-:W-:Y:S01]  /*f950*/  @!P0 IMAD.MOV R11, RZ, RZ, -R11 ;  /* 0x000000ffff0b8224 */ /* 0x000fe200078e0a0b */
[----:B------:R-:W-:Y:S01]  /*f960*/  ISETP.GE.AND P0, PT, R4, RZ, PT ;  /* 0x000000ff0400720c */ /* 0x000fe20003f06270 */
[----:B------:R-:W-:Y:S02]  /*f970*/  IMAD R7, R2, R8, R7 ;  /* 0x0000000802077224 */ /* 0x000fe400078e0207 */
[----:B------:R-:W-:Y:S01]  /*f980*/  @!P4 IMAD.IADD R3, R3, 0x1, -R2 ;  /* 0x000000010303c824 */ /* 0x000fe200078e0a02 */
[----:B------:R-:W-:Y:S01]  /*f990*/  ISETP.GE.AND P4, PT, R6, RZ, PT ;  /* 0x000000ff0600720c */ /* 0x000fe20003f86270 */
[----:B0-----:R-:W-:Y:S02]  /*f9a0*/  IMAD.MOV.U32 R12, RZ, RZ, R10 ;  /* 0x000000ffff0c7224 */ /* 0x001fe400078e000a */
[----:B------:R-:W-:-:S04]  /*f9b0*/  IMAD.HI.U32 R10, R9, R180, RZ ;  /* 0x000000b4090a7227 */ /* 0x000fc800078e00ff */
[----:B------:R-:W-:Y:S01]  /*f9c0*/  @!P2 IMAD.MOV R12, RZ, RZ, -R12 ;  /* 0x000000ffff0ca224 */ /* 0x000fe200078e0a0c */
[----:B------:R-:W-:Y:S01]  /*f9d0*/  ISETP.GT.U32.AND P2, PT, R2, R177, PT ;  /* 0x000000b10200720c */ /* 0x000fe20003f44070 */
[----:B------:R-:W-:Y:S01]  /*f9e0*/  @!P6 IMAD.IADD R178, R178, 0x1, -R2 ;  /* 0x00000001b2b2e824 */ /* 0x000fe200078e0a02 */
[C---:B------:R-:W-:Y:S01]  /*f9f0*/  ISETP.GT.U32.AND P6, PT, R2.reuse, R7, PT ;  /* 0x000000070200720c */ /* 0x040fe20003fc4070 */
[----:B------:R-:W-:Y:S01]  /*fa00*/  IMAD.MOV R10, RZ, RZ, -R10 ;  /* 0x000000ffff0a7224 */ /* 0x000fe200078e0a0a */
[----:B------:R0:W-:Y:S01]  /*fa10*/  STL [R1+0x69c], R12 ;  /* 0x00069c0c01007387 */ /* 0x0001e20000100800 */
[----:B------:R-:W-:Y:S02]  /*fa20*/  IMAD.MOV.U32 R13, RZ, RZ, R3 ;  /* 0x000000ffff0d7224 */ /* 0x000fe400078e0003 */
[----:B------:R-:W-:Y:S01]  /*fa30*/  IMAD R180, R2, R10, R180 ;  /* 0x0000000a02b47224 */ /* 0x000fe200078e02b4 */
[----:B------:R1:W-:Y:S01]  /*fa40*/  STL [R1+0x6a0], R11 ;  /* 0x0006a00b01007387 */ /* 0x0003e20000100800 */
[----:B------:R-:W-:-:S02]  /*fa50*/  @!P3 IMAD.MOV R13, RZ, RZ, -R13 ;  /* 0x000000ffff0db224 */ /* 0x000fc400078e0a0d */
[----:B------:R-:W-:Y:S01]  /*fa60*/  VIADD R10, R0, 0xce ;  /* 0x000000ce000a7836 */ /* 0x000fe20000000000 */
[C---:B------:R-:W-:Y:S01]  /*fa70*/  ISETP.GT.U32.AND P3, PT, R2.reuse, R180, PT ;  /* 0x000000b40200720c */ /* 0x040fe20003f64070 */
[--C-:B------:R-:W-:Y:S01]  /*fa80*/  @!P2 IMAD.IADD R177, R177, 0x1, -R2.reuse ;  /* 0x00000001b1b1a824 */ /* 0x100fe200078e0a02 */
[----:B------:R-:W-:Y:S01]  /*fa90*/  STL [R1+0x6b4], R13 ;  /* 0x0006b40d01007387 */ /* 0x000fe20000100800 */
[----:B------:R-:W-:Y:S01]  /*faa0*/  @!P6 IMAD.IADD R7, R7, 0x1, -R2 ;  /* 0x000000010707e824 */ /* 0x000fe200078e0a02 */
[----:B------:R-:W-:Y:S01]  /*fab0*/  IABS R8, R10 ;  /* 0x0000000a00087213 */ /* 0x000fe20000000000 */
[----:B0-----:R-:W-:Y:S01]  /*fac0*/  IMAD.MOV.U32 R12, RZ, RZ, R178 ;  /* 0x000000ffff0c7224 */ /* 0x001fe200078e00b2 */
[----:B------:R-:W-:Y:S01]  /*fad0*/  ISETP.GT.U32.AND P2, PT, R2, R177, PT ;  /* 0x000000b10200720c */ /* 0x000fe20003f44070 */
[----:B-1----:R-:W-:Y:S01]  /*fae0*/  VIADD R11, R0, 0xcf ;  /* 0x000000cf000b7836 */ /* 0x002fe20000000000 */
[----:B------:R-:W-:Y:S01]  /*faf0*/  ISETP.GT.U32.AND P6, PT, R2, R7, PT ;  /* 0x000000070200720c */ /* 0x000fe20003fc4070 */
[----:B------:R-:W-:-:S02]  /*fb00*/  @!P1 IMAD.MOV R12, RZ, RZ, -R12 ;  /* 0x000000ffff0c9224 */ /* 0x000fc400078e0a0c */
[----:B------:R-:W-:Y:S01]  /*fb10*/  VIADD R4, R0, 0xcd ;  /* 0x000000cd00047836 */ /* 0x000fe20000000000 */
[----:B------:R-:W-:Y:S01]  /*fb20*/  IABS R6, R11 ;  /* 0x0000000b00067213 */ /* 0x000fe20000000000 */
[--C-:B------:R-:W-:Y:S01]  /*fb30*/  @!P3 IMAD.IADD R180, R180, 0x1, -R2.reuse ;  /* 0x00000001b4b4b824 */ /* 0x100fe200078e0a02 */
[----:B------:R0:W-:Y:S01]  /*fb40*/  STL [R1+0x6b0], R12 ;  /* 0x0006b00c01007387 */ /* 0x0001e20000100800 */
[----:B------:R-:W-:Y:S01]  /*fb50*/  ISETP.GE.AND P1, PT, R11, RZ, PT ;  /* 0x000000ff0b00720c */ /* 0x000fe20003f26270 */
[----:B------:R-:W-:Y:S01]  /*fb60*/  IMAD.HI.U32 R188, R9, R185, RZ ;  /* 0x000000b909bc7227 */ /* 0x000fe200078e00ff */
[----:B------:R-:W-:Y:S02]  /*fb70*/  IABS R3, R4 ;  /* 0x0000000400037213 */ /* 0x000fe40000000000 */
[----:B------:R-:W-:Y:S01]  /*fb80*/  ISETP.GT.U32.AND P3, PT, R2, R180, PT ;  /* 0x000000b40200720c */ /* 0x000fe20003f64070 */
[----:B------:R-:W-:Y:S01]  /*fb90*/  @!P2 IMAD.IADD R177, R177, 0x1, -R2 ;  /* 0x00000001b1b1a824 */ /* 0x000fe200078e0a02 */
[----:B------:R-:W-:Y:S01]  /*fba0*/  ISETP.GE.AND P2, PT, R10, RZ, PT ;  /* 0x000000ff0a00720c */ /* 0x000fe20003f46270 */
[----:B------:R-:W-:-:S04]  /*fbb0*/  IMAD.HI.U32 R178, R9, R6, RZ ;  /* 0x0000000609b27227 */ /* 0x000fc800078e00ff */
[----:B0-----:R-:W-:Y:S02]  /*fbc0*/  IMAD.MOV.U32 R12, RZ, RZ, R177 ;  /* 0x000000ffff0c7224 */ /* 0x001fe400078e00b1 */
[----:B------:R-:W-:-:S04]  /*fbd0*/  IMAD.HI.U32 R10, R9, R8, RZ ;  /* 0x00000008090a7227 */ /* 0x000fc800078e00ff */
[----:B------:R-:W-:Y:S01]  /*fbe0*/  @!P5 IMAD.MOV R12, RZ, RZ, -R12 ;  /* 0x000000ffff0cd224 */ /* 0x000fe200078e0a0c */
[----:B------:R-:W-:Y:S01]  /*fbf0*/  ISETP.GE.AND P5, PT, R4, RZ, PT ;  /* 0x000000ff0400720c */ /* 0x000fe20003fa6270 */
[----:B------:R-:W-:Y:S02]  /*fc00*/  IMAD.MOV R178, RZ, RZ, -R178 ;  /* 0x000000ffffb27224 */ /* 0x000fe400078e0ab2 */
[----:B------:R-:W-:Y:S01]  /*fc10*/  IMAD.MOV R10, RZ, RZ, -R10 ;  /* 0x000000ffff0a7224 */ /* 0x000fe200078e0a0a */
[----:B------:R0:W-:Y:S01]  /*fc20*/  STL [R1+0x6a8], R12 ;  /* 0x0006a80c01007387 */ /* 0x0001e20000100800 */
[----:B------:R-:W-:Y:S02]  /*fc30*/  @!P6 IMAD.IADD R7, R7, 0x1, -R2 ;  /* 0x000000010707e824 */ /* 0x000fe400078e0a02 */
[C---:B------:R-:W-:Y:S02]  /*fc40*/  IMAD R6, R2.reuse, R178, R6 ;  /* 0x000000b202067224 */ /* 0x040fe400078e0206 */
[----:B------:R-:W-:-:S02]  /*fc50*/  IMAD R4, R2, R10, R8 ;  /* 0x0000000a02047224 */ /* 0x000fc400078e0208 */
[----:B------:R-:W-:Y:S01]  /*fc60*/  IMAD.HI.U32 R11, R9, R3, RZ ;  /* 0x00000003090b7227 */ /* 0x000fe200078e00ff */
[----:B------:R-:W-:-:S03]  /*fc70*/  ISETP.GT.U32.AND P6, PT, R2, R6, PT ;  /* 0x000000060200720c */ /* 0x000fc60003fc4070 */
[----:B0-----:R-:W-:Y:S02]  /*fc80*/  IMAD.MOV.U32 R12, RZ, RZ, R7 ;  /* 0x000000ffff0c7224 */ /* 0x001fe400078e0007 */
[----:B------:R-:W-:Y:S02]  /*fc90*/  IMAD.MOV R11, RZ, RZ, -R11 ;  /* 0x000000ffff0b7224 */ /* 0x000fe400078e0a0b */
[----:B------:R-:W-:Y:S01]  /*fca0*/  @!P0 IMAD.MOV R12, RZ, RZ, -R12 ;  /* 0x000000ffff0c8224 */ /* 0x000fe200078e0a0c */
[----:B------:R-:W-:Y:S01]  /*fcb0*/  ISETP.GT.U32.AND P0, PT, R2, R4, PT ;  /* 0x000000040200720c */ /* 0x000fe20003f04070 */
[----:B------:R-:W-:Y:S02]  /*fcc0*/  @!P3 IMAD.IADD R180, R180, 0x1, -R2 ;  /* 0x00000001b4b4b824 */ /* 0x000fe400078e0a02 */
[----:B------:R-:W-:Y:S01]  /*fcd0*/  IMAD R3, R2, R11, R3 ;  /* 0x0000000b02037224 */ /* 0x000fe200078e0203 */
[----:B------:R0:W-:Y:S01]  /*fce0*/  STL [R1+0x6ac], R12 ;  /* 0x0006ac0c01007387 */ /* 0x0001e20000100800 */
[----:B------:R-:W-:-:S02]  /*fcf0*/  VIADD R11, R0, 0xcc ;  /* 0x000000cc000b7836 */ /* 0x000fc40000000000 */
[--C-:B------:R-:W-:Y:S02]  /*fd00*/  @!P6 IMAD.IADD R6, R6, 0x1, -R2.reuse ;  /* 0x000000010606e824 */ /* 0x100fe400078e0a02 */
[C---:B------:R-:W-:Y:S01]  /*fd10*/  VIADD R7, R0.reuse, 0xcb ;  /* 0x000000cb00077836 */ /* 0x040fe20000000000 */
[----:B------:R-:W-:Y:S01]  /*fd20*/  ISETP.GE.AND P3, PT, R11, RZ, PT ;  /* 0x000000ff0b00720c */ /* 0x000fe20003f66270 */
[----:B------:R-:W-:Y:S01]  /*fd30*/  VIADD R10, R0, 0xc9 ;  /* 0x000000c9000a7836 */ /* 0x000fe20000000000 */
[----:B------:R-:W-:Y:S01]  /*fd40*/  ISETP.GT.U32.AND P6, PT, R2, R6, PT ;  /* 0x000000060200720c */ /* 0x000fe20003fc4070 */
[----:B------:R-:W-:Y:S01]  /*fd50*/  @!P0 IMAD.IADD R4, R4, 0x1, -R2 ;  /* 0x0000000104048824 */ /* 0x000fe200078e0a02 */
[----:B------:R-:W-:Y:S01]  /*fd60*/  IABS R11, R11 ;  /* 0x0000000b000b7213 */ /* 0x000fe20000000000 */
[----:B0-----:R-:W-:Y:S01]  /*fd70*/  IMAD.MOV.U32 R12, RZ, RZ, R180 ;  /* 0x000000ffff0c7224 */ /* 0x001fe200078e00b4 */
[----:B------:R-:W-:Y:S01]  /*fd80*/  IABS R177, R7 ;  /* 0x0000000700b17213 */ /* 0x000fe20000000000 */
[----:B------:R-:W-:Y:S01]  /*fd90*/  VIADD R8, R0, 0xca ;  /* 0x000000ca00087836 */ /* 0x000fe20000000000 */
[C---:B------:R-:W-:Y:S01]  /*fda0*/  ISETP.GT.U32.AND P0, PT, R2.reuse, R4, PT ;  /* 0x000000040200720c */ /* 0x040fe20003f04070 */
[----:B------:R-:W-:Y:S01]  /*fdb0*/  @!P4 IMAD.MOV R12, RZ, RZ, -R12 ;  /* 0x000000ffff0cc224 */ /* 0x000fe200078e0a0c */
[----:B------:R-:W-:Y:S01]  /*fdc0*/  ISETP.GT.U32.AND P4, PT, R2, R3, PT ;  /* 0x000000030200720c */ /* 0x000fe20003f84070 */
[----:B------:R-:W-:Y:S01]  /*fdd0*/  IMAD.HI.U32 R180, R9, R11, RZ ;  /* 0x0000000b09b47227 */ /* 0x000fe200078e00ff */
[----:B------:R-:W-:-:S02]  /*fde0*/  IABS R179, R10 ;  /* 0x0000000a00b37213 */ /* 0x000fc40000000000 */
[----:B------:R0:W-:Y:S01]  /*fdf0*/  STL [R1+0x6a4], R12 ;  /* 0x0006a40c01007387 */ /* 0x0001e20000100800 */
[----:B------:R-:W-:Y:S01]  /*fe00*/  IMAD.HI.U32 R181, R9, R177, RZ ;  /* 0x000000b109b57227 */ /* 0x000fe200078e00ff */
[----:B------:R-:W-:-:S03]  /*fe10*/  IABS R178, R8 ;  /* 0x0000000800b27213 */ /* 0x000fc60000000000 */
[----:B------:R-:W-:Y:S02]  /*fe20*/  IMAD.MOV R180, RZ, RZ, -R180 ;  /* 0x000000ffffb47224 */ /* 0x000fe400078e0ab4 */
[--C-:B------:R-:W-:Y:S01]  /*fe30*/  @!P6 IMAD.IADD R6, R6, 0x1, -R2.reuse ;  /* 0x000000010606e824 */ /* 0x100fe200078e0a02 */
[----:B------:R-:W-:Y:S01]  /*fe40*/  ISETP.GE.AND P6, PT, R7, RZ, PT ;  /* 0x000000ff0700720c */ /* 0x000fe20003fc6270 */
[--C-:B------:R-:W-:Y:S02]  /*fe50*/  @!P4 IMAD.IADD R3, R3, 0x1, -R2.reuse ;  /* 0x000000010303c824 */ /* 0x100fe400078e0a02 */
[----:B------:R-:W-:Y:S02]  /*fe60*/  IMAD.MOV R181, RZ, RZ, -R181 ;  /* 0x000000ffffb57224 */ /* 0x000fe400078e0ab5 */
[C---:B------:R-:W-:Y:S01]  /*fe70*/  IMAD R11, R2.reuse, R180, R11 ;  /* 0x000000b4020b7224 */ /* 0x040fe200078e020b */
[----:B------:R-:W-:Y:S01]  /*fe80*/  ISETP.GT.U32.AND P4, PT, R2, R3, PT ;  /* 0x000000030200720c */ /* 0x000fe20003f84070 */
[----:B------:R-:W-:-:S02]  /*fe90*/  @!P0 IMAD.IADD R4, R4, 0x1, -R2 ;  /* 0x0000000104048824 */ /* 0x000fc400078e0a02 */
[----:B------:R-:W-:Y:S01]  /*fea0*/  IMAD.MOV.U32 R13, RZ, RZ, R6 ;  /* 0x000000ffff0d7224 */ /* 0x000fe200078e0006 */
[C---:B------:R-:W-:Y:S01]  /*feb0*/  ISETP.GT.U32.AND P0, PT, R2.reuse, R11, PT ;  /* 0x0000000b0200720c */ /* 0x040fe20003f04070 */
[----:B------:R-:W-:Y:S02]  /*fec0*/  IMAD R177, R2, R181, R177 ;  /* 0x000000b502b17224 */ /* 0x000fe400078e02b1 */
[----:B0-----:R-:W-:Y:S02]  /*fed0*/  IMAD.MOV.U32 R12, RZ, RZ, R4 ;  /* 0x000000ffff0c7224 */ /* 0x001fe400078e0004 */
[----:B------:R-:W-:-:S04]  /*fee0*/  IMAD.HI.U32 R180, R9, R179, RZ ;  /* 0x000000b309b47227 */ /* 0x000fc800078e00ff */
[----:B------:R-:W-:Y:S01]  /*fef0*/  @!P1 IMAD.MOV R13, RZ, RZ, -R13 ;  /* 0x000000ffff0d9224 */ /* 0x000fe200078e0a0d */
[----:B------:R-:W-:Y:S01]  /*ff00*/  ISETP.GT.U32.AND P1, PT, R2, R177, PT ;  /* 0x000000b10200720c */ /* 0x000fe20003f24070 */
[----:B------:R-:W-:Y:S01]  /*ff10*/  @!P2 IMAD.MOV R12, RZ, RZ, -R12 ;  /* 0x000000ffff0ca224 */ /* 0x000fe200078e0a0c */
[----:B------:R-:W-:Y:S01]  /*ff20*/  ISETP.GE.AND P2, PT, R8, RZ, PT ;  /* 0x000000ff0800720c */ /* 0x000fe20003f46270 */
[----:B------:R-:W-:Y:S01]  /*ff30*/  IMAD.MOV R180, RZ, RZ, -R180 ;  /* 0x000000ffffb47224 */ /* 0x000fe200078e0ab4 */
[----:B------:R-:W-:Y:S01]  /*ff40*/  STL [R1+0x698], R13 ;  /* 0x0006980d01007387 */ /* 0x000fe20000100800 */
[----:B------:R-:W-:Y:S02]  /*ff50*/  @!P4 IMAD.IADD R3, R3, 0x1, -R2 ;  /* 0x000000010303c824 */ /* 0x000fe400078e0a02 */
[----:B------:R-:W-:Y:S01]  /*ff60*/  IMAD.HI.U32 R182, R9, R178, RZ ;  /* 0x000000b209b67227 */ /* 0x000fe200078e00ff */
[----:B------:R0:W-:Y:S03]  /*ff70*/  STL [R1+0x694], R12 ;  /* 0x0006940c01007387 */ /* 0x0001e60000100800 */
[----:B------:R-:W-:-:S02]  /*ff80*/  IMAD R4, R2, R180, R179 ;  /* 0x000000b402047224 */ /* 0x000fc400078e02b3 */
[----:B------:R-:W-:Y:S02]  /*ff90*/  IMAD.MOV R182, RZ, RZ, -R182 ;  /* 0x000000ffffb67224 */ /* 0x000fe400078e0ab6 */
[----:B------:R-:W-:Y:S02]  /*ffa0*/  VIADD R7, R0, 0xc8 ;  /* 0x000000c800077836 */ /* 0x000fe40000000000 */
[----:B------:R-:W-:Y:S02]  /*ffb0*/  @!P0 IMAD.IADD R11, R11, 0x1, -R2 ;  /* 0x000000010b0b8824 */ /* 0x000fe400078e0a02 */
[----:B0-----:R-:W-:Y:S01]  /*ffc0*/  IMAD.MOV.U32 R12, RZ, RZ, R3 ;  /* 0x000000ffff0c7224 */ /* 0x001fe200078e0003 */
[----:B------:R-:W-:Y:S01]  /*ffd0*/  IABS R179, R7 ;  /* 0x0000000700b37213 */ /* 0x000fe20000000000 */
[C---:B------:R-:W-:Y:S01]  /*ffe0*/  IMAD R6, R2.reuse, R182, R178 ;  /* 0x000000b602067224 */ /* 0x040fe200078e02b2 */
[C---:B------:R-:W-:Y:S01]  /*fff0*/  ISETP.GT.U32.AND P0, PT, R2.reuse, R11, PT ;  /* 0x0000000b0200720c */ /* 0x040fe20003f04070 */
[----:B------:R-:W-:Y:S01]  /*10000*/  @!P5 IMAD.MOV R12, RZ, RZ, -R12 ;  /* 0x000000ffff0cd224 */ /* 0x000fe200078e0a0c */
[C---:B------:R-:W-:Y:S01]  /*10010*/  ISETP.GT.U32.AND P5, PT, R2.reuse, R4, PT ;  /* 0x000000040200720c */ /* 0x040fe20003fa4070 */
[----:B------:R-:W-:Y:S01]  /*10020*/  @!P1 IMAD.IADD R177, R177, 0x1, -R2 ;  /* 0x00000001b1b19824 */ /* 0x000fe200078e0a02 */
[----:B------:R-:W-:Y:S01]  /*10030*/  ISETP.GT.U32.AND P4, PT, R2, R6, PT ;  /* 0x000000060200720c */ /* 0x000fe20003f84070 */
[----:B------:R-:W-:Y:S01]  /*10040*/  VIADD R8, R0, 0xc7 ;  /* 0x000000c700087836 */ /* 0x000fe20000000000 */
[----:B------:R0:W-:Y:S01]  /*10050*/  STL [R1+0x690], R12 ;  /* 0x0006900c01007387 */ /* 0x0001e20000100800 */
[----:B------:R-:W-:Y:S01]  /*10060*/  IMAD.HI.U32 R181, R9, R179, RZ ;  /* 0x000000b309b57227 */ /* 0x000fe200078e00ff */
[----:B------:R-:W-:-:S02]  /*10070*/  ISETP.GT.U32.AND P1, PT, R2, R177, PT ;  /* 0x000000b10200720c */ /* 0x000fc40003f24070 */
[----:B------:R-:W-:Y:S01]  /*10080*/  IABS R180, R8 ;  /* 0x0000000800b47213 */ /* 0x000fe20000000000 */
[----:B------:R-:W-:Y:S02]  /*10090*/  IMAD.MOV R181, RZ, RZ, -R181 ;  /* 0x000000ffffb57224 */ /* 0x000fe400078e0ab5 */
[--C-:B------:R-:W-:Y:S01]  /*100a0*/  @!P0 IMAD.IADD R11, R11, 0x1, -R2.reuse ;  /* 0x000000010b0b8824 */ /* 0x100fe200078e0a02 */
[----:B------:R-:W-:Y:S01]  /*100b0*/  ISETP.GE.AND P0, PT, R10, RZ, PT ;  /* 0x000000ff0a00720c */ /* 0x000fe20003f06270 */
[----:B------:R-:W-:Y:S02]  /*100c0*/  @!P5 IMAD.IADD R4, R4, 0x1, -R2 ;  /* 0x000000010404d824 */ /* 0x000fe400078e0a02 */
[C---:B------:R-:W-:Y:S02]  /*100d0*/  IMAD R179, R2.reuse, R181, R179 ;  /* 0x000000b502b37224 */ /* 0x040fe400078e02b3 */
[----:B------:R-:W-:Y:S01]  /*100e0*/  IMAD.HI.U32 R10, R9, R180, RZ ;  /* 0x000000b4090a7227 */ /* 0x000fe200078e00ff */
[----:B------:R-:W-:-:S03]  /*100f0*/  ISETP.GT.U32.AND P5, PT, R2, R4, PT ;  /* 0x000000040200720c */ /* 0x000fc60003fa4070 */
[--C-:B------:R-:W-:Y:S02]  /*10100*/  @!P4 IMAD.IADD R6, R6, 0x1, -R2.reuse ;  /* 0x000000010606c824 */ /* 0x100fe400078e0a02 */
[----:B------:R-:W-:Y:S01]  /*10110*/  @!P1 IMAD.IADD R177, R177, 0x1, -R2 ;  /* 0x00000001b1b19824 */ /* 0x000fe200078e0a02 */
[----:B------:R-:W-:Y:S01]  /*10120*/  ISETP.GT.U32.AND P1, PT, R2, R179, PT ;  /* 0x000000b30200720c */ /* 0x000fe20003f24070 */
[----:B------:R-:W-:Y:S01]  /*10130*/  VIADD R178, R0, 0xc6 ;  /* 0x000000c600b27836 */ /* 0x000fe20000000000 */
[C---:B------:R-:W-:Y:S01]  /*10140*/  ISETP.GT.U32.AND P4, PT, R2.reuse, R6, PT ;  /* 0x000000060200720c */ /* 0x040fe20003f84070 */
[----:B------:R-:W-:Y:S02]  /*10150*/  IMAD.MOV R10, RZ, RZ, -R10 ;  /* 0x000000ffff0a7224 */ /* 0x000fe400078e0a0a */
[----:B0-----:R-:W-:Y:S01]  /*10160*/  IMAD.MOV.U32 R12, RZ, RZ, R177 ;  /* 0x000000ffff0c7224 */ /* 0x001fe200078e00b1 */
[----:B------:R-:W-:Y:S01]  /*10170*/  IABS R3, R178 ;  /* 0x000000b200037213 */ /* 0x000fe20000000000 */
[----:B------:R-:W-:-:S02]  /*10180*/  IMAD R177, R2, R10, R180 ;  /* 0x0000000a02b17224 */ /* 0x000fc400078e02b4 */
[----:B------:R-:W-:Y:S02]  /*10190*/  IMAD.MOV.U32 R13, RZ, RZ, R11 ;  /* 0x000000ffff0d7224 */ /* 0x000fe400078e000b */
[----:B------:R-:W-:Y:S01]  /*101a0*/  @!P5 IMAD.IADD R4, R4, 0x1, -R2 ;  /* 0x000000010404d824 */ /* 0x000fe200078e0a02 */
[----:B------:R-:W-:Y:S01]  /*101b0*/  ISETP.GT.U32.AND P5, PT, R2, R177, PT ;  /* 0x000000b10200720c */ /* 0x000fe20003fa4070 */
[----:B------:R-:W-:-:S04]  /*101c0*/  IMAD.HI.U32 R11, R9, R3, RZ ;  /* 0x00000003090b7227 */ /* 0x000fc800078e00ff */
[----:B------:R-:W-:Y:S02]  /*101d0*/  @!P1 IMAD.IADD R179, R179, 0x1, -R2 ;  /* 0x00000001b3b39824 */ /* 0x000fe400078e0a02 */
[----:B------:R-:W-:Y:S02]  /*101e0*/  IMAD.MOV R11, RZ, RZ, -R11 ;  /* 0x000000ffff0b7224 */ /* 0x000fe400078e0a0b */
[----:B------:R-:W-:Y:S01]  /*101f0*/  @!P3 IMAD.MOV R13, RZ, RZ, -R13 ;  /* 0x000000ffff0db224 */ /* 0x000fe200078e0a0d */
[----:B------:R-:W-:Y:S01]  /*10200*/  ISETP.GT.U32.AND P1, PT, R2, R179, PT ;  /* 0x000000b30200720c */ /* 0x000fe20003f24070 */
[----:B------:R-:W-:Y:S01]  /*10210*/  @!P6 IMAD.MOV R12, RZ, RZ, -R12 ;  /* 0x000000ffff0ce224 */ /* 0x000fe200078e0a0c */
[----:B------:R-:W-:Y:S01]  /*10220*/  ISETP.GE.AND P3, PT, R7, RZ, PT ;  /* 0x000000ff0700720c */ /* 0x000fe20003f66270 */
[--C-:B------:R-:W-:Y:S01]  /*10230*/  @!P4 IMAD.IADD R6, R6, 0x1, -R2.reuse ;  /* 0x000000010606c824 */ /* 0x100fe200078e0a02 */
[----:B------:R-:W-:Y:S01]  /*10240*/  ISETP.GE.AND P4, PT, R178, RZ, PT ;  /* 0x000000ffb200720c */ /* 0x000fe20003f86270 */
[----:B------:R-:W-:Y:S01]  /*10250*/  IMAD R178, R2, R11, R3 ;  /* 0x0000000b02b27224 */ /* 0x000fe200078e0203 */
[----:B------:R-:W-:Y:S01]  /*10260*/  STL [R1+0x68c], R13 ;  /* 0x00068c0d01007387 */ /* 0x000fe20000100800 */
[----:B------:R-:W-:Y:S01]  /*10270*/  VIADD R3, R0, 0xc5 ;  /* 0x000000c500037836 */ /* 0x000fe20000000000 */
[----:B------:R-:W-:Y:S01]  /*10280*/  ISETP.GE.AND P6, PT, R8, RZ, PT ;  /* 0x000000ff0800720c */ /* 0x000fe20003fc6270 */
[----:B------:R-:W-:Y:S01]  /*10290*/  @!P5 IMAD.IADD R177, R177, 0x1, -R2 ;  /* 0x00000001b1b1d824 */ /* 0x000fe200078e0a02 */
[----:B------:R0:W-:Y:S01]  /*102a0*/  STL [R1+0x678], R12 ;  /* 0x0006780c01007387 */ /* 0x0001e20000100800 */
[----:B------:R-:W-:Y:S01]  /*102b0*/  IMAD.MOV.U32 R7, RZ, RZ, R4 ;  /* 0x000000ffff077224 */ /* 0x000fe200078e0004 */
[----:B------:R-:W-:Y:S01]  /*102c0*/  IABS R180, R3 ;  /* 0x0000000300b47213 */ /* 0x000fe20000000000 */
[----:B------:R-:W-:Y:S01]  /*102d0*/  @!P1 IMAD.IADD R179, R179, 0x1, -R2 ;  /* 0x00000001b3b39824 */ /* 0x000fe200078e0a02 */
[C---:B------:R-:W-:Y:S01]  /*102e0*/  ISETP.GT.U32.AND P5, PT, R2.reuse, R177, PT ;  /* 0x000000b10200720c */ /* 0x040fe20003fa4070 */
[----:B------:R-:W-:Y:S01]  /*102f0*/  @!P0 IMAD.MOV R7, RZ, RZ, -R7 ;  /* 0x000000ffff078224 */ /* 0x000fe200078e0a07 */
[----:B------:R-:W-:Y:S01]  /*10300*/  ISETP.GT.U32.AND P1, PT, R2, R178, PT ;  /* 0x000000b20200720c */ /* 0x000fe20003f24070 */
[----:B------:R-:W-:-:S04]  /*10310*/  IMAD.HI.U32 R11, R9, R180, RZ ;  /* 0x000000b4090b7227 */ /* 0x000fc800078e00ff */
[----:B0-----:R-:W-:Y:S02]  /*10320*/  IMAD.MOV.U32 R12, RZ, RZ, R6 ;  /* 0x000000ffff0c7224 */ /* 0x001fe400078e0006 */
[----:B------:R-:W-:Y:S02]  /*10330*/  VIADD R6, R0, 0xc4 ;  /* 0x000000c400067836 */ /* 0x000fe40000000000 */
[----:B------:R-:W-:Y:S02]  /*10340*/  IMAD.MOV R11, RZ, RZ, -R11 ;  /* 0x000000ffff0b7224 */ /* 0x000fe400078e0a0b */
[----:B------:R-:W-:Y:S01]  /*10350*/  @!P5 IMAD.IADD R177, R177, 0x1, -R2 ;  /* 0x00000001b1b1d824 */ /* 0x000fe200078e0a02 */
[----:B------:R-:W-:Y:S01]  /*10360*/  IABS R4, R6 ;  /* 0x0000000600047213 */ /* 0x000fe20000000000 */
[----:B------:R-:W-:Y:S01]  /*10370*/  IMAD R180, R2, R11, R180 ;  /* 0x0000000b02b47224 */ /* 0x000fe200078e02b4 */
[----:B------:R-:W-:Y:S01]  /*10380*/  ISETP.GE.AND P0, PT, R6, RZ, PT ;  /* 0x000000ff0600720c */ /* 0x000fe20003f06270 */
[----:B------:R-:W-:-:S02]  /*10390*/  IMAD.MOV.U32 R13, RZ, RZ, R179 ;  /* 0x000000ffff0d7224 */ /* 0x000fc400078e00b3 */
[----:B------:R-:W-:Y:S01]  /*103a0*/  IMAD.HI.U32 R6, R9, R4, RZ ;  /* 0x0000000409067227 */ /* 0x000fe200078e00ff */
[----:B------:R-:W-:-:S03]  /*103b0*/  ISETP.GT.U32.AND P5, PT, R2, R180, PT ;  /* 0x000000b40200720c */ /* 0x000fc60003fa4070 */
[----:B------:R-:W-:Y:S02]  /*103c0*/  IMAD.MOV R6, RZ, RZ, -R6 ;  /* 0x000000ffff067224 */ /* 0x000fe400078e0a06 */
[----:B------:R-:W-:Y:S02]  /*103d0*/  @!P1 IMAD.IADD R178, R178, 0x1, -R2 ;  /* 0x00000001b2b29824 */ /* 0x000fe400078e0a02 */
[C---:B------:R-:W-:Y:S02]  /*103e0*/  IMAD R4, R2.reuse, R6, R4 ;  /* 0x0000000602047224 */ /* 0x040fe400078e0204 */
[----:B------:R-:W-:Y:S01]  /*103f0*/  @!P3 IMAD.MOV R13, RZ, RZ, -R13 ;  /* 0x000000ffff0db224 */ /* 0x000fe200078e0a0d */
[C---:B------:R-:W-:Y:S01]  /*10400*/  ISETP.GT.U32.AND P1, PT, R2.reuse, R178, PT ;  /* 0x000000b20200720c */ /* 0x040fe20003f24070 */
[----:B------:R-:W-:Y:S01]  /*10410*/  @!P2 IMAD.MOV R12, RZ, RZ, -R12 ;  /* 0x000000ffff0ca224 */ /* 0x000fe200078e0a0c */
[----:B------:R-:W-:Y:S01]  /*10420*/  ISETP.GT.U32.AND P3, PT, R2, R4, PT ;  /* 0x000000040200720c */ /* 0x000fe20003f64070 */
[C---:B------:R-:W-:Y:S01]  /*10430*/  VIADD R10, R0.reuse, 0xc2 ;  /* 0x000000c2000a7836 */ /* 0x040fe20000000000 */
[----:B------:R-:W-:Y:S01]  /*10440*/  ISETP.GE.AND P2, PT, R3, RZ, PT ;  /* 0x000000ff0300720c */ /* 0x000fe20003f46270 */
[----:B------:R-:W-:Y:S01]  /*10450*/  VIADD R3, R0, 0xc3 ;  /* 0x000000c300037836 */ /* 0x000fe20000000000 */
[----:B------:R0:W-:Y:S01]  /*10460*/  STL [R1+0x684], R12 ;  /* 0x0006840c01007387 */ /* 0x0001e20000100800 */
[----:B------:R-:W-:Y:S01]  /*10470*/  @!P5 IMAD.IADD R180, R180, 0x1, -R2 ;  /* 0x00000001b4b4d824 */ /* 0x000fe200078e0a02 */
[----:B------:R-:W-:Y:S01]  /*10480*/  IABS R8, R10 ;  /* 0x0000000a00087213 */ /* 0x000fe20000000000 */
[----:B------:R-:W-:Y:S01]  /*10490*/  VIADD R179, R0, 0xbe ;  /* 0x000000be00b37836 */ /* 0x000fe20000000000 */
[----:B------:R1:W-:Y:S01]  /*104a0*/  STL [R1+0x688], R7 ;  /* 0x0006880701007387 */ /* 0x0003e20000100800 */
[----:B------:R-:W-:Y:S01]  /*104b0*/  IMAD.MOV R188, RZ, RZ, -R188 ;  /* 0x000000ffffbc7224 */ /* 0x000fe200078e0abc */
[----:B------:R-:W-:Y:S01]  /*104c0*/  ISETP.GT.U32.AND P5, PT, R2, R180, PT ;  /* 0x000000b40200720c */ /* 0x000fe20003fa4070 */
[--C-:B------:R-:W-:Y:S01]  /*104d0*/  @!P1 IMAD.IADD R178, R178, 0x1, -R2.reuse ;  /* 0x00000001b2b29824 */ /* 0x100fe200078e0a02 */
[----:B------:R-:W-:Y:S01]  /*104e0*/  ISETP.GE.AND P1, PT, R10, RZ, PT ;  /* 0x000000ff0a00720c */ /* 0x000fe20003f26270 */
[----:B------:R-:W-:Y:S01]  /*104f0*/  @!P3 IMAD.IADD R4, R4, 0x1, -R2 ;  /* 0x000000010404b824 */ /* 0x000fe200078e0a02 */
[----:B------:R-:W-:Y:S01]  /*10500*/  IABS R181, R179 ;  /* 0x000000b300b57213 */ /* 0x000fe20000000000 */
[----:B0-----:R-:W-:Y:S01]  /*10510*/  IMAD.MOV.U32 R12, RZ, RZ, R177 ;  /* 0x000000ffff0c7224 */ /* 0x001fe200078e00b1 */
[----:B------:R-:W-:Y:S01]  /*10520*/  STL [R1+0x67c], R13 ;  /* 0x00067c0d01007387 */ /* 0x000fe20000100800 */
[----:B------:R-:W-:Y:S01]  /*10530*/  IMAD.HI.U32 R6, R9, R8, RZ ;  /* 0x0000000809067227 */ /* 0x000fe200078e00ff */
[----:B-1----:R-:W-:-:S02]  /*10540*/  IABS R7, R3 ;  /* 0x0000000300077213 */ /* 0x002fc40000000000 */
[----:B------:R-:W-:Y:S01]  /*10550*/  ISETP.GT.U32.AND P3, PT, R2, R4, PT ;  /* 0x000000040200720c */ /* 0x000fe20003f64070 */
[----:B------:R-:W-:Y:S02]  /*10560*/  VIADD R10, R0, 0xc1 ;  /* 0x000000c1000a7836 */ /* 0x000fe40000000000 */
[----:B------:R-:W-:-:S03]  /*10570*/  IMAD.HI.U32 R11, R9, R7, RZ ;  /* 0x00000007090b7227 */ /* 0x000fc600078e00ff */
[----:B------:R-:W-:Y:S01]  /*10580*/  IABS R182, R10 ;  /* 0x0000000a00b67213 */ /* 0x000fe20000000000 */
[----:B------:R-:W-:Y:S02]  /*10590*/  IMAD.MOV R11, RZ, RZ, -R11 ;  /* 0x000000ffff0b7224 */ /* 0x000fe400078e0a0b */
[----:B------:R-:W-:Y:S01]  /*105a0*/  @!P6 IMAD.MOV R12, RZ, RZ, -R12 ;  /* 0x000000ffff0ce224 */ /* 0x000fe200078e0a0c */
[----:B------:R-:W-:Y:S01]  /*105b0*/  ISETP.GE.AND P6, PT, R3, RZ, PT ;  /* 0x000000ff0300720c */ /* 0x000fe20003fc6270 */
[----:B------:R-:W-:Y:S02]  /*105c0*/  IMAD.MOV R6, RZ, RZ, -R6 ;  /* 0x000000ffff067224 */ /* 0x000fe400078e0a06 */
[----:B------:R-:W-:Y:S01]  /*105d0*/  IMAD R3, R2, R11, R7 ;  /* 0x0000000b02037224 */ /* 0x000fe200078e0207 */
        /* <DEDUP_REMOVED lines=20> */
[----:B------:R-:W-:Y:S01]  /*10720*/  IMAD.HI.U32 R183, R9, R181, RZ ;  /* 0x000000b509b77227 */ /* 0x000fe200078e00ff */
[----:B------:R-:W-:-:S03]  /*10730*/  IABS R7, R11 ;  /* 0x0000000b00077213 */ /* 0x000fc60000000000 */
[----:B------:R-:W-:Y:S01]  /*10740*/  @!P5 IMAD.IADD R182, R182, 0x1, -R2 ;  /* 0x00000001b6b6d824 */ /* 0x000fe200078e0a02 */
[----:B------:R-:W-:Y:S01]  /*10750*/  ISETP.GT.U32.AND P5, PT, R2, R3, PT ;  /* 0x000000030200720c */ /* 0x000fe20003fa4070 */
[----:B------:R-:W-:-:S04]  /*10760*/  IMAD.HI.U32 R6, R9, R7, RZ ;  /* 0x0000000709067227 */ /* 0x000fc800078e00ff */
[----:B------:R-:W-:Y:S01]  /*10770*/  @!P3 IMAD.IADD R186, R186, 0x1, -R2 ;  /* 0x00000001babab824 */ /* 0x000fe200078e0a02 */
[C---:B------:R-:W-:Y:S01]  /*10780*/  ISETP.GT.U32.AND P3, PT, R2.reuse, R182, PT ;  /* 0x000000b60200720c */ /* 0x040fe20003f64070 */
[C---:B------:R-:W-:Y:S02]  /*10790*/  IMAD R185, R2.reuse, R188, R185 ;  /* 0x000000bc02b97224 */ /* 0x040fe400078e02b9 */
[----:B------:R-:W-:Y:S02]  /*107a0*/  IMAD.MOV R6, RZ, RZ, -R6 ;  /* 0x000000ffff067224 */ /* 0x000fe400078e0a06 */
[----:B------:R-:W-:Y:S01]  /*107b0*/  @!P4 IMAD.MOV R12, RZ, RZ, -R12 ;  /* 0x000000ffff0cc224 */ /* 0x000fe200078e0a0c */
[C---:B------:R-:W-:Y:S01]  /*107c0*/  ISETP.GT.U32.AND P4, PT, R2.reuse, R8, PT ;  /* 0x000000080200720c */ /* 0x040fe20003f84070 */
[----:B------:R-:W-:Y:S02]  /*107d0*/  IMAD.MOV R183, RZ, RZ, -R183 ;  /* 0x000000ffffb77224 */ /* 0x000fe400078e0ab7 */
[C---:B------:R-:W-:Y:S01]  /*107e0*/  IMAD R6, R2.reuse, R6, R7 ;  /* 0x0000000602067224 */ /* 0x040fe200078e0207 */
[----:B------:R0:W-:Y:S01]  /*107f0*/  STL [R1+0x660], R12 ;  /* 0x0006600c01007387 */ /* 0x0001e20000100800 */
[----:B------:R-:W-:Y:S01]  /*10800*/  @!P0 IMAD.MOV R4, RZ, RZ, -R4 ;  /* 0x000000ffff048224 */ /* 0x000fe200078e0a04 */
[C---:B------:R-:W-:Y:S01]  /*10810*/  ISETP.GT.U32.AND P0, PT, R2.reuse, R185, PT ;  /* 0x000000b90200720c */ /* 0x040fe20003f04070 */
[----:B------:R-:W-:-:S02]  /*10820*/  IMAD R181, R2, R183, R181 ;  /* 0x000000b702b57224 */ /* 0x000fc400078e02b5 */
[----:B------:R-:W-:Y:S02]  /*10830*/  VIADD R183, R0, 0xbc ;  /* 0x000000bc00b77836 */ /* 0x000fe40000000000 */
[--C-:B------:R-:W-:Y:S01]  /*10840*/  @!P3 IMAD.IADD R182, R182, 0x1, -R2.reuse ;  /* 0x00000001b6b6b824 */ /* 0x100fe200078e0a02 */
[C---:B------:R-:W-:Y:S01]  /*10850*/  ISETP.GT.U32.AND P3, PT, R2.reuse, R6, PT ;  /* 0x000000060200720c */ /* 0x040fe20003f64070 */
[----:B------:R-:W-:Y:S01]  /*10860*/  @!P5 IMAD.IADD R3, R3, 0x1, -R2 ;  /* 0x000000010303d824 */ /* 0x000fe200078e0a02 */
[----:B------:R-:W-:Y:S01]  /*10870*/  IABS R178, R183 ;  /* 0x000000b700b27213 */ /* 0x000fe20000000000 */
[----:B0-----:R-:W-:Y:S01]  /*10880*/  IMAD.MOV.U32 R12, RZ, RZ, R180 ;  /* 0x000000ffff0c7224 */ /* 0x001fe200078e00b4 */
[----:B------:R-:W-:Y:S01]  /*10890*/  ISETP.GT.U32.AND P5, PT, R2, R181, PT ;  /* 0x000000b50200720c */ /* 0x000fe20003fa4070 */
[----:B------:R-:W-:Y:S02]  /*108a0*/  VIADD R7, R0, 0xbb ;  /* 0x000000bb00077836 */ /* 0x000fe40000000000 */
[----:B------:R-:W-:Y:S01]  /*108b0*/  @!P2 IMAD.MOV R12, RZ, RZ, -R12 ;  /* 0x000000ffff0ca224 */ /* 0x000fe200078e0a0c */
[----:B------:R-:W-:Y:S01]  /*108c0*/  ISETP.GT.U32.AND P2, PT, R2, R186, PT ;  /* 0x000000ba0200720c */ /* 0x000fe20003f44070 */
[--C-:B------:R-:W-:Y:S01]  /*108d0*/  @!P4 IMAD.IADD R8, R8, 0x1, -R2.reuse ;  /* 0x000000010808c824 */ /* 0x100fe200078e0a02 */
[----:B------:R-:W-:Y:S01]  /*108e0*/  ISETP.GE.AND P4, PT, R10, RZ, PT ;  /* 0x000000ff0a00720c */ /* 0x000fe20003f86270 */
[----:B------:R-:W-:Y:S01]  /*108f0*/  IMAD.MOV.U32 R13, RZ, RZ, R3 ;  /* 0x000000ffff0d7224 */ /* 0x000fe200078e0003 */
[----:B------:R-:W-:Y:S01]  /*10900*/  STL [R1+0x65c], R12 ;  /* 0x00065c0c01007387 */ /* 0x000fe20000100800 */
[--C-:B------:R-:W-:Y:S01]  /*10910*/  @!P0 IMAD.IADD R185, R185, 0x1, -R2.reuse ;  /* 0x00000001b9b98824 */ /* 0x100fe200078e0a02 */
[----:B------:R-:W-:Y:S01]  /*10920*/  IABS R180, R7 ;  /* 0x0000000700b47213 */ /* 0x000fe20000000000 */
[----:B------:R-:W-:Y:S01]  /*10930*/  @!P6 IMAD.MOV R13, RZ, RZ, -R13 ;  /* 0x000000ffff0de224 */ /* 0x000fe200078e0a0d */
[----:B------:R0:W-:Y:S01]  /*10940*/  STL [R1+0x658], R4 ;  /* 0x0006580401007387 */ /* 0x0001e20000100800 */
[----:B------:R-:W-:Y:S01]  /*10950*/  @!P3 IMAD.IADD R6, R6, 0x1, -R2 ;  /* 0x000000010606b824 */ /* 0x000fe200078e0a02 */
[----:B------:R-:W-:Y:S01]  /*10960*/  ISETP.GT.U32.AND P3, PT, R2, R185, PT ;  /* 0x000000b90200720c */ /* 0x000fe20003f64070 */
[----:B------:R-:W-:Y:S01]  /*10970*/  IMAD.HI.U32 R10, R9, R180, RZ ;  /* 0x000000b4090a7227 */ /* 0x000fe200078e00ff */
[----:B------:R1:W-:Y:S01]  /*10980*/  STL [R1+0x628], R13 ;  /* 0x0006280d01007387 */ /* 0x0003e20000100800 */
[----:B------:R-:W-:-:S02]  /*10990*/  ISETP.GE.AND P0, PT, R184, RZ, PT ;  /* 0x000000ffb800720c */ /* 0x000fc40003f06270 */
[----:B------:R-:W-:Y:S01]  /*109a0*/  @!P2 IMAD.IADD R186, R186, 0x1, -R2 ;  /* 0x00000001babaa824 */ /* 0x000fe200078e0a02 */
[----:B------:R-:W-:Y:S01]  /*109b0*/  ISETP.GE.AND P2, PT, R177, RZ, PT ;  /* 0x000000ffb100720c */ /* 0x000fe20003f46270 */
[----:B------:R-:W-:Y:S01]  /*109c0*/  IMAD.MOV R10, RZ, RZ, -R10 ;  /* 0x000000ffff0a7224 */ /* 0x000fe200078e0a0a */
[----:B------:R-:W-:Y:S01]  /*109d0*/  ISETP.GT.U32.AND P6, PT, R2, R6, PT ;  /* 0x000000060200720c */ /* 0x000fe20003fc4070 */
[----:B0-----:R-:W-:-:S04]  /*109e0*/  IMAD.HI.U32 R4, R9, R178, RZ ;  /* 0x000000b209047227 */ /* 0x001fc800078e00ff */
[----:B------:R-:W-:Y:S02]  /*109f0*/  IMAD.MOV R4, RZ, RZ, -R4 ;  /* 0x000000ffff047224 */ /* 0x000fe400078e0a04 */
[----:B-1----:R-:W-:Y:S02]  /*10a00*/  IMAD.MOV.U32 R13, RZ, RZ, R182 ;  /* 0x000000ffff0d7224 */ /* 0x002fe400078e00b6 */
[C---:B------:R-:W-:Y:S02]  /*10a10*/  IMAD R4, R2.reuse, R4, R178 ;  /* 0x0000000402047224 */ /* 0x040fe400078e02b2 */
[----:B------:R-:W-:Y:S02]  /*10a20*/  IMAD.MOV.U32 R12, RZ, RZ, R8 ;  /* 0x000000ffff0c7224 */ /* 0x000fe400078e0008 */
[----:B------:R-:W-:Y:S01]  /*10a30*/  @!P4 IMAD.MOV R13, RZ, RZ, -R13 ;  /* 0x000000ffff0dc224 */ /* 0x000fe200078e0a0d */
[C---:B------:R-:W-:Y:S01]  /*10a40*/  ISETP.GT.U32.AND P4, PT, R2.reuse, R4, PT ;  /* 0x000000040200720c */ /* 0x040fe20003f84070 */
[----:B------:R-:W-:-:S02]  /*10a50*/  IMAD R10, R2, R10, R180 ;  /* 0x0000000a020a7224 */ /* 0x000fc400078e02b4 */
[----:B------:R-:W-:Y:S02]  /*10a60*/  @!P1 IMAD.MOV R12, RZ, RZ, -R12 ;  /* 0x000000ffff0c9224 */ /* 0x000fe400078e0a0c */
[----:B------:R-:W-:Y:S02]  /*10a70*/  VIADD R3, R0, 0xba ;  /* 0x000000ba00037836 */ /* 0x000fe40000000000 */
[--C-:B------:R-:W-:Y:S01]  /*10a80*/  @!P3 IMAD.IADD R185, R185, 0x1, -R2.reuse ;  /* 0x00000001b9b9b824 */ /* 0x100fe200078e0a02 */
[----:B------:R0:W-:Y:S01]  /*10a90*/  STL [R1+0x60c], R12 ;  /* 0x00060c0c01007387 */ /* 0x0001e20000100800 */
[--C-:B------:R-:W-:Y:S01]  /*10aa0*/  @!P5 IMAD.IADD R181, R181, 0x1, -R2.reuse ;  /* 0x00000001b5b5d824 */ /* 0x100fe200078e0a02 */
[----:B------:R-:W-:Y:S01]  /*10ab0*/  ISETP.GT.U32.AND P3, PT, R2, R10, PT ;  /* 0x0000000a0200720c */ /* 0x000fe20003f64070 */
[--C-:B------:R-:W-:Y:S01]  /*10ac0*/  @!P6 IMAD.IADD R6, R6, 0x1, -R2.reuse ;  /* 0x000000010606e824 */ /* 0x100fe200078e0a02 */
[----:B------:R-:W-:Y:S01]  /*10ad0*/  ISETP.GE.AND P5, PT, R179, RZ, PT ;  /* 0x000000ffb300720c */ /* 0x000fe20003fa6270 */
[----:B------:R1:W-:Y:S01]  /*10ae0*/  STL [R1+0x5f4], R13 ;  /* 0x0005f40d01007387 */ /* 0x0003e20000100800 */
[----:B------:R-:W-:Y:S01]  /*10af0*/  IABS R179, R3 ;  /* 0x0000000300b37213 */ /* 0x000fe20000000000 */
[----:B------:R-:W-:Y:S01]  /*10b00*/  @!P4 IMAD.IADD R4, R4, 0x1, -R2 ;  /* 0x000000010404c824 */ /* 0x000fe200078e0a02 */
[----:B------:R-:W-:Y:S01]  /*10b10*/  ISETP.GT.U32.AND P1, PT, R2, R181, PT ;  /* 0x000000b50200720c */ /* 0x000fe20003f24070 */
[----:B------:R-:W-:Y:S01]  /*10b20*/  VIADD R8, R0, 0xb9 ;  /* 0x000000b900087836 */ /* 0x000fe20000000000 */
[----:B------:R-:W-:Y:S01]  /*10b30*/  ISETP.GE.AND P6, PT, R7, RZ, PT ;  /* 0x000000ff0700720c */ /* 0x000fe20003fc6270 */
[----:B0-----:R-:W-:Y:S01]  /*10b40*/  IMAD.MOV.U32 R12, RZ, RZ, R186 ;  /* 0x000000ffff0c7224 */ /* 0x001fe200078e00ba */
[----:B------:R-:W-:Y:S01]  /*10b50*/  ISETP.GE.AND P4, PT, R3, RZ, PT ;  /* 0x000000ff0300720c */ /* 0x000fe20003f86270 */
[----:B------:R-:W-:Y:S01]  /*10b60*/  IMAD.HI.U32 R7, R9, R179, RZ ;  /* 0x000000b309077227 */ /* 0x000fe200078e00ff */
[----:B------:R-:W-:-:S03]  /*10b70*/  IABS R182, R8 ;  /* 0x0000000800b67213 */ /* 0x000fc60000000000 */
[----:B------:R-:W-:Y:S01]  /*10b80*/  @!P2 IMAD.MOV R12, RZ, RZ, -R12 ;  /* 0x000000ffff0ca224 */ /* 0x000fe200078e0a0c */
[----:B------:R-:W-:Y:S01]  /*10b90*/  ISETP.GE.AND P2, PT, R11, RZ, PT ;  /* 0x000000ff0b00720c */ /* 0x000fe20003f46270 */
[----:B-1----:R-:W-:Y:S02]  /*10ba0*/  IMAD.MOV.U32 R13, RZ, RZ, R185 ;  /* 0x000000ffff0d7224 */ /* 0x002fe400078e00b9 */
[----:B------:R-:W-:Y:S01]  /*10bb0*/  IMAD.MOV R7, RZ, RZ, -R7 ;  /* 0x000000ffff077224 */ /* 0x000fe200078e0a07 */
[----:B------:R0:W-:Y:S01]  /*10bc0*/  STL [R1+0x5ec], R12 ;  /* 0x0005ec0c01007387 */ /* 0x0001e20000100800 */
[----:B------:R-:W-:Y:S01]  /*10bd0*/  @!P0 IMAD.MOV R13, RZ, RZ, -R13 ;  /* 0x000000ffff0d8224 */ /* 0x000fe200078e0a0d */
[----:B------:R-:W-:Y:S01]  /*10be0*/  ISETP.GT.U32.AND P0, PT, R2, R4, PT ;  /* 0x000000040200720c */ /* 0x000fe20003f04070 */
[----:B------:R-:W-:Y:S02]  /*10bf0*/  @!P3 IMAD.IADD R10, R10, 0x1, -R2 ;  /* 0x000000010a0ab824 */ /* 0x000fe400078e0a02 */
[C---:B------:R-:W-:Y:S01]  /*10c00*/  IMAD R179, R2.reuse, R7, R179 ;  /* 0x0000000702b37224 */ /* 0x040fe200078e02b3 */
[----:B------:R-:W-:Y:S01]  /*10c10*/  STL [R1+0x5bc], R13 ;  /* 0x0005bc0d01007387 */ /* 0x000fe20000100800 */
[----:B------:R-:W-:Y:S01]  /*10c20*/  IMAD.MOV.U32 R11, RZ, RZ, R6 ;  /* 0x000000ffff0b7224 */ /* 0x000fe200078e0006 */
[----:B------:R-:W-:Y:S01]  /*10c30*/  ISETP.GT.U32.AND P3, PT, R2, R10, PT ;  /* 0x0000000a0200720c */ /* 0x000fe20003f64070 */
[----:B------:R-:W-:Y:S01]  /*10c40*/  @!P1 IMAD.IADD R181, R181, 0x1, -R2 ;  /* 0x00000001b5b59824 */ /* 0x000fe200078e0a02 */
[----:B------:R-:W-:Y:S01]  /*10c50*/  ISETP.GE.AND P1, PT, R183, RZ, PT ;  /* 0x000000ffb700720c */ /* 0x000fe20003f26270 */
[----:B------:R-:W-:-:S04]  /*10c60*/  IMAD.HI.U32 R3, R9, R182, RZ ;  /* 0x000000b609037227 */ /* 0x000fc800078e00ff */
[----:B------:R-:W-:Y:S01]  /*10c70*/  @!P2 IMAD.MOV R11, RZ, RZ, -R11 ;  /* 0x000000ffff0ba224 */ /* 0x000fe200078e0a0b */
[----:B------:R-:W-:Y:S01]  /*10c80*/  ISETP.GT.U32.AND P2, PT, R2, R179, PT ;  /* 0x000000b30200720c */ /* 0x000fe20003f44070 */
[----:B0-----:R-:W-:Y:S02]  /*10c90*/  IMAD.MOV.U32 R12, RZ, RZ, R181 ;  /* 0x000000ffff0c7224 */ /* 0x001fe400078e00b5 */
[----:B------:R-:W-:Y:S02]  /*10ca0*/  IMAD.MOV R3, RZ, RZ, -R3 ;  /* 0x000000ffff037224 */ /* 0x000fe400078e0a03 */
[----:B------:R-:W-:Y:S02]  /*10cb0*/  @!P0 IMAD.IADD R4, R4, 0x1, -R2 ;  /* 0x0000000104048824 */ /* 0x000fe400078e0a02 */
[----:B------:R-:W-:Y:S01]  /*10cc0*/  @!P5 IMAD.MOV R12, RZ, RZ, -R12 ;  /* 0x000000ffff0cd224 */ /* 0x000fe200078e0a0c */
[----:B------:R-:W-:Y:S01]  /*10cd0*/  ISETP.GE.AND P5, PT, R8, RZ, PT ;  /* 0x000000ff0800720c */ /* 0x000fe20003fa6270 */
[----:B------:R-:W-:-:S02]  /*10ce0*/  IMAD R182, R2, R3, R182 ;  /* 0x0000000302b67224 */ /* 0x000fc400078e02b6 */
[----:B------:R-:W-:Y:S01]  /*10cf0*/  VIADD R180, R0, 0xb8 ;  /* 0x000000b800b47836 */ /* 0x000fe20000000000 */
[----:B------:R-:W-:Y:S01]  /*10d00*/  STL [R1+0x5b8], R12 ;  /* 0x0005b80c01007387 */ /* 0x000fe20000100800 */
[----:B------:R-:W-:Y:S02]  /*10d10*/  IMAD.MOV.U32 R8, RZ, RZ, R4 ;  /* 0x000000ffff087224 */ /* 0x000fe400078e0004 */
[--C-:B------:R-:W-:Y:S01]  /*10d20*/  @!P3 IMAD.IADD R10, R10, 0x1, -R2.reuse ;  /* 0x000000010a0ab824 */ /* 0x100fe200078e0a02 */
[----:B------:R-:W-:Y:S01]  /*10d30*/  ISETP.GT.U32.AND P3, PT, R2, R182, PT ;  /* 0x000000b60200720c */ /* 0x000fe20003f64070 */
[----:B------:R-:W-:Y:S01]  /*10d40*/  @!P2 IMAD.IADD R179, R179, 0x1, -R2 ;  /* 0x00000001b3b3a824 */ /* 0x000fe200078e0a02 */
[----:B------:R-:W-:Y:S01]  /*10d50*/  ISETP.GE.AND P0, PT, R180, RZ, PT ;  /* 0x000000ffb400720c */ /* 0x000fe20003f06270 */
[----:B------:R-:W-:Y:S01]  /*10d60*/  @!P1 IMAD.MOV R8, RZ, RZ, -R8 ;  /* 0x000000ffff089224 */ /* 0x000fe200078e0a08 */
[----:B------:R-:W-:Y:S01]  /*10d70*/  IABS R180, R180 ;  /* 0x000000b400b47213 */ /* 0x000fe20000000000 */
[----:B------:R-:W-:Y:S01]  /*10d80*/  VIADD R6, R0, 0xb7 ;  /* 0x000000b700067836 */ /* 0x000fe20000000000 */
[----:B------:R0:W-:Y:S01]  /*10d90*/  STL [R1+0x5b4], R11 ;  /* 0x0005b40b01007387 */ /* 0x0001e20000100800 */
[----:B------:R-:W-:Y:S01]  /*10da0*/  ISETP.GT.U32.AND P1, PT, R2, R179, PT ;  /* 0x000000b30200720c */ /* 0x000fe20003f24070 */
[----:B------:R-:W-:-:S02]  /*10db0*/  VIADD R3, R0, 0xb6 ;  /* 0x000000b600037836 */ /* 0x000fc40000000000 */
[----:B------:R1:W-:Y:S01]  /*10dc0*/  STL [R1+0x454], R8 ;  /* 0x0004540801007387 */ /* 0x0003e20000100800 */
[----:B------:R-:W-:Y:S01]  /*10dd0*/  IABS R7, R6 ;  /* 0x0000000600077213 */ /* 0x000fe20000000000 */
[----:B------:R-:W-:Y:S01]  /*10de0*/  @!P6 IMAD.MOV R10, RZ, RZ, -R10 ;  /* 0x000000ffff0ae224 */ /* 0x000fe200078e0a0a */
[----:B------:R-:W-:Y:S01]  /*10df0*/  ISETP.GE.AND P2, PT, R6, RZ, PT ;  /* 0x000000ff0600720c */ /* 0x000fe20003f46270 */
[----:B------:R-:W-:Y:S01]  /*10e00*/  @!P3 IMAD.IADD R182, R182, 0x1, -R2 ;  /* 0x00000001b6b6b824 */ /* 0x000fe200078e0a02 */
[----:B------:R-:W-:Y:S01]  /*10e10*/  ISETP.GE.AND P6, PT, R3, RZ, PT ;  /* 0x000000ff0300720c */ /* 0x000fe20003fc6270 */
[----:B------:R-:W-:Y:S01]  /*10e20*/  IMAD.MOV.U32 R4, RZ, RZ, R7 ;  /* 0x000000ffff047224 */ /* 0x000fe200078e0007 */
[----:B0-----:R-:W-:Y:S01]  /*10e30*/  IABS R11, R3 ;  /* 0x00000003000b7213 */ /* 0x001fe20000000000 */
[----:B------:R-:W-:Y:S01]  /*10e40*/  VIADD R3, R0, 0xb5 ;  /* 0x000000b500037836 */ /* 0x000fe20000000000 */
[----:B------:R-:W-:Y:S01]  /*10e50*/  ISETP.GT.U32.AND P3, PT, R2, R182, PT ;  /* 0x000000b60200720c */ /* 0x000fe20003f64070 */
[----:B-1----:R-:W-:Y:S01]  /*10e60*/  IMAD.HI.U32 R8, R9, R180, RZ ;  /* 0x000000b409087227 */ /* 0x002fe200078e00ff */
[----:B------:R0:W-:Y:S03]  /*10e70*/  STL [R1+0x5b0], R10 ;  /* 0x0005b00a01007387 */ /* 0x0001e60000100800 */
[----:B------:R-:W-:-:S02]  /*10e80*/  IMAD.MOV R8, RZ, RZ, -R8 ;  /* 0x000000ffff087224 */ /* 0x000fc400078e0a08 */
[----:B------:R-:W-:-:S04]  /*10e90*/  IMAD.HI.U32 R6, R9, R11, RZ ;  /* 0x0000000b09067227 */ /* 0x000fc800078e00ff */
[----:B------:R-:W-:Y:S01]  /*10ea0*/  IMAD R180, R2, R8, R180 ;  /* 0x0000000802b47224 */ /* 0x000fe200078e02b4 */
[----:B0-----:R-:W-:Y:S01]  /*10eb0*/  IABS R10, R3 ;  /* 0x00000003000a7213 */ /* 0x001fe20000000000 */
[----:B------:R-:W-:-:S04]  /*10ec0*/  IMAD.HI.U32 R7, R9, R4, RZ ;  /* 0x0000000409077227 */ /* 0x000fc800078e00ff */
[----:B------:R-:W-:Y:S01]  /*10ed0*/  @!P1 IMAD.IADD R179, R179, 0x1, -R2 ;  /* 0x00000001b3b39824 */ /* 0x000fe200078e0a02 */
[C---:B------:R-:W-:Y:S01]  /*10ee0*/  ISETP.GT.U32.AND P1, PT, R2.reuse, R180, PT ;  /* 0x000000b40200720c */ /* 0x040fe20003f24070 */
[----:B------:R-:W-:Y:S02]  /*10ef0*/  IMAD.MOV R6, RZ, RZ, -R6 ;  /* 0x000000ffff067224 */ /* 0x000fe400078e0a06 */
[----:B------:R-:W-:Y:S02]  /*10f00*/  IMAD.MOV R7, RZ, RZ, -R7 ;  /* 0x000000ffff077224 */ /* 0x000fe400078e0a07 */
[C---:B------:R-:W-:Y:S02]  /*10f10*/  IMAD R11, R2.reuse, R6, R11 ;  /* 0x00000006020b7224 */ /* 0x040fe400078e020b */
[----:B------:R-:W-:Y:S02]  /*10f20*/  IMAD.MOV.U32 R12, RZ, RZ, R179 ;  /* 0x000000ffff0c7224 */ /* 0x000fe400078e00b3 */
[----:B------:R-:W-:-:S02]  /*10f30*/  IMAD R4, R2, R7, R4 ;  /* 0x0000000702047224 */ /* 0x000fc400078e0204 */
[----:B------:R-:W-:Y:S01]  /*10f40*/  @!P4 IMAD.MOV R12, RZ, RZ, -R12 ;  /* 0x000000ffff0cc224 */ /* 0x000fe200078e0a0c */
[----:B------:R-:W-:Y:S01]  /*10f50*/  ISETP.GT.U32.AND P4, PT, R2, R11, PT ;  /* 0x0000000b0200720c */ /* 0x000fe20003f84070 */
[--C-:B------:R-:W-:Y:S01]  /*10f60*/  @!P3 IMAD.IADD R182, R182, 0x1, -R2.reuse ;  /* 0x00000001b6b6b824 */ /* 0x100fe200078e0a02 */
[----:B------:R-:W-:Y:S01]  /*10f70*/  ISETP.GT.U32.AND P3, PT, R2, R4, PT ;  /* 0x000000040200720c */ /* 0x000fe20003f64070 */
[----:B------:R-:W-:Y:S01]  /*10f80*/  @!P1 IMAD.IADD R180, R180, 0x1, -R2 ;  /* 0x00000001b4b49824 */ /* 0x000fe200078e0a02 */
[----:B------:R0:W-:Y:S01]  /*10f90*/  STL [R1+0x4b4], R12 ;  /* 0x0004b40c01007387 */ /* 0x0001e20000100800 */
[----:B------:R-:W-:-:S03]  /*10fa0*/  IMAD.HI.U32 R179, R9, R10, RZ ;  /* 0x0000000a09b37227 */ /* 0x000fc600078e00ff */
[----:B------:R-:W-:Y:S01]  /*10fb0*/  ISETP.GT.U32.AND P1, PT, R2, R180, PT ;  /* 0x000000b40200720c */ /* 0x000fe20003f24070 */
[----:B------:R-:W-:Y:S02]  /*10fc0*/  VIADD R8, R0, 0xb3 ;  /* 0x000000b300087836 */ /* 0x000fe40000000000 */
[----:B------:R-:W-:Y:S02]  /*10fd0*/  IMAD.MOV R179, RZ, RZ, -R179 ;  /* 0x000000ffffb37224 */ /* 0x000fe400078e0ab3 */
[----:B------:R-:W-:Y:S01]  /*10fe0*/  @!P4 IMAD.IADD R11, R11, 0x1, -R2 ;  /* 0x000000010b0bc824 */ /* 0x000fe200078e0a02 */
[----:B------:R-:W-:Y:S01]  /*10ff0*/  IABS R178, R8 ;  /* 0x0000000800b27213 */ /* 0x000fe20000000000 */
[----:B0-----:R-:W-:Y:S02]  /*11000*/  IMAD.MOV.U32 R12, RZ, RZ, R182 ;  /* 0x000000ffff0c7224 */ /* 0x001fe400078e00b6 */
[----:B------:R-:W-:Y:S01]  /*11010*/  @!P3 IMAD.IADD R4, R4, 0x1, -R2 ;  /* 0x000000010404b824 */ /* 0x000fe200078e0a02 */
[----:B------:R-:W-:Y:S01]  /*11020*/  ISETP.GT.U32.AND P4, PT, R2, R11, PT ;  /* 0x0000000b0200720c */ /* 0x000fe20003f84070 */
        /* <DEDUP_REMOVED lines=29> */
[----:B0-----:R-:W-:Y:S02]  /*11200*/  IMAD.MOV.U32 R12, RZ, RZ, R11 ;  /* 0x000000ffff0c7224 */ /* 0x001fe400078e000b */
[----:B------:R-:W-:Y:S01]  /*11210*/  @!P1 IMAD.IADD R3, R3, 0x1, -R2 ;  /* 0x0000000103039824 */ /* 0x000fe200078e0a02 */
[----:B------:R-:W-:Y:S01]  /*11220*/  ISETP.GT.U32.AND P1, PT, R2, R177, PT ;  /* 0x000000b10200720c */ /* 0x000fe20003f24070 */
[----:B------:R-:W-:-:S02]  /*11230*/  IMAD.MOV.U32 R13, RZ, RZ, R4 ;  /* 0x000000ffff0d7224 */ /* 0x000fc400078e0004 */
[----:B------:R-:W-:Y:S01]  /*11240*/  @!P6 IMAD.MOV R12, RZ, RZ, -R12 ;  /* 0x000000ffff0ce224 */ /* 0x000fe200078e0a0c */
[C---:B------:R-:W-:Y:S01]  /*11250*/  ISETP.GT.U32.AND P6, PT, R2.reuse, R7, PT ;  /* 0x000000070200720c */ /* 0x040fe20003fc4070 */
[----:B------:R-:W-:Y:S01]  /*11260*/  IMAD.MOV.U32 R4, RZ, RZ, R179 ;  /* 0x000000ffff047224 */ /* 0x000fe200078e00b3 */
[----:B------:R-:W-:Y:S01]  /*11270*/  ISETP.GT.U32.AND P0, PT, R2, R3, PT ;  /* 0x000000030200720c */ /* 0x000fe20003f04070 */
        /* <DEDUP_REMOVED lines=72> */
[----:B------:R-:W-:Y:S01]  /*11700*/  ISETP.GT.U32.AND P0, PT, R2, R180, PT ;  /* 0x000000b40200720c */ /* 0x000fe20003f04070 */
        /* <DEDUP_REMOVED lines=12> */
[C---:B------:R-:W-:Y:S02]  /*117d0*/  IMAD R7, R2.reuse, R4, R7 ;  /* 0x0000000402077224 */ /* 0x040fe400078e0207 */
        /* <DEDUP_REMOVED lines=14> */
[----:B------:R-:W-:Y:S01]  /*118c0*/  ISETP.GT.U32.AND P3, PT, R2, R6, PT ;  /* 0x000000060200720c */ /* 0x000fe20003f64070 */
        /* <DEDUP_REMOVED lines=8> */
[----:B------:R-:W-:Y:S02]  /*11950*/  VIADD R178, R0, 0xa8 ;  /* 0x000000a800b27836 */ /* 0x000fe40000000000 */
[----:B------:R-:W-:Y:S01]  /*11960*/  @!P4 IMAD.MOV R13, RZ, RZ, -R13 ;  /* 0x000000ffff0dc224 */ /* 0x000fe200078e0a0d */
[----:B------:R-:W-:Y:S01]  /*11970*/  ISETP.GT.U32.AND P4, PT, R2, R3, PT ;  /* 0x000000030200720c */ /* 0x000fe20003f84070 */
[----:B------:R-:W-:Y:S01]  /*11980*/  @!P3 IMAD.IADD R6, R6, 0x1, -R2 ;  /* 0x000000010606b824 */ /* 0x000fe200078e0a02 */
[----:B------:R-:W-:Y:S01]  /*11990*/  IABS R181, R178 ;  /* 0x000000b200b57213 */ /* 0x000fe20000000000 */
[----:B0-----:R-:W-:Y:S01]  /*119a0*/  IMAD.MOV.U32 R12, RZ, RZ, R11 ;  /* 0x000000ffff0c7224 */ /* 0x001fe200078e000b */
[----:B------:R-:W-:Y:S01]  /*119b0*/  STL [R1+0x4c4], R13 ;  /* 0x0004c40d01007387 */ /* 0x000fe20000100800 */
[----:B------:R-:W-:Y:S02]  /*119c0*/  IMAD.MOV.U32 R11, RZ, RZ, R8 ;  /* 0x000000ffff0b7224 */ /* 0x000fe400078e0008 */
[----:B------:R-:W-:-:S02]  /*119d0*/  IMAD R8, R2, R182, R4 ;  /* 0x000000b602087224 */ /* 0x000fc400078e0204 */
[----:B------:R-:W-:Y:S02]  /*119e0*/  VIADD R4, R0, 0xa7 ;  /* 0x000000a700047836 */ /* 0x000fe40000000000 */
[----:B------:R-:W-:Y:S01]  /*119f0*/  @!P6 IMAD.MOV R12, RZ, RZ, -R12 ;  /* 0x000000ffff0ce224 */ /* 0x000fe200078e0a0c */
[----:B------:R-:W-:Y:S01]  /*11a00*/  ISETP.GT.U32.AND P3, PT, R2, R8, PT ;  /* 0x000000080200720c */ /* 0x000fe20003f64070 */
[----:B------:R-:W-:Y:S01]  /*11a10*/  @!P4 IMAD.IADD R3, R3, 0x1, -R2 ;  /* 0x000000010303c824 */ /* 0x000fe200078e0a02 */
[----:B------:R-:W-:Y:S01]  /*11a20*/  ISETP.GE.AND P6, PT, R10, RZ, PT ;  /* 0x000000ff0a00720c */ /* 0x000fe20003fc6270 */
[----:B------:R-:W-:Y:S01]  /*11a30*/  IMAD.HI.U32 R10, R9, R181, RZ ;  /* 0x000000b5090a7227 */ /* 0x000fe200078e00ff */
[----:B------:R-:W-:Y:S01]  /*11a40*/  IABS R183, R4 ;  /* 0x0000000400b77213 */ /* 0x000fe20000000000 */
[----:B------:R0:W-:Y:S01]  /*11a50*/  STL [R1+0x4c0], R12 ;  /* 0x0004c00c01007387 */ /* 0x0001e20000100800 */
[----:B------:R-:W-:Y:S01]  /*11a60*/  ISETP.GE.AND P4, PT, R4, RZ, PT ;  /* 0x000000ff0400720c */ /* 0x000fe20003f86270 */
[----:B------:R-:W-:-:S02]  /*11a70*/  IMAD.MOV R10, RZ, RZ, -R10 ;  /* 0x000000ffff0a7224 */ /* 0x000fc400078e0a0a */
[--C-:B------:R-:W-:Y:S01]  /*11a80*/  @!P5 IMAD.IADD R7, R7, 0x1, -R2.reuse ;  /* 0x000000010707d824 */ /* 0x100fe200078e0a02 */
[----:B------:R-:W-:Y:S01]  /*11a90*/  ISETP.GE.AND P5, PT, R178, RZ, PT ;  /* 0x000000ffb200720c */ /* 0x000fe20003fa6270 */
[----:B------:R-:W-:Y:S02]  /*11aa0*/  IMAD R184, R2, R10, R181 ;  /* 0x0000000a02b87224 */ /* 0x000fe400078e02b5 */
[----:B------:R-:W-:Y:S01]  /*11ab0*/  @!P3 IMAD.IADD R8, R8, 0x1, -R2 ;  /* 0x000000010808b824 */ /* 0x000fe200078e0a02 */
[----:B------:R-:W-:Y:S01]  /*11ac0*/  ISETP.GT.U32.AND P3, PT, R2, R3, PT ;  /* 0x000000030200720c */ /* 0x000fe20003f64070 */
[----:B0-----:R-:W-:Y:S02]  /*11ad0*/  IMAD.MOV.U32 R12, RZ, RZ, R6 ;  /* 0x000000ffff0c7224 */ /* 0x001fe400078e0006 */
[----:B------:R-:W-:-:S04]  /*11ae0*/  IMAD.HI.U32 R6, R9, R183, RZ ;  /* 0x000000b709067227 */ /* 0x000fc800078e00ff */
[----:B------:R-:W-:Y:S02]  /*11af0*/  IMAD.MOV R6, RZ, RZ, -R6 ;  /* 0x000000ffff067224 */ /* 0x000fe400078e0a06 */
[----:B------:R-:W-:Y:S01]  /*11b00*/  @!P0 IMAD.MOV R7, RZ, RZ, -R7 ;  /* 0x000000ffff078224 */ /* 0x000fe200078e0a07 */
[C---:B------:R-:W-:Y:S01]  /*11b10*/  ISETP.GT.U32.AND P0, PT, R2.reuse, R184, PT ;  /* 0x000000b80200720c */ /* 0x040fe20003f04070 */
[C---:B------:R-:W-:Y:S02]  /*11b20*/  IMAD R183, R2.reuse, R6, R183 ;  /* 0x0000000602b77224 */ /* 0x040fe400078e02b7 */
[----:B------:R-:W-:Y:S01]  /*11b30*/  @!P2 IMAD.MOV R11, RZ, RZ, -R11 ;  /* 0x000000ffff0ba224 */ /* 0x000fe200078e0a0b */
[----:B------:R-:W-:Y:S01]  /*11b40*/  ISETP.GE.AND P2, PT, R177, RZ, PT ;  /* 0x000000ffb100720c */ /* 0x000fe20003f46270 */
[----:B------:R-:W-:Y:S01]  /*11b50*/  @!P3 IMAD.IADD R3, R3, 0x1, -R2 ;  /* 0x000000010303b824 */ /* 0x000fe200078e0a02 */
[C---:B------:R-:W-:Y:S01]  /*11b60*/  ISETP.GT.U32.AND P3, PT, R2.reuse, R183, PT ;  /* 0x000000b70200720c */ /* 0x040fe20003f64070 */
[----:B------:R-:W-:Y:S01]  /*11b70*/  @!P1 IMAD.MOV R12, RZ, RZ, -R12 ;  /* 0x000000ffff0c9224 */ /* 0x000fe200078e0a0c */
[----:B------:R0:W-:Y:S01]  /*11b80*/  STL [R1+0x4bc], R11 ;  /* 0x0004bc0b01007387 */ /* 0x0001e20000100800 */
[----:B------:R-:W-:Y:S01]  /*11b90*/  ISETP.GT.U32.AND P1, PT, R2, R8, PT ;  /* 0x000000080200720c */ /* 0x000fe20003f24070 */
[----:B------:R-:W-:-:S02]  /*11ba0*/  VIADD R10, R0, 0xa5 ;  /* 0x000000a5000a7836 */ /* 0x000fc40000000000 */
[----:B------:R1:W-:Y:S01]  /*11bb0*/  STL [R1+0x48c], R12 ;  /* 0x00048c0c01007387 */ /* 0x0003e20000100800 */
[----:B------:R-:W-:Y:S02]  /*11bc0*/  VIADD R4, R0, 0xa4 ;  /* 0x000000a400047836 */ /* 0x000fe40000000000 */
[--C-:B------:R-:W-:Y:S01]  /*11bd0*/  @!P0 IMAD.IADD R184, R184, 0x1, -R2.reuse ;  /* 0x00000001b8b88824 */ /* 0x100fe200078e0a02 */
[----:B------:R-:W-:Y:S01]  /*11be0*/  IABS R182, R10 ;  /* 0x0000000a00b67213 */ /* 0x000fe20000000000 */
[----:B------:R2:W-:Y:S01]  /*11bf0*/  STL [R1+0x46c], R7 ;  /* 0x00046c0701007387 */ /* 0x0005e20000100800 */
[----:B0-----:R-:W-:Y:S01]  /*11c00*/  VIADD R11, R0, 0xa6 ;  /* 0x000000a6000b7836 */ /* 0x001fe20000000000 */
[----:B------:R-:W-:Y:S01]  /*11c10*/  IABS R181, R4 ;  /* 0x0000000400b57213 */ /* 0x000fe20000000000 */
[--C-:B------:R-:W-:Y:S01]  /*11c20*/  @!P3 IMAD.IADD R183, R183, 0x1, -R2.reuse ;  /* 0x00000001b7b7b824 */ /* 0x100fe200078e0a02 */
[----:B------:R-:W-:Y:S01]  /*11c30*/  ISETP.GE.AND P0, PT, R10, RZ, PT ;  /* 0x000000ff0a00720c */ /* 0x000fe20003f06270 */
[----:B-1----:R-:W-:Y:S01]  /*11c40*/  IMAD.MOV.U32 R12, RZ, RZ, R3 ;  /* 0x000000ffff0c7224 */ /* 0x002fe200078e0003 */
[----:B------:R-:W-:Y:S01]  /*11c50*/  IABS R179, R11 ;  /* 0x0000000b00b37213 */ /* 0x000fe20000000000 */
[----:B------:R-:W-:Y:S01]  /*11c60*/  @!P1 IMAD.IADD R8, R8, 0x1, -R2 ;  /* 0x0000000108089824 */ /* 0x000fe200078e0a02 */
[----:B------:R-:W-:Y:S01]  /*11c70*/  ISETP.GE.AND P1, PT, R11, RZ, PT ;  /* 0x000000ff0b00720c */ /* 0x000fe20003f26270 */
[----:B------:R-:W-:Y:S01]  /*11c80*/  @!P6 IMAD.MOV R12, RZ, RZ, -R12 ;  /* 0x000000ffff0ce224 */ /* 0x000fe200078e0a0c */
[C---:B------:R-:W-:Y:S01]  /*11c90*/  ISETP.GT.U32.AND P6, PT, R2.reuse, R184, PT ;  /* 0x000000b80200720c */ /* 0x040fe20003fc4070 */
[----:B------:R-:W-:Y:S01]  /*11ca0*/  IMAD.HI.U32 R6, R9, R179, RZ ;  /* 0x000000b309067227 */ /* 0x000fe200078e00ff */
[----:B------:R-:W-:-:S02]  /*11cb0*/  ISETP.GT.U32.AND P3, PT, R2, R183, PT ;  /* 0x000000b70200720c */ /* 0x000fc40003f64070 */
[----:B------:R-:W-:Y:S01]  /*11cc0*/  STL [R1+0x464], R12 ;  /* 0x0004640c01007387 */ /* 0x000fe20000100800 */
[----:B--2---:R-:W-:-:S04]  /*11cd0*/  IMAD.HI.U32 R7, R9, R182, RZ ;  /* 0x000000b609077227 */ /* 0x004fc800078e00ff */
[----:B------:R-:W-:Y:S02]  /*11ce0*/  IMAD.MOV R11, RZ, RZ, -R6 ;  /* 0x000000ffff0b7224 */ /* 0x000fe400078e0a06 */
[----:B------:R-:W-:-:S04]  /*11cf0*/  IMAD.HI.U32 R6, R9, R181, RZ ;  /* 0x000000b509067227 */ /* 0x000fc800078e00ff */
[----:B------:R-:W-:Y:S02]  /*11d00*/  IMAD.MOV R7, RZ, RZ, -R7 ;  /* 0x000000ffff077224 */ /* 0x000fe400078e0a07 */
[----:B------:R-:W-:Y:S02]  /*11d10*/  IMAD.MOV R6, RZ, RZ, -R6 ;  /* 0x000000ffff067224 */ /* 0x000fe400078e0a06 */
[C---:B------:R-:W-:Y:S02]  /*11d20*/  IMAD R182, R2.reuse, R7, R182 ;  /* 0x0000000702b67224 */ /* 0x040fe400078e02b6 */
[C---:B------:R-:W-:Y:S02]  /*11d30*/  IMAD R179, R2.reuse, R11, R179 ;  /* 0x0000000b02b37224 */ /* 0x040fe400078e02b3 */
[----:B------:R-:W-:Y:S02]  /*11d40*/  IMAD.MOV.U32 R7, RZ, RZ, R8 ;  /* 0x000000ffff077224 */ /* 0x000fe400078e0008 */
[----:B------:R-:W-:-:S02]  /*11d50*/  IMAD R181, R2, R6, R181 ;  /* 0x0000000602b57224 */ /* 0x000fc400078e02b5 */
[--C-:B------:R-:W-:Y:S01]  /*11d60*/  @!P6 IMAD.IADD R184, R184, 0x1, -R2.reuse ;  /* 0x00000001b8b8e824 */ /* 0x100fe200078e0a02 */
[C---:B------:R-:W-:Y:S01]  /*11d70*/  ISETP.GT.U32.AND P6, PT, R2.reuse, R182, PT ;  /* 0x000000b60200720c */ /* 0x040fe20003fc4070 */
[----:B------:R-:W-:Y:S01]  /*11d80*/  @!P2 IMAD.MOV R7, RZ, RZ, -R7 ;  /* 0x000000ffff07a224 */ /* 0x000fe200078e0a07 */
[C---:B------:R-:W-:Y:S01]  /*11d90*/  ISETP.GT.U32.AND P2, PT, R2.reuse, R179, PT ;  /* 0x000000b30200720c */ /* 0x040fe20003f44070 */
[--C-:B------:R-:W-:Y:S01]  /*11da0*/  @!P3 IMAD.IADD R183, R183, 0x1, -R2.reuse ;  /* 0x00000001b7b7b824 */ /* 0x100fe200078e0a02 */
[----:B------:R-:W-:Y:S01]  /*11db0*/  ISETP.GT.U32.AND P3, PT, R2, R181, PT ;  /* 0x000000b50200720c */ /* 0x000fe20003f64070 */
[C---:B------:R-:W-:Y:S01]  /*11dc0*/  VIADD R3, R0.reuse, 0xa2 ;  /* 0x000000a200037836 */ /* 0x040fe20000000000 */
[----:B------:R0:W-:Y:S01]  /*11dd0*/  STL [R1+0x468], R7 ;  /* 0x0004680701007387 */ /* 0x0001e20000100800 */
[C---:B------:R-:W-:Y:S02]  /*11de0*/  VIADD R10, R0.reuse, 0xa3 ;  /* 0x000000a3000a7836 */ /* 0x040fe40000000000 */
[C---:B------:R-:W-:Y:S01]  /*11df0*/  VIADD R178, R0.reuse, 0xa0 ;  /* 0x000000a000b27836 */ /* 0x040fe20000000000 */
[----:B------:R-:W-:Y:S01]  /*11e00*/  IABS R8, R3 ;  /* 0x0000000300087213 */ /* 0x000fe20000000000 */
[----:B------:R-:W-:Y:S01]  /*11e10*/  VIADD R11, R0, 0xa1 ;  /* 0x000000a1000b7836 */ /* 0x000fe20000000000 */
[----:B------:R-:W-:Y:S01]  /*11e20*/  IABS R177, R10 ;  /* 0x0000000a00b17213 */ /* 0x000fe20000000000 */
[--C-:B------:R-:W-:Y:S01]  /*11e30*/  @!P6 IMAD.IADD R182, R182, 0x1, -R2.reuse ;  /* 0x00000001b6b6e824 */ /* 0x100fe200078e0a02 */
[----:B------:R-:W-:Y:S01]  /*11e40*/  IABS R6, R178 ;  /* 0x000000b200067213 */ /* 0x000fe20000000000 */
[--C-:B------:R-:W-:Y:S01]  /*11e50*/  @!P2 IMAD.IADD R179, R179, 0x1, -R2.reuse ;  /* 0x00000001b3b3a824 */ /* 0x100fe200078e0a02 */
[----:B------:R-:W-:Y:S01]  /*11e60*/  ISETP.GE.AND P2, PT, R4, RZ, PT ;  /* 0x000000ff0400720c */ /* 0x000fe20003f46270 */
[----:B------:R-:W-:Y:S01]  /*11e70*/  @!P3 IMAD.IADD R181, R181, 0x1, -R2 ;  /* 0x00000001b5b5b824 */ /* 0x000fe200078e0a02 */
[C---:B------:R-:W-:Y:S01]  /*11e80*/  ISETP.GT.U32.AND P3, PT, R2.reuse, R182, PT ;  /* 0x000000b60200720c */ /* 0x040fe20003f64070 */
[----:B------:R-:W-:Y:S01]  /*11e90*/  IMAD.HI.U32 R4, R9, R8, RZ ;  /* 0x0000000809047227 */ /* 0x000fe200078e00ff */
[----:B------:R-:W-:-:S02]  /*11ea0*/  ISETP.GT.U32.AND P6, PT, R2, R179, PT ;  /* 0x000000b30200720c */ /* 0x000fc40003fc4070 */
[----:B0-----:R-:W-:Y:S01]  /*11eb0*/  IABS R7, R11 ;  /* 0x0000000b00077213 */ /* 0x001fe20000000000 */
[----:B------:R-:W-:-:S04]  /*11ec0*/  IMAD.HI.U32 R180, R9, R177, RZ ;  /* 0x000000b109b47227 */ /* 0x000fc800078e00ff */
[----:B------:R-:W-:Y:S02]  /*11ed0*/  IMAD.MOV R4, RZ, RZ, -R4 ;  /* 0x000000ffff047224 */ /* 0x000fe400078e0a04 */
[----:B------:R-:W-:Y:S02]  /*11ee0*/  IMAD.MOV R180, RZ, RZ, -R180 ;  /* 0x000000ffffb47224 */ /* 0x000fe400078e0ab4 */
[----:B------:R-:W-:Y:S02]  /*11ef0*/  IMAD.MOV.U32 R13, RZ, RZ, R184 ;  /* 0x000000ffff0d7224 */ /* 0x000fe400078e00b8 */
[----:B------:R-:W-:Y:S02]  /*11f00*/  IMAD.MOV.U32 R12, RZ, RZ, R183 ;  /* 0x000000ffff0c7224 */ /* 0x000fe400078e00b7 */
[C---:B------:R-:W-:Y:S02]  /*11f10*/  IMAD R8, R2.reuse, R4, R8 ;  /* 0x0000000402087224 */ /* 0x040fe400078e0208 */
[----:B------:R-:W-:-:S02]  /*11f20*/  IMAD R177, R2, R180, R177 ;  /* 0x000000b402b17224 */ /* 0x000fc400078e02b1 */
[----:B------:R-:W-:Y:S01]  /*11f30*/  @!P5 IMAD.MOV R13, RZ, RZ, -R13 ;  /* 0x000000ffff0dd224 */ /* 0x000fe200078e0a0d */
[----:B------:R-:W-:Y:S01]  /*11f40*/  ISETP.GT.U32.AND P5, PT, R2, R181, PT ;  /* 0x000000b50200720c */ /* 0x000fe20003fa4070 */
[----:B------:R-:W-:Y:S01]  /*11f50*/  @!P4 IMAD.MOV R12, RZ, RZ, -R12 ;  /* 0x000000ffff0cc224 */ /* 0x000fe200078e0a0c */
[----:B------:R-:W-:Y:S01]  /*11f60*/  ISETP.GE.AND P4, PT, R10, RZ, PT ;  /* 0x000000ff0a00720c */ /* 0x000fe20003f86270 */
[--C-:B------:R-:W-:Y:S01]  /*11f70*/  @!P3 IMAD.IADD R182, R182, 0x1, -R2.reuse ;  /* 0x00000001b6b6b824 */ /* 0x100fe200078e0a02 */
[C---:B------:R-:W-:Y:S01]  /*11f80*/  ISETP.GT.U32.AND P3, PT, R2.reuse, R8, PT ;  /* 0x000000080200720c */ /* 0x040fe20003f64070 */
[----:B------:R-:W-:Y:S01]  /*11f90*/  IMAD.HI.U32 R10, R9, R6, RZ ;  /* 0x00000006090a7227 */ /* 0x000fe200078e00ff */
[----:B------:R0:W-:Y:S03]  /*11fa0*/  STL [R1+0x3e0], R13 ;  /* 0x0003e00d01007387 */ /* 0x0001e60000100800 */
[----:B------:R-:W-:Y:S01]  /*11fb0*/  @!P6 IMAD.IADD R179, R179, 0x1, -R2 ;  /* 0x00000001b3b3e824 */ /* 0x000fe200078e0a02 */
[----:B------:R-:W-:Y:S01]  /*11fc0*/  ISETP.GT.U32.AND P6, PT, R2, R177, PT ;  /* 0x000000b10200720c */ /* 0x000fe20003fc4070 */
[----:B------:R-:W-:Y:S01]  /*11fd0*/  IMAD.HI.U32 R180, R9, R7, RZ ;  /* 0x0000000709b47227 */ /* 0x000fe200078e00ff */
[----:B------:R1:W-:Y:S03]  /*11fe0*/  STL [R1+0x3f8], R12 ;  /* 0x0003f80c01007387 */ /* 0x0003e60000100800 */
[----:B------:R-:W-:-:S02]  /*11ff0*/  IMAD.MOV R10, RZ, RZ, -R10 ;  /* 0x000000ffff0a7224 */ /* 0x000fc400078e0a0a */
[----:B------:R-:W-:Y:S02]  /*12000*/  IMAD.MOV R180, RZ, RZ, -R180 ;  /* 0x000000ffffb47224 */ /* 0x000fe400078e0ab4 */
[----:B------:R-:W-:Y:S02]  /*12010*/  VIADD R4, R0, 0x9f ;  /* 0x0000009f00047836 */ /* 0x000fe40000000000 */
[C---:B------:R-:W-:Y:S02]  /*12020*/  IMAD R6, R2.reuse, R10, R6 ;  /* 0x0000000a02067224 */ /* 0x040fe400078e0206 */
[----:B0-----:R-:W-:Y:S02]  /*12030*/  IMAD.MOV.U32 R13, RZ, RZ, R182 ;  /* 0x000000ffff0d7224 */ /* 0x001fe400078e00b6 */
[--C-:B------:R-:W-:Y:S01]  /*12040*/  @!P5 IMAD.IADD R181, R181, 0x1, -R2.reuse ;  /* 0x00000001b5b5d824 */ /* 0x100fe200078e0a02 */
[----:B------:R-:W-:Y:S01]  /*12050*/  ISETP.GE.AND P5, PT, R3, RZ, PT ;  /* 0x000000ff0300720c */ /* 0x000fe20003fa6270 */
[----:B------:R-:W-:Y:S01]  /*12060*/  IMAD R7, R2, R180, R7 ;  /* 0x000000b402077224 */ /* 0x000fe200078e0207 */
[----:B------:R-:W-:Y:S01]  /*12070*/  IABS R3, R4 ;  /* 0x0000000400037213 */ /* 0x000fe20000000000 */
[----:B------:R-:W-:-:S02]  /*12080*/  @!P3 IMAD.IADD R8, R8, 0x1, -R2 ;  /* 0x000000010808b824 */ /* 0x000fc400078e0a02 */
[----:B------:R-:W-:Y:S01]  /*12090*/  @!P0 IMAD.MOV R13, RZ, RZ, -R13 ;  /* 0x000000ffff0d8224 */ /* 0x000fe200078e0a0d */
[C---:B------:R-:W-:Y:S01]  /*120a0*/  ISETP.GT.U32.AND P0, PT, R2.reuse, R6, PT ;  /* 0x000000060200720c */ /* 0x040fe20003f04070 */
[----:B------:R-:W-:Y:S01]  /*120b0*/  @!P6 IMAD.IADD R177, R177, 0x1, -R2 ;  /* 0x00000001b1b1e824 */ /* 0x000fe200078e0a02 */
[C---:B------:R-:W-:Y:S01]  /*120c0*/  ISETP.GT.U32.AND P6, PT, R2.reuse, R7, PT ;  /* 0x000000070200720c */ /* 0x040fe20003fc4070 */
[----:B-1----:R-:W-:Y:S01]  /*120d0*/  IMAD.MOV.U32 R12, RZ, RZ, R179 ;  /* 0x000000ffff0c7224 */ /* 0x002fe200078e00b3 */
[----:B------:R-:W-:Y:S01]  /*120e0*/  ISETP.GT.U32.AND P3, PT, R2, R8, PT ;  /* 0x000000080200720c */ /* 0x000fe20003f64070 */
[----:B------:R-:W-:-:S04]  /*120f0*/  IMAD.HI.U32 R179, R9, R3, RZ ;  /* 0x0000000309b37227 */ /* 0x000fc800078e00ff */
[----:B------:R-:W-:Y:S01]  /*12100*/  @!P1 IMAD.MOV R12, RZ, RZ, -R12 ;  /* 0x000000ffff0c9224 */ /* 0x000fe200078e0a0c */
[----:B------:R-:W-:Y:S01]  /*12110*/  ISETP.GT.U32.AND P1, PT, R2, R177, PT ;  /* 0x000000b10200720c */ /* 0x000fe20003f24070 */
[----:B------:R-:W-:Y:S02]  /*12120*/  VIADD R10, R0, 0x9e ;  /* 0x0000009e000a7836 */ /* 0x000fe40000000000 */
[----:B------:R-:W-:Y:S01]  /*12130*/  IMAD.MOV R179, RZ, RZ, -R179 ;  /* 0x000000ffffb37224 */ /* 0x000fe200078e0ab3 */
[----:B------:R0:W-:Y:S01]  /*12140*/  STL [R1+0x438], R12 ;  /* 0x0004380c01007387 */ /* 0x0001e20000100800 */
[--C-:B------:R-:W-:Y:S01]  /*12150*/  @!P0 IMAD.IADD R6, R6, 0x1, -R2.reuse ;  /* 0x0000000106068824 */ /* 0x100fe200078e0a02 */
[----:B------:R-:W-:Y:S01]  /*12160*/  IABS R180, R10 ;  /* 0x0000000a00b47213 */ /* 0x000fe20000000000 */
[C---:B------:R-:W-:Y:S01]  /*12170*/  IMAD R3, R2.reuse, R179, R3 ;  /* 0x000000b302037224 */ /* 0x040fe200078e0203 */
[----:B------:R-:W-:Y:S01]  /*12180*/  STL [R1+0x400], R13 ;  /* 0x0004000d01007387 */ /* 0x000fe20000100800 */
[--C-:B------:R-:W-:Y:S01]  /*12190*/  @!P6 IMAD.IADD R7, R7, 0x1, -R2.reuse ;  /* 0x000000010707e824 */ /* 0x100fe200078e0a02 */
[----:B------:R-:W-:Y:S01]  /*121a0*/  ISETP.GT.U32.AND P0, PT, R2, R6, PT ;  /* 0x000000060200720c */ /* 0x000fe20003f04070 */
[--C-:B------:R-:W-:Y:S01]  /*121b0*/  @!P3 IMAD.IADD R8, R8, 0x1, -R2.reuse ;  /* 0x000000010808b824 */ /* 0x100fe200078e0a02 */
[----:B------:R-:W-:Y:S01]  /*121c0*/  ISETP.GT.U32.AND P3, PT, R2, R3, PT ;  /* 0x000000030200720c */ /* 0x000fe20003f64070 */
[----:B------:R-:W-:Y:S01]  /*121d0*/  @!P1 IMAD.IADD R177, R177, 0x1, -R2 ;  /* 0x00000001b1b19824 */ /* 0x000fe200078e0a02 */
[----:B------:R-:W-:Y:S01]  /*121e0*/  ISETP.GE.AND P1, PT, R178, RZ, PT ;  /* 0x000000ffb200720c */ /* 0x000fe20003f26270 */
[----:B0-----:R-:W-:Y:S01]  /*121f0*/  IMAD.MOV.U32 R12, RZ, RZ, R181 ;  /* 0x000000ffff0c7224 */ /* 0x001fe200078e00b5 */
[----:B------:R-:W-:Y:S01]  /*12200*/  ISETP.GT.U32.AND P6, PT, R2, R7, PT ;  /* 0x000000070200720c */ /* 0x000fe20003fc4070 */
[----:B------:R-:W-:-:S02]  /*12210*/  @!P5 IMAD.MOV R8, RZ, RZ, -R8 ;  /* 0x000000ffff08d224 */ /* 0x000fc400078e0a08 */
[----:B------:R-:W-:Y:S01]  /*12220*/  @!P2 IMAD.MOV R12, RZ, RZ, -R12 ;  /* 0x000000ffff0ca224 */ /* 0x000fe200078e0a0c */
[----:B------:R-:W-:Y:S01]  /*12230*/  ISETP.GE.AND P2, PT, R11, RZ, PT ;  /* 0x000000ff0b00720c */ /* 0x000fe20003f46270 */
[----:B------:R-:W-:Y:S02]  /*12240*/  IMAD.MOV.U32 R11, RZ, RZ, R180 ;  /* 0x000000ffff0b7224 */ /* 0x000fe400078e00b4 */
[----:B------:R-:W-:Y:S01]  /*12250*/  @!P0 IMAD.IADD R6, R6, 0x1, -R2 ;  /* 0x0000000106068824 */ /* 0x000fe200078e0a02 */
[----:B------:R0:W-:Y:S01]  /*12260*/  STL [R1+0x404], R12 ;  /* 0x0004040c01007387 */ /* 0x0001e20000100800 */
[----:B------:R-:W-:-:S04]  /*12270*/  IMAD.HI.U32 R178, R9, R11, RZ ;  /* 0x0000000b09b27227 */ /* 0x000fc800078e00ff */
[----:B------:R-:W-:Y:S02]  /*12280*/  IMAD.MOV R178, RZ, RZ, -R178 ;  /* 0x000000ffffb27224 */ /* 0x000fe400078e0ab2 */
[--C-:B------:R-:W-:Y:S02]  /*12290*/  @!P3 IMAD.IADD R3, R3, 0x1, -R2.reuse ;  /* 0x000000010303b824 */ /* 0x100fe400078e0a02 */
[----:B------:R-:W-:Y:S01]  /*122a0*/  @!P6 IMAD.IADD R7, R7, 0x1, -R2 ;  /* 0x000000010707e824 */ /* 0x000fe200078e0a02 */
[----:B------:R-:W-:Y:S01]  /*122b0*/  ISETP.GE.AND P6, PT, R10, RZ, PT ;  /* 0x000000ff0a00720c */ /* 0x000fe20003fc6270 */
[----:B0-----:R-:W-:Y:S01]  /*122c0*/  IMAD.MOV.U32 R12, RZ, RZ, R177 ;  /* 0x000000ffff0c7224 */ /* 0x001fe200078e00b1 */
[----:B------:R-:W-:Y:S01]  /*122d0*/  ISETP.GT.U32.AND P3, PT, R2, R3, PT ;  /* 0x000000030200720c */ /* 0x000fe20003f64070 */
[----:B------:R-:W-:Y:S02]  /*122e0*/  VIADD R180, R0, 0x9d ;  /* 0x0000009d00b47836 */ /* 0x000fe40000000000 */
[----:B------:R-:W-:Y:S01]  /*122f0*/  @!P4 IMAD.MOV R12, RZ, RZ, -R12 ;  /* 0x000000ffff0cc224 */ /* 0x000fe200078e0a0c */
[----:B------:R-:W-:Y:S01]  /*12300*/  ISETP.GE.AND P4, PT, R4, RZ, PT ;  /* 0x000000ff0400720c */ /* 0x000fe20003f86270 */
[----:B------:R-:W-:Y:S01]  /*12310*/  IMAD R4, R2, R178, R11 ;  /* 0x000000b202047224 */ /* 0x000fe200078e020b */
[----:B------:R-:W-:Y:S01]  /*12320*/  ISETP.GE.AND P5, PT, R180, RZ, PT ;  /* 0x000000ffb400720c */ /* 0x000fe20003fa6270 */
[----:B------:R-:W-:Y:S01]  /*12330*/  @!P2 IMAD.MOV R7, RZ, RZ, -R7 ;  /* 0x000000ffff07a224 */ /* 0x000fe200078e0a07 */
[----:B------:R0:W-:Y:S01]  /*12340*/  STL [R1+0x408], R12 ;  /* 0x0004080c01007387 */ /* 0x0001e20000100800 */
[----:B------:R-:W-:Y:S01]  /*12350*/  IABS R180, R180 ;  /* 0x000000b400b47213 */ /* 0x000fe20000000000 */
[----:B------:R-:W-:Y:S01]  /*12360*/  VIADD R10, R0, 0x9b ;  /* 0x0000009b000a7836 */ /* 0x000fe20000000000 */
[----:B------:R-:W-:Y:S01]  /*12370*/  ISETP.GT.U32.AND P0, PT, R2, R4, PT ;  /* 0x000000040200720c */ /* 0x000fe20003f04070 */
[----:B------:R1:W-:Y:S01]  /*12380*/  STL [R1+0x410], R8 ;  /* 0x0004100801007387 */ /* 0x0003e20000100800 */
[----:B------:R-:W-:-:S02]  /*12390*/  @!P3 IMAD.IADD R3, R3, 0x1, -R2 ;  /* 0x000000010303b824 */ /* 0x000fc400078e0a02 */
[C---:B------:R-:W-:Y:S01]  /*123a0*/  VIADD R177, R0.reuse, 0x9c ;  /* 0x0000009c00b17836 */ /* 0x040fe20000000000 */
[----:B------:R2:W-:Y:S01]  /*123b0*/  STL [R1+0x424], R7 ;  /* 0x0004240701007387 */ /* 0x0005e20000100800 */
[C---:B------:R-:W-:Y:S02]  /*123c0*/  VIADD R11, R0.reuse, 0x9a ;  /* 0x0000009a000b7836 */ /* 0x040fe40000000000 */
[----:B0-----:R-:W-:Y:S01]  /*123d0*/  IMAD.MOV.U32 R12, RZ, RZ, R3 ;  /* 0x000000ffff0c7224 */ /* 0x001fe200078e0003 */
[----:B------:R-:W-:Y:S01]  /*123e0*/  ISETP.GE.AND P2, PT, R177, RZ, PT ;  /* 0x000000ffb100720c */ /* 0x000fe20003f46270 */
[----:B------:R-:W-:Y:S01]  /*123f0*/  VIADD R179, R0, 0x98 ;  /* 0x0000009800b37836 */ /* 0x000fe20000000000 */
[----:B------:R-:W-:Y:S01]  /*12400*/  IABS R177, R177 ;  /* 0x000000b100b17213 */ /* 0x000fe20000000000 */
[----:B-1----:R-:W-:Y:S01]  /*12410*/  IMAD.MOV.U32 R8, RZ, RZ, R6 ;  /* 0x000000ffff087224 */ /* 0x002fe200078e0006 */
[----:B------:R-:W-:Y:S01]  /*12420*/  ISETP.GE.AND P3, PT, R11, RZ, PT ;  /* 0x000000ff0b00720c */ /* 0x000fe20003f66270 */
[----:B------:R-:W-:Y:S01]  /*12430*/  @!P0 IMAD.IADD R4, R4, 0x1, -R2 ;  /* 0x0000000104048824 */ /* 0x000fe200078e0a02 */
[----:B------:R-:W-:Y:S01]  /*12440*/  IABS R11, R11 ;  /* 0x0000000b000b7213 */ /* 0x000fe20000000000 */
[----:B------:R-:W-:Y:S01]  /*12450*/  @!P1 IMAD.MOV R8, RZ, RZ, -R8 ;  /* 0x000000ffff089224 */ /* 0x000fe200078e0a08 */
[----:B------:R-:W-:Y:S01]  /*12460*/  ISETP.GE.AND P1, PT, R10, RZ, PT ;  /* 0x000000ff0a00720c */ /* 0x000fe20003f26270 */
[----:B------:R-:W-:Y:S01]  /*12470*/  @!P4 IMAD.MOV R12, RZ, RZ, -R12 ;  /* 0x000000ffff0cc224 */ /* 0x000fe200078e0a0c */
[----:B------:R-:W-:Y:S01]  /*12480*/  ISETP.GT.U32.AND P0, PT, R2, R4, PT ;  /* 0x000000040200720c */ /* 0x000fe20003f04070 */
[----:B--2---:R-:W-:Y:S01]  /*12490*/  IMAD.HI.U32 R7, R9, R177, RZ ;  /* 0x000000b109077227 */ /* 0x004fe200078e00ff */
[----:B------:R0:W-:Y:S01]  /*124a0*/  STL [R1+0x428], R8 ;  /* 0x0004280801007387 */ /* 0x0001e20000100800 */
[----:B------:R-:W-:-:S02]  /*124b0*/  IABS R10, R10 ;  /* 0x0000000a000a7213 */ /* 0x000fc40000000000 */
[----:B------:R-:W-:Y:S01]  /*124c0*/  IMAD.MOV R7, RZ, RZ, -R7 ;  /* 0x000000ffff077224 */ /* 0x000fe200078e0a07 */
[----:B------:R-:W-:Y:S01]  /*124d0*/  IABS R182, R179 ;  /* 0x000000b300b67213 */ /* 0x000fe20000000000 */
[C---:B------:R-:W-:Y:S01]  /*124e0*/  IMAD.HI.U32 R3, R9.reuse, R11, RZ ;  /* 0x0000000b09037227 */ /* 0x040fe200078e00ff */
[----:B------:R-:W-:Y:S03]  /*124f0*/  STL [R1+0x414], R12 ;  /* 0x0004140c01007387 */ /* 0x000fe60000100800 */
[----:B------:R-:W-:-:S04]  /*12500*/  IMAD.HI.U32 R6, R9, R10, RZ ;  /* 0x0000000a09067227 */ /* 0x000fc800078e00ff */
[----:B0-----:R-:W-:-:S04]  /*12510*/  IMAD.HI.U32 R8, R9, R180, RZ ;  /* 0x000000b409087227 */ /* 0x001fc800078e00ff */
[----:B------:R-:W-:Y:S02]  /*12520*/  IMAD.MOV R8, RZ, RZ, -R8 ;  /* 0x000000ffff087224 */ /* 0x000fe400078e0a08 */
[----:B------:R-:W-:Y:S02]  /*12530*/  IMAD.MOV R6, RZ, RZ, -R6 ;  /* 0x000000ffff067224 */ /* 0x000fe400078e0a06 */
[----:B------:R-:W-:Y:S02]  /*12540*/  IMAD R180, R2, R8, R180 ;  /* 0x0000000802b47224 */ /* 0x000fe400078e02b4 */
[----:B------:R-:W-:Y:S02]  /*12550*/  @!P0 IMAD.IADD R4, R4, 0x1, -R2 ;  /* 0x0000000104048824 */ /* 0x000fe400078e0a02 */
[C---:B------:R-:W-:Y:S01]  /*12560*/  IMAD R10, R2.reuse, R6, R10 ;  /* 0x00000006020a7224 */ /* 0x040fe200078e020a */
[----:B------:R-:W-:Y:S01]  /*12570*/  ISETP.GT.U32.AND P4, PT, R2, R180, PT ;  /* 0x000000b40200720c */ /* 0x000fe20003f84070 */
[----:B------:R-:W-:-:S02]  /*12580*/  IMAD.MOV.U32 R8, RZ, RZ, R4 ;  /* 0x000000ffff087224 */ /* 0x000fc400078e0004 */
[C---:B------:R-:W-:Y:S02]  /*12590*/  IMAD R177, R2.reuse, R7, R177 ;  /* 0x0000000702b17224 */ /* 0x040fe400078e02b1 */
[----:B------:R-:W-:Y:S01]  /*125a0*/  @!P6 IMAD.MOV R8, RZ, RZ, -R8 ;  /* 0x000000ffff08e224 */ /* 0x000fe200078e0a08 */
[C---:B------:R-:W-:Y:S01]  /*125b0*/  ISETP.GT.U32.AND P6, PT, R2.reuse, R10, PT ;  /* 0x0000000a0200720c */ /* 0x040fe20003fc4070 */
[----:B------:R-:W-:Y:S01]  /*125c0*/  IMAD.MOV R3, RZ, RZ, -R3 ;  /* 0x000000ffff037224 */ /* 0x000fe200078e0a03 */
[----:B------:R-:W-:Y:S01]  /*125d0*/  ISETP.GT.U32.AND P0, PT, R2, R177, PT ;  /* 0x000000b10200720c */ /* 0x000fe20003f04070 */
[----:B------:R-:W-:Y:S01]  /*125e0*/  VIADD R184, R0, 0x99 ;  /* 0x0000009900b87836 */ /* 0x000fe20000000000 */
[----:B------:R0:W-:Y:S01]  /*125f0*/  STL [R1+0x418], R8 ;  /* 0x0004180801007387 */ /* 0x0001e20000100800 */
[----:B------:R-:W-:Y:S02]  /*12600*/  IMAD R11, R2, R3, R11 ;  /* 0x00000003020b7224 */ /* 0x000fe400078e020b */
[----:B------:R-:W-:Y:S01]  /*12610*/  @!P4 IMAD.IADD R180, R180, 0x1, -R2 ;  /* 0x00000001b4b4c824 */ /* 0x000fe200078e0a02 */
[----:B------:R-:W-:Y:S01]  /*12620*/  IABS R4, R184 ;  /* 0x000000b800047213 */ /* 0x000fe20000000000 */
[----:B------:R-:W-:-:S02]  /*12630*/  VIADD R3, R0, 0x97 ;  /* 0x0000009700037836 */ /* 0x000fc40000000000 */
[----:B------:R-:W-:Y:S01]  /*12640*/  VIADD R7, R0, 0x96 ;  /* 0x0000009600077836 */ /* 0x000fe20000000000 */
[----:B------:R-:W-:Y:S01]  /*12650*/  ISETP.GT.U32.AND P4, PT, R2, R180, PT ;  /* 0x000000b40200720c */ /* 0x000fe20003f84070 */
[--C-:B------:R-:W-:Y:S01]  /*12660*/  @!P6 IMAD.IADD R10, R10, 0x1, -R2.reuse ;  /* 0x000000010a0ae824 */ /* 0x100fe200078e0a02 */
[----:B------:R-:W-:Y:S01]  /*12670*/  IABS R6, R3 ;  /* 0x0000000300067213 */ /* 0x000fe20000000000 */
[----:B------:R-:W-:Y:S01]  /*12680*/  @!P0 IMAD.IADD R177, R177, 0x1, -R2 ;  /* 0x00000001b1b18824 */ /* 0x000fe200078e0a02 */
[----:B------:R-:W-:Y:S01]  /*12690*/  IABS R181, R7 ;  /* 0x0000000700b57213 */ /* 0x000fe20000000000 */
[C---:B0-----:R-:W-:Y:S01]  /*126a0*/  IMAD.HI.U32 R8, R9.reuse, R182, RZ ;  /* 0x000000b609087227 */ /* 0x041fe200078e00ff */
[C---:B------:R-:W-:Y:S02]  /*126b0*/  ISETP.GT.U32.AND P6, PT, R2.reuse, R10, PT ;  /* 0x0000000a0200720c */ /* 0x040fe40003fc4070 */
[----:B------:R-:W-:Y:S01]  /*126c0*/  ISETP.GT.U32.AND P0, PT, R2, R177, PT ;  /* 0x000000b10200720c */ /* 0x000fe20003f04070 */
[----:B------:R-:W-:-:S04]  /*126d0*/  IMAD.HI.U32 R178, R9, R4, RZ ;  /* 0x0000000409b27227 */ /* 0x000fc800078e00ff */
[----:B------:R-:W-:Y:S01]  /*126e0*/  @!P4 IMAD.IADD R180, R180, 0x1, -R2 ;  /* 0x00000001b4b4c824 */ /* 0x000fe200078e0a02 */
[C---:B------:R-:W-:Y:S01]  /*126f0*/  ISETP.GT.U32.AND P4, PT, R2.reuse, R11, PT ;  /* 0x0000000b0200720c */ /* 0x040fe20003f84070 */
[----:B------:R-:W-:Y:S02]  /*12700*/  IMAD.MOV R8, RZ, RZ, -R8 ;  /* 0x000000ffff087224 */ /* 0x000fe400078e0a08 */
[----:B------:R-:W-:Y:S02]  /*12710*/  IMAD.MOV R178, RZ, RZ, -R178 ;  /* 0x000000ffffb27224 */ /* 0x000fe400078e0ab2 */
[C---:B------:R-:W-:Y:S02]  /*12720*/  IMAD R182, R2.reuse, R8, R182 ;  /* 0x0000000802b67224 */ /* 0x040fe400078e02b6 */
[----:B------:R-:W-:Y:S02]  /*12730*/  IMAD R4, R2, R178, R4 ;  /* 0x000000b202047224 */ /* 0x000fe400078e0204 */
[----:B------:R-:W-:-:S02]  /*12740*/  IMAD.MOV.U32 R12, RZ, RZ, R180 ;  /* 0x000000ffff0c7224 */ /* 0x000fc400078e00b4 */
[--C-:B------:R-:W-:Y:S01]  /*12750*/  @!P6 IMAD.IADD R10, R10, 0x1, -R2.reuse ;  /* 0x000000010a0ae824 */ /* 0x100fe200078e0a02 */
[C---:B------:R-:W-:Y:S01]  /*12760*/  ISETP.GT.U32.AND P6, PT, R2.reuse, R182, PT ;  /* 0x000000b60200720c */ /* 0x040fe20003fc4070 */
[--C-:B------:R-:W-:Y:S02]  /*12770*/  @!P4 IMAD.IADD R11, R11, 0x1, -R2.reuse ;  /* 0x000000010b0bc824 */ /* 0x100fe400078e0a02 */
[----:B------:R-:W-:Y:S01]  /*12780*/  @!P0 IMAD.IADD R177, R177, 0x1, -R2 ;  /* 0x00000001b1b18824 */ /* 0x000fe200078e0a02 */
[C---:B------:R-:W-:Y:S01]  /*12790*/  ISETP.GT.U32.AND P0, PT, R2.reuse, R4, PT ;  /* 0x000000040200720c */ /* 0x040fe20003f04070 */
[----:B------:R-:W-:Y:S01]  /*127a0*/  @!P5 IMAD.MOV R12, RZ, RZ, -R12 ;  /* 0x000000ffff0cd224 */ /* 0x000fe200078e0a0c */
[----:B------:R-:W-:Y:S01]  /*127b0*/  ISETP.GT.U32.AND P4, PT, R2, R11, PT ;  /* 0x0000000b0200720c */ /* 0x000fe20003f84070 */
[----:B------:R-:W-:Y:S01]  /*127c0*/  IMAD.HI.U32 R183, R9, R6, RZ ;  /* 0x0000000609b77227 */ /* 0x000fe200078e00ff */
[----:B------:R-:W-:Y:S02]  /*127d0*/  ISETP.GE.AND P5, PT, R184, RZ, PT ;  /* 0x000000ffb800720c */ /* 0x000fe40003fa6270 */
[----:B------:R0:W-:Y:S01]  /*127e0*/  STL [R1+0x3fc], R12 ;  /* 0x0003fc0c01007387 */ /* 0x0001e20000100800 */
[----:B------:R-:W-:-:S02]  /*127f0*/  VIADD R8, R0, 0x95 ;  /* 0x0000009500087836 */ /* 0x000fc40000000000 */
[----:B------:R-:W-:-:S03]  /*12800*/  IMAD.HI.U32 R178, R9, R181, RZ ;  /* 0x000000b509b27227 */ /* 0x000fc600078e00ff */
[----:B------:R-:W-:Y:S01]  /*12810*/  IABS R180, R8 ;  /* 0x0000000800b47213 */ /* 0x000fe20000000000 */
[----:B------:R-:W-:Y:S02]  /*12820*/  IMAD.MOV R183, RZ, RZ, -R183 ;  /* 0x000000ffffb77224 */ /* 0x000fe400078e0ab7 */
[----:B------:R-:W-:Y:S02]  /*12830*/  @!P6 IMAD.IADD R182, R182, 0x1, -R2 ;  /* 0x00000001b6b6e824 */ /* 0x000fe400078e0a02 */
[----:B0-----:R-:W-:Y:S02]  /*12840*/  IMAD.MOV.U32 R12, RZ, RZ, R177 ;  /* 0x000000ffff0c7224 */ /* 0x001fe400078e00b1 */
[----:B------:R-:W-:Y:S02]  /*12850*/  IMAD.MOV R178, RZ, RZ, -R178 ;  /* 0x000000ffffb27224 */ /* 0x000fe400078e0ab2 */
[----:B------:R-:W-:Y:S01]  /*12860*/  @!P2 IMAD.MOV R12, RZ, RZ, -R12 ;  /* 0x000000ffff0ca224 */ /* 0x000fe200078e0a0c */
[C---:B------:R-:W-:Y:S01]  /*12870*/  ISETP.GT.U32.AND P2, PT, R2.reuse, R182, PT ;  /* 0x000000b60200720c */ /* 0x040fe20003f44070 */
[----:B------:R-:W-:-:S02]  /*12880*/  IMAD R6, R2, R183, R6 ;  /* 0x000000b702067224 */ /* 0x000fc400078e0206 */
[--C-:B------:R-:W-:Y:S01]  /*12890*/  @!P4 IMAD.IADD R11, R11, 0x1, -R2.reuse ;  /* 0x000000010b0bc824 */ /* 0x100fe200078e0a02 */
[----:B------:R0:W-:Y:S01]  /*128a0*/  STL [R1+0x3f4], R12 ;  /* 0x0003f40c01007387 */ /* 0x0001e20000100800 */
[----:B------:R-:W-:Y:S01]  /*128b0*/  @!P0 IMAD.IADD R4, R4, 0x1, -R2 ;  /* 0x0000000104048824 */ /* 0x000fe200078e0a02 */
[C---:B------:R-:W-:Y:S01]  /*128c0*/  ISETP.GT.U32.AND P4, PT, R2.reuse, R6, PT ;  /* 0x000000060200720c */ /* 0x040fe20003f84070 */
[C---:B------:R-:W-:Y:S01]  /*128d0*/  IMAD R181, R2.reuse, R178, R181 ;  /* 0x000000b202b57224 */ /* 0x040fe200078e02b5 */
[----:B------:R-:W-:Y:S01]  /*128e0*/  ISETP.GE.AND P0, PT, R179, RZ, PT ;  /* 0x000000ffb300720c */ /* 0x000fe20003f06270 */
[----:B------:R-:W-:Y:S01]  /*128f0*/  IMAD.HI.U32 R177, R9, R180, RZ ;  /* 0x000000b409b17227 */ /* 0x000fe200078e00ff */
[----:B------:R-:W-:-:S03]  /*12900*/  ISETP.GT.U32.AND P6, PT, R2, R4, PT ;  /* 0x000000040200720c */ /* 0x000fc60003fc4070 */
[----:B------:R-:W-:Y:S02]  /*12910*/  IMAD.MOV R177, RZ, RZ, -R177 ;  /* 0x000000ffffb17224 */ /* 0x000fe400078e0ab1 */
[----:B0-----:R-:W-:Y:S02]  /*12920*/  IMAD.MOV.U32 R12, RZ, RZ, R11 ;  /* 0x000000ffff0c7224 */ /* 0x001fe400078e000b */
[----:B------:R-:W-:Y:S01]  /*12930*/  @!P1 IMAD.MOV R10, RZ, RZ, -R10 ;  /* 0x000000ffff0a9224 */ /* 0x000fe200078e0a0a */
[----:B------:R-:W-:Y:S01]  /*12940*/  ISETP.GE.AND P1, PT, R3, RZ, PT ;  /* 0x000000ff0300720c */ /* 0x000fe20003f26270 */
[----:B------:R-:W-:Y:S01]  /*12950*/  @!P3 IMAD.MOV R12, RZ, RZ, -R12 ;  /* 0x000000ffff0cb224 */ /* 0x000fe200078e0a0c */
[C---:B------:R-:W-:Y:S01]  /*12960*/  ISETP.GT.U32.AND P3, PT, R2.reuse, R181, PT ;  /* 0x000000b50200720c */ /* 0x040fe20003f64070 */
[----:B------:R-:W-:Y:S01]  /*12970*/  IMAD R180, R2, R177, R180 ;  /* 0x000000b102b47224 */ /* 0x000fe200078e02b4 */
[----:B------:R0:W-:Y:S01]  /*12980*/  STL [R1+0x3ec], R10 ;  /* 0x0003ec0a01007387 */ /* 0x0001e20000100800 */
[----:B------:R-:W-:-:S02]  /*12990*/  VIADD R3, R0, 0x94 ;  /* 0x0000009400037836 */ /* 0x000fc40000000000 */
[--C-:B------:R-:W-:Y:S01]  /*129a0*/  @!P2 IMAD.IADD R182, R182, 0x1, -R2.reuse ;  /* 0x00000001b6b6a824 */ /* 0x100fe200078e0a02 */
[----:B------:R-:W-:Y:S01]  /*129b0*/  ISETP.GT.U32.AND P2, PT, R2, R180, PT ;  /* 0x000000b40200720c */ /* 0x000fe20003f44070 */
[--C-:B------:R-:W-:Y:S01]  /*129c0*/  @!P4 IMAD.IADD R6, R6, 0x1, -R2.reuse ;  /* 0x000000010606c824 */ /* 0x100fe200078e0a02 */
[----:B------:R-:W-:Y:S01]  /*129d0*/  ISETP.GE.AND P4, PT, R8, RZ, PT ;  /* 0x000000ff0800720c */ /* 0x000fe20003f86270 */
[--C-:B------:R-:W-:Y:S01]  /*129e0*/  @!P6 IMAD.IADD R4, R4, 0x1, -R2.reuse ;  /* 0x000000010404e824 */ /* 0x100fe200078e0a02 */
[----:B------:R-:W-:Y:S01]  /*129f0*/  ISETP.GE.AND P6, PT, R7, RZ, PT ;  /* 0x000000ff0700720c */ /* 0x000fe20003fc6270 */
[----:B------:R-:W-:Y:S01]  /*12a00*/  VIADD R7, R0, 0x93 ;  /* 0x0000009300077836 */ /* 0x000fe20000000000 */
[----:B0-----:R-:W-:Y:S01]  /*12a10*/  IABS R10, R3 ;  /* 0x00000003000a7213 */ /* 0x001fe20000000000 */
[----:B------:R-:W-:Y:S01]  /*12a20*/  @!P3 IMAD.IADD R181, R181, 0x1, -R2 ;  /* 0x00000001b5b5b824 */ /* 0x000fe200078e0a02 */
[----:B------:R-:W-:Y:S01]  /*12a30*/  ISETP.GT.U32.AND P3, PT, R2, R6, PT ;  /* 0x000000060200720c */ /* 0x000fe20003f64070 */
[----:B------:R0:W-:Y:S01]  /*12a40*/  STL [R1+0x3e8], R12 ;  /* 0x0003e80c01007387 */ /* 0x0001e20000100800 */
[----:B------:R-:W-:Y:S01]  /*12a50*/  IABS R8, R7 ;  /* 0x0000000700087213 */ /* 0x000fe20000000000 */
[----:B------:R-:W-:-:S04]  /*12a60*/  IMAD.HI.U32 R11, R9, R10, RZ ;  /* 0x0000000a090b7227 */ /* 0x000fc800078e00ff */
[----:B------:R-:W-:Y:S02]  /*12a70*/  IMAD.MOV R11, RZ, RZ, -R11 ;  /* 0x000000ffff0b7224 */ /* 0x000fe400078e0a0b */
[----:B------:R-:W-:Y:S02]  /*12a80*/  @!P2 IMAD.IADD R180, R180, 0x1, -R2 ;  /* 0x00000001b4b4a824 */ /* 0x000fe400078e0a02 */
[----:B0-----:R-:W-:Y:S02]  /*12a90*/  IMAD.MOV.U32 R12, RZ, RZ, R4 ;  /* 0x000000ffff0c7224 */ /* 0x001fe400078e0004 */
[----:B------:R-:W-:Y:S01]  /*12aa0*/  IMAD.MOV.U32 R4, RZ, RZ, R8 ;  /* 0x000000ffff047224 */ /* 0x000fe200078e0008 */
[C---:B------:R-:W-:Y:S01]  /*12ab0*/  ISETP.GT.U32.AND P2, PT, R2.reuse, R180, PT ;  /* 0x000000b40200720c */ /* 0x040fe20003f44070 */
[----:B------:R-:W-:Y:S02]  /*12ac0*/  IMAD R10, R2, R11, R10 ;  /* 0x0000000b020a7224 */ /* 0x000fe400078e020a */
[----:B------:R-:W-:-:S04]  /*12ad0*/  IMAD.HI.U32 R8, R9, R4, RZ ;  /* 0x0000000409087227 */ /* 0x000fc800078e00ff */
[----:B------:R-:W-:Y:S01]  /*12ae0*/  @!P3 IMAD.IADD R6, R6, 0x1, -R2 ;  /* 0x000000010606b824 */ /* 0x000fe200078e0a02 */
[C---:B------:R-:W-:Y:S01]  /*12af0*/  ISETP.GT.U32.AND P3, PT, R2.reuse, R10, PT ;  /* 0x0000000a0200720c */ /* 0x040fe20003f64070 */
[----:B------:R-:W-:Y:S01]  /*12b00*/  @!P5 IMAD.MOV R12, RZ, RZ, -R12 ;  /* 0x000000ffff0cd224 */ /* 0x000fe200078e0a0c */
[----:B------:R-:W-:Y:S01]  /*12b10*/  ISETP.GT.U32.AND P5, PT, R2, R181, PT ;  /* 0x000000b50200720c */ /* 0x000fe20003fa4070 */
[----:B------:R-:W-:Y:S02]  /*12b20*/  VIADD R178, R0, 0x92 ;  /* 0x0000009200b27836 */ /* 0x000fe40000000000 */
[----:B------:R-:W-:Y:S01]  /*12b30*/  IMAD.MOV R8, RZ, RZ, -R8 ;  /* 0x000000ffff087224 */ /* 0x000fe200078e0a08 */
[----:B------:R0:W-:Y:S01]  /*12b40*/  STL [R1+0x39c], R12 ;  /* 0x00039c0c01007387 */ /* 0x0001e20000100800 */
[----:B------:R-:W-:Y:S01]  /*12b50*/  @!P2 IMAD.IADD R180, R180, 0x1, -R2 ;  /* 0x00000001b4b4a824 */ /* 0x000fe200078e0a02 */
[----:B------:R-:W-:Y:S01]  /*12b60*/  IABS R179, R178 ;  /* 0x000000b200b37213 */ /* 0x000fe20000000000 */
[----:B------:R-:W-:-:S02]  /*12b70*/  IMAD R4, R2, R8, R4 ;  /* 0x0000000802047224 */ /* 0x000fc400078e0204 */
[----:B------:R-:W-:Y:S02]  /*12b80*/  IMAD.MOV.U32 R13, RZ, RZ, R182 ;  /* 0x000000ffff0d7224 */ /* 0x000fe400078e00b6 */
[----:B------:R-:W-:Y:S01]  /*12b90*/  IMAD.HI.U32 R8, R9, R179, RZ ;  /* 0x000000b309087227 */ /* 0x000fe200078e00ff */
[----:B------:R-:W-:-:S03]  /*12ba0*/  ISETP.GT.U32.AND P2, PT, R2, R4, PT ;  /* 0x000000040200720c */ /* 0x000fc60003f44070 */
[--C-:B------:R-:W-:Y:S01]  /*12bb0*/  @!P3 IMAD.IADD R10, R10, 0x1, -R2.reuse ;  /* 0x000000010a0ab824 */ /* 0x100fe200078e0a02 */
[----:B------:R-:W-:Y:S01]  /*12bc0*/  ISETP.GE.AND P3, PT, R7, RZ, PT ;  /* 0x000000ff0700720c */ /* 0x000fe20003f66270 */
[C---:B------:R-:W-:Y:S02]  /*12bd0*/  VIADD R177, R0.reuse, 0x91 ;  /* 0x0000009100b17836 */ /* 0x040fe40000000000 */
[----:B------:R-:W-:Y:S01]  /*12be0*/  @!P5 IMAD.IADD R181, R181, 0x1, -R2 ;  /* 0x00000001b5b5d824 */ /* 0x000fe200078e0a02 */
[----:B------:R-:W-:Y:S01]  /*12bf0*/  ISETP.GE.AND P5, PT, R3, RZ, PT ;  /* 0x000000ff0300720c */ /* 0x000fe20003fa6270 */
[----:B------:R-:W-:Y:S01]  /*12c00*/  VIADD R3, R0, 0x90 ;  /* 0x0000009000037836 */ /* 0x000fe20000000000 */
[----:B------:R-:W-:Y:S01]  /*12c10*/  IABS R184, R177 ;  /* 0x000000b100b87213 */ /* 0x000fe20000000000 */
[----:B------:R-:W-:Y:S02]  /*12c20*/  IMAD.MOV R8, RZ, RZ, -R8 ;  /* 0x000000ffff087224 */ /* 0x000fe400078e0a08 */
[----:B------:R-:W-:Y:S01]  /*12c30*/  @!P0 IMAD.MOV R13, RZ, RZ, -R13 ;  /* 0x000000ffff0d8224 */ /* 0x000fe200078e0a0d */
[C---:B------:R-:W-:Y:S01]  /*12c40*/  ISETP.GT.U32.AND P0, PT, R2.reuse, R10, PT ;  /* 0x0000000a0200720c */ /* 0x040fe20003f04070 */
[----:B------:R-:W-:Y:S01]  /*12c50*/  IMAD R179, R2, R8, R179 ;  /* 0x0000000802b37224 */ /* 0x000fe200078e02b3 */
[----:B------:R-:W-:Y:S01]  /*12c60*/  IABS R8, R3 ;  /* 0x0000000300087213 */ /* 0x000fe20000000000 */
[----:B0-----:R-:W-:Y:S01]  /*12c70*/  IMAD.MOV.U32 R12, RZ, RZ, R6 ;  /* 0x000000ffff0c7224 */ /* 0x001fe200078e0006 */
[----:B------:R0:W-:Y:S01]  /*12c80*/  STL [R1+0x3a0], R13 ;  /* 0x0003a00d01007387 */ /* 0x0001e20000100800 */
[----:B------:R-:W-:-:S04]  /*12c90*/  IMAD.HI.U32 R11, R9, R184, RZ ;  /* 0x000000b8090b7227 */ /* 0x000fc800078e00ff */
[----:B------:R-:W-:Y:S01]  /*12ca0*/  @!P2 IMAD.IADD R4, R4, 0x1, -R2 ;  /* 0x000000010404a824 */ /* 0x000fe200078e0a02 */
[----:B------:R-:W-:Y:S01]  /*12cb0*/  ISETP.GT.U32.AND P2, PT, R2, R179, PT ;  /* 0x000000b30200720c */ /* 0x000fe20003f44070 */
[----:B------:R-:W-:-:S04]  /*12cc0*/  IMAD.HI.U32 R6, R9, R8, RZ ;  /* 0x0000000809067227 */ /* 0x000fc800078e00ff */
[----:B0-----:R-:W-:Y:S02]  /*12cd0*/  IMAD.MOV.U32 R13, RZ, RZ, R181 ;  /* 0x000000ffff0d7224 */ /* 0x001fe400078e00b5 */
[----:B------:R-:W-:Y:S01]  /*12ce0*/  @!P1 IMAD.MOV R12, RZ, RZ, -R12 ;  /* 0x000000ffff0c9224 */ /* 0x000fe200078e0a0c */
[----:B------:R-:W-:Y:S01]  /*12cf0*/  ISETP.GT.U32.AND P1, PT, R2, R4, PT ;  /* 0x000000040200720c */ /* 0x000fe20003f24070 */
[----:B------:R-:W-:Y:S02]  /*12d00*/  IMAD.MOV R11, RZ, RZ, -R11 ;  /* 0x000000ffff0b7224 */ /* 0x000fe400078e0a0b */
[----:B------:R-:W-:Y:S01]  /*12d10*/  VIADD R7, R0, 0x8f ;  /* 0x0000008f00077836 */ /* 0x000fe20000000000 */
[----:B------:R0:W-:Y:S01]  /*12d20*/  STL [R1+0x3d0], R12 ;  /* 0x0003d00c01007387 */ /* 0x0001e20000100800 */
[----:B------:R-:W-:Y:S02]  /*12d30*/  @!P6 IMAD.MOV R13, RZ, RZ, -R13 ;  /* 0x000000ffff0de224 */ /* 0x000fe400078e0a0d */
[----:B------:R-:W-:Y:S01]  /*12d40*/  @!P0 IMAD.IADD R10, R10, 0x1, -R2 ;  /* 0x000000010a0a8824 */ /* 0x000fe200078e0a02 */
[----:B------:R-:W-:Y:S01]  /*12d50*/  ISETP.GE.AND P0, PT, R177, RZ, PT ;  /* 0x000000ffb100720c */ /* 0x000fe20003f06270 */
[----:B------:R-:W-:Y:S01]  /*12d60*/  IMAD.MOV R6, RZ, RZ, -R6 ;  /* 0x000000ffff067224 */ /* 0x000fe200078e0a06 */
[----:B------:R1:W-:Y:S01]  /*12d70*/  STL [R1+0x3ac], R13 ;  /* 0x0003ac0d01007387 */ /* 0x0003e20000100800 */
[C---:B------:R-:W-:Y:S01]  /*12d80*/  IMAD R184, R2.reuse, R11, R184 ;  /* 0x0000000b02b87224 */ /* 0x040fe200078e02b8 */
[----:B------:R-:W-:Y:S01]  /*12d90*/  IABS R11, R7 ;  /* 0x00000007000b7213 */ /* 0x000fe20000000000 */
[----:B------:R-:W-:-:S02]  /*12da0*/  IMAD R8, R2, R6, R8 ;  /* 0x0000000602087224 */ /* 0x000fc400078e0208 */
[----:B0-----:R-:W-:Y:S01]  /*12db0*/  IMAD.MOV.U32 R12, RZ, RZ, R180 ;  /* 0x000000ffff0c7224 */ /* 0x001fe200078e00b4 */
[----:B------:R-:W-:Y:S01]  /*12dc0*/  ISETP.GT.U32.AND P6, PT, R2, R184, PT ;  /* 0x000000b80200720c */ /* 0x000fe20003fc4070 */
[----:B------:R-:W-:-:S04]  /*12dd0*/  IMAD.HI.U32 R180, R9, R11, RZ ;  /* 0x0000000b09b47227 */ /* 0x000fc800078e00ff */
[----:B-1----:R-:W-:Y:S02]  /*12de0*/  IMAD.MOV.U32 R13, RZ, RZ, R10 ;  /* 0x000000ffff0d7224 */ /* 0x002fe400078e000a */
[----:B------:R-:W-:Y:S01]  /*12df0*/  @!P4 IMAD.MOV R12, RZ, RZ, -R12 ;  /* 0x000000ffff0cc224 */ /* 0x000fe200078e0a0c */
[----:B------:R-:W-:Y:S01]  /*12e00*/  ISETP.GE.AND P4, PT, R178, RZ, PT ;  /* 0x000000ffb200720c */ /* 0x000fe20003f86270 */
[----:B------:R-:W-:Y:S01]  /*12e10*/  @!P5 IMAD.MOV R13, RZ, RZ, -R13 ;  /* 0x000000ffff0dd224 */ /* 0x000fe200078e0a0d */
[----:B------:R-:W-:Y:S01]  /*12e20*/  ISETP.GT.U32.AND P5, PT, R2, R8, PT ;  /* 0x000000080200720c */ /* 0x000fe20003fa4070 */
[----:B------:R-:W-:Y:S01]  /*12e30*/  IMAD.MOV R180, RZ, RZ, -R180 ;  /* 0x000000ffffb47224 */ /* 0x000fe200078e0ab4 */
[----:B------:R0:W-:Y:S01]  /*12e40*/  STL [R1+0x3cc], R12 ;  /* 0x0003cc0c01007387 */ /* 0x0001e20000100800 */
[--C-:B------:R-:W-:Y:S01]  /*12e50*/  @!P1 IMAD.IADD R4, R4, 0x1, -R2.reuse ;  /* 0x0000000104049824 */ /* 0x100fe200078e0a02 */
[----:B------:R-:W-:Y:S01]  /*12e60*/  ISETP.GE.AND P1, PT, R3, RZ, PT ;  /* 0x000000ff0300720c */ /* 0x000fe20003f26270 */
[----:B------:R-:W-:Y:S01]  /*12e70*/  @!P2 IMAD.IADD R179, R179, 0x1, -R2 ;  /* 0x00000001b3b3a824 */ /* 0x000fe200078e0a02 */
[----:B------:R-:W-:Y:S01]  /*12e80*/  STL [R1+0x3b0], R13 ;  /* 0x0003b00d01007387 */ /* 0x000fe20000100800 */
[----:B------:R-:W-:-:S02]  /*12e90*/  IMAD R11, R2, R180, R11 ;  /* 0x000000b4020b7224 */ /* 0x000fc400078e020b */
[----:B------:R-:W-:Y:S01]  /*12ea0*/  VIADD R3, R0, 0x8e ;  /* 0x0000008e00037836 */ /* 0x000fe20000000000 */
[----:B------:R-:W-:Y:S01]  /*12eb0*/  ISETP.GT.U32.AND P2, PT, R2, R179, PT ;  /* 0x000000b30200720c */ /* 0x000fe20003f44070 */
[----:B------:R-:W-:Y:S02]  /*12ec0*/  @!P6 IMAD.IADD R184, R184, 0x1, -R2 ;  /* 0x00000001b8b8e824 */ /* 0x000fe400078e0a02 */
[----:B0-----:R-:W-:Y:S01]  /*12ed0*/  IMAD.MOV.U32 R12, RZ, RZ, R4 ;  /* 0x000000ffff0c7224 */ /* 0x001fe200078e0004 */
[----:B------:R-:W-:Y:S01]  /*12ee0*/  IABS R178, R3 ;  /* 0x0000000300b27213 */ /* 0x000fe20000000000 */
[----:B------:R-:W-:Y:S01]  /*12ef0*/  @!P5 IMAD.IADD R8, R8, 0x1, -R2 ;  /* 0x000000010808d824 */ /* 0x000fe200078e0a02 */
[C---:B------:R-:W-:Y:S01]  /*12f00*/  ISETP.GT.U32.AND P6, PT, R2.reuse, R184, PT ;  /* 0x000000b80200720c */ /* 0x040fe20003fc4070 */
[----:B------:R-:W-:Y:S01]  /*12f10*/  @!P3 IMAD.MOV R12, RZ, RZ, -R12 ;  /* 0x000000ffff0cb224 */ /* 0x000fe200078e0a0c */
[C---:B------:R-:W-:Y:S01]  /*12f20*/  ISETP.GT.U32.AND P3, PT, R2.reuse, R11, PT ;  /* 0x0000000b0200720c */ /* 0x040fe20003f64070 */
[----:B------:R-:W-:Y:S01]  /*12f30*/  IMAD.HI.U32 R10, R9, R178, RZ ;  /* 0x000000b2090a7227 */ /* 0x000fe200078e00ff */
[----:B------:R-:W-:-:S02]  /*12f40*/  ISETP.GT.U32.AND P5, PT, R2, R8, PT ;  /* 0x000000080200720c */ /* 0x000fc40003fa4070 */
[----:B------:R0:W-:Y:S01]  /*12f50*/  STL [R1+0x3c0], R12 ;  /* 0x0003c00c01007387 */ /* 0x0001e20000100800 */
[----:B------:R-:W-:Y:S02]  /*12f60*/  VIADD R6, R0, 0x8d ;  /* 0x0000008d00067836 */ /* 0x000fe40000000000 */
[----:B------:R-:W-:Y:S01]  /*12f70*/  @!P2 IMAD.IADD R179, R179, 0x1, -R2 ;  /* 0x00000001b3b3a824 */ /* 0x000fe200078e0a02 */
[----:B------:R-:W-:Y:S01]  /*12f80*/  ISETP.GE.AND P2, PT, R7, RZ, PT ;  /* 0x000000ff0700720c */ /* 0x000fe20003f46270 */
[----:B------:R-:W-:Y:S01]  /*12f90*/  IMAD.MOV R10, RZ, RZ, -R10 ;  /* 0x000000ffff0a7224 */ /* 0x000fe200078e0a0a */
[----:B------:R-:W-:Y:S01]  /*12fa0*/  IABS R4, R6 ;  /* 0x0000000600047213 */ /* 0x000fe20000000000 */
[--C-:B------:R-:W-:Y:S01]  /*12fb0*/  @!P6 IMAD.IADD R184, R184, 0x1, -R2.reuse ;  /* 0x00000001b8b8e824 */ /* 0x100fe200078e0a02 */
[----:B------:R-:W-:Y:S01]  /*12fc0*/  ISETP.GE.AND P6, PT, R3, RZ, PT ;  /* 0x000000ff0300720c */ /* 0x000fe20003fc6270 */
[----:B------:R-:W-:Y:S01]  /*12fd0*/  @!P3 IMAD.IADD R11, R11, 0x1, -R2 ;  /* 0x000000010b0bb824 */ /* 0x000fe200078e0a02 */
[----:B------:R-:W-:Y:S01]  /*12fe0*/  ISETP.GE.AND P3, PT, R6, RZ, PT ;  /* 0x000000ff0600720c */ /* 0x000fe20003f66270 */
[----:B0-----:R-:W-:-:S02]  /*12ff0*/  IMAD.MOV.U32 R12, RZ, RZ, R179 ;  /* 0x000000ffff0c7224 */ /* 0x001fc400078e00b3 */
[C---:B------:R-:W-:Y:S02]  /*13000*/  IMAD R178, R2.reuse, R10, R178 ;  /* 0x0000000a02b27224 */ /* 0x040fe400078e02b2 */
[----:B------:R-:W-:Y:S01]  /*13010*/  @!P4 IMAD.MOV R12, RZ, RZ, -R12 ;  /* 0x000000ffff0cc224 */ /* 0x000fe200078e0a0c */
[----:B------:R-:W-:Y:S01]  /*13020*/  ISETP.GT.U32.AND P4, PT, R2, R11, PT ;  /* 0x0000000b0200720c */ /* 0x000fe20003f84070 */
[----:B------:R-:W-:Y:S02]  /*13030*/  VIADD R7, R0, 0x8c ;  /* 0x0000008c00077836 */ /* 0x000fe40000000000 */
[----:B------:R-:W-:Y:S01]  /*13040*/  IMAD.HI.U32 R3, R9, R4, RZ ;  /* 0x0000000409037227 */ /* 0x000fe200078e00ff */
[----:B------:R0:W-:Y:S02]  /*13050*/  STL [R1+0x3b4], R12 ;  /* 0x0003b40c01007387 */ /* 0x0001e40000100800 */
[----:B------:R-:W-:Y:S01]  /*13060*/  IABS R177, R7 ;  /* 0x0000000700b17213 */ /* 0x000fe20000000000 */
[----:B------:R-:W-:Y:S01]  /*13070*/  @!P5 IMAD.IADD R8, R8, 0x1, -R2 ;  /* 0x000000010808d824 */ /* 0x000fe200078e0a02 */
[----:B------:R-:W-:Y:S01]  /*13080*/  ISETP.GT.U32.AND P5, PT, R2, R178, PT ;  /* 0x000000b20200720c */ /* 0x000fe20003fa4070 */
[----:B------:R-:W-:-:S02]  /*13090*/  IMAD.MOV R3, RZ, RZ, -R3 ;  /* 0x000000ffff037224 */ /* 0x000fc400078e0a03 */
[----:B------:R-:W-:-:S04]  /*130a0*/  IMAD.HI.U32 R6, R9, R177, RZ ;  /* 0x000000b109067227 */ /* 0x000fc800078e00ff */
[----:B------:R-:W-:Y:S02]  /*130b0*/  IMAD R4, R2, R3, R4 ;  /* 0x0000000302047224 */ /* 0x000fe400078e0204 */
[----:B------:R-:W-:Y:S02]  /*130c0*/  VIADD R179, R0, 0x8b ;  /* 0x0000008b00b37836 */ /* 0x000fe40000000000 */
[----:B------:R-:W-:Y:S01]  /*130d0*/  @!P4 IMAD.IADD R11, R11, 0x1, -R2 ;  /* 0x000000010b0bc824 */ /* 0x000fe200078e0a02 */
[----:B------:R-:W-:Y:S01]  /*130e0*/  ISETP.GT.U32.AND P4, PT, R2, R4, PT ;  /* 0x000000040200720c */ /* 0x000fe20003f84070 */
[----:B------:R-:W-:Y:S01]  /*130f0*/  IMAD.MOV R6, RZ, RZ, -R6 ;  /* 0x000000ffff067224 */ /* 0x000fe200078e0a06 */
[----:B------:R-:W-:Y:S01]  /*13100*/  IABS R182, R179 ;  /* 0x000000b300b67213 */ /* 0x000fe20000000000 */
[----:B------:R-:W-:Y:S02]  /*13110*/  @!P5 IMAD.IADD R178, R178, 0x1, -R2 ;  /* 0x00000001b2b2d824 */ /* 0x000fe400078e0a02 */
[----:B0-----:R-:W-:-:S02]  /*13120*/  IMAD.MOV.U32 R12, RZ, RZ, R184 ;  /* 0x000000ffff0c7224 */ /* 0x001fc400078e00b8 */
[----:B------:R-:W-:Y:S02]  /*13130*/  IMAD R177, R2, R6, R177 ;  /* 0x0000000602b17224 */ /* 0x000fe400078e02b1 */
[----:B------:R-:W-:Y:S02]  /*13140*/  VIADD R180, R0, 0x8a ;  /* 0x0000008a00b47836 */ /* 0x000fe40000000000 */
[----:B------:R-:W-:Y:S01]  /*13150*/  @!P0 IMAD.MOV R12, RZ, RZ, -R12 ;  /* 0x000000ffff0c8224 */ /* 0x000fe200078e0a0c */
[----:B------:R-:W-:Y:S01]  /*13160*/  ISETP.GT.U32.AND P0, PT, R2, R178, PT ;  /* 0x000000b20200720c */ /* 0x000fe20003f04070 */
[----:B------:R-:W-:Y:S01]  /*13170*/  VIADD R3, R0, 0x89 ;  /* 0x0000008900037836 */ /* 0x000fe20000000000 */
[----:B------:R-:W-:Y:S01]  /*13180*/  ISETP.GT.U32.AND P5, PT, R2, R177, PT ;  /* 0x000000b10200720c */ /* 0x000fe20003fa4070 */
[----:B------:R-:W-:Y:S01]  /*13190*/  IMAD.HI.U32 R185, R9, R182, RZ ;  /* 0x000000b609b97227 */ /* 0x000fe200078e00ff */
[----:B------:R-:W-:Y:S01]  /*131a0*/  IABS R181, R180 ;  /* 0x000000b400b57213 */ /* 0x000fe20000000000 */
[----:B------:R0:W-:Y:S01]  /*131b0*/  STL [R1+0x3a8], R12 ;  /* 0x0003a80c01007387 */ /* 0x0001e20000100800 */
[----:B------:R-:W-:Y:S01]  /*131c0*/  IABS R6, R3 ;  /* 0x0000000300067213 */ /* 0x000fe20000000000 */
[----:B------:R-:W-:-:S02]  /*131d0*/  IMAD.MOV R185, RZ, RZ, -R185 ;  /* 0x000000ffffb97224 */ /* 0x000fc400078e0ab9 */
[----:B------:R-:W-:Y:S01]  /*131e0*/  @!P4 IMAD.IADD R4, R4, 0x1, -R2 ;  /* 0x000000010404c824 */ /* 0x000fe200078e0a02 */
[----:B------:R-:W-:Y:S01]  /*131f0*/  ISETP.GE.AND P4, PT, R7, RZ, PT ;  /* 0x000000ff0700720c */ /* 0x000fe20003f86270 */
[----:B------:R-:W-:-:S04]  /*13200*/  IMAD.HI.U32 R183, R9, R181, RZ ;  /* 0x000000b509b77227 */ /* 0x000fc800078e00ff */
[----:B0-----:R-:W-:Y:S02]  /*13210*/  IMAD.MOV.U32 R12, RZ, RZ, R8 ;  /* 0x000000ffff0c7224 */ /* 0x001fe400078e0008 */
[C---:B------:R-:W-:Y:S02]  /*13220*/  IMAD R7, R2.reuse, R185, R182 ;  /* 0x000000b902077224 */ /* 0x040fe400078e02b6 */
[----:B------:R-:W-:Y:S02]  /*13230*/  IMAD.MOV.U32 R184, RZ, RZ, R6 ;  /* 0x000000ffffb87224 */ /* 0x000fe400078e0006 */
[----:B------:R-:W-:Y:S01]  /*13240*/  @!P1 IMAD.MOV R12, RZ, RZ, -R12 ;  /* 0x000000ffff0c9224 */ /* 0x000fe200078e0a0c */
[----:B------:R-:W-:Y:S01]  /*13250*/  ISETP.GT.U32.AND P1, PT, R2, R4, PT ;  /* 0x000000040200720c */ /* 0x000fe20003f24070 */
[----:B------:R-:W-:Y:S02]  /*13260*/  IMAD.MOV R183, RZ, RZ, -R183 ;  /* 0x000000ffffb77224 */ /* 0x000fe400078e0ab7 */
[--C-:B------:R-:W-:Y:S01]  /*13270*/  @!P0 IMAD.IADD R178, R178, 0x1, -R2.reuse ;  /* 0x00000001b2b28824 */ /* 0x100fe200078e0a02 */
[----:B------:R-:W-:Y:S01]  /*13280*/  ISETP.GT.U32.AND P0, PT, R2, R7, PT ;  /* 0x000000070200720c */ /* 0x000fe20003f04070 */
[----:B------:R-:W-:Y:S01]  /*13290*/  IMAD.HI.U32 R8, R9, R184, RZ ;  /* 0x000000b809087227 */ /* 0x000fe200078e00ff */
[----:B------:R0:W-:Y:S03]  /*132a0*/  STL [R1+0x398], R12 ;  /* 0x0003980c01007387 */ /* 0x0001e60000100800 */
[----:B------:R-:W-:-:S02]  /*132b0*/  @!P5 IMAD.IADD R177, R177, 0x1, -R2 ;  /* 0x00000001b1b1d824 */ /* 0x000fc400078e0a02 */
[----:B------:R-:W-:Y:S02]  /*132c0*/  IMAD R6, R2, R183, R181 ;  /* 0x000000b702067224 */ /* 0x000fe400078e02b5 */
[----:B------:R-:W-:Y:S01]  /*132d0*/  VIADD R10, R0, 0x88 ;  /* 0x00000088000a7836 */ /* 0x000fe20000000000 */
[C---:B------:R-:W-:Y:S01]  /*132e0*/  ISETP.GT.U32.AND P5, PT, R2.reuse, R177, PT ;  /* 0x000000b10200720c */ /* 0x040fe20003fa4070 */
[----:B------:R-:W-:Y:S02]  /*132f0*/  IMAD.MOV R8, RZ, RZ, -R8 ;  /* 0x000000ffff087224 */ /* 0x000fe400078e0a08 */
[----:B0-----:R-:W-:Y:S01]  /*13300*/  IMAD.MOV.U32 R12, RZ, RZ, R178 ;  /* 0x000000ffff0c7224 */ /* 0x001fe200078e00b2 */
[----:B------:R-:W-:Y:S01]  /*13310*/  IABS R182, R10 ;  /* 0x0000000a00b67213 */ /* 0x000fe20000000000 */
[C---:B------:R-:W-:Y:S02]  /*13320*/  IMAD R178, R2.reuse, R8, R184 ;  /* 0x0000000802b27224 */ /* 0x040fe400078e02b8 */
[----:B------:R-:W-:Y:S01]  /*13330*/  @!P6 IMAD.MOV R12, RZ, RZ, -R12 ;  /* 0x000000ffff0ce224 */ /* 0x000fe200078e0a0c */
[----:B------:R-:W-:Y:S01]  /*13340*/  ISETP.GT.U32.AND P6, PT, R2, R6, PT ;  /* 0x000000060200720c */ /* 0x000fe20003fc4070 */
[----:B------:R-:W-:-:S02]  /*13350*/  IMAD.MOV.U32 R13, RZ, RZ, R11 ;  /* 0x000000ffff0d7224 */ /* 0x000fc400078e000b */
[----:B------:R-:W-:Y:S01]  /*13360*/  @!P0 IMAD.IADD R7, R7, 0x1, -R2 ;  /* 0x0000000107078824 */ /* 0x000fe200078e0a02 */
[----:B------:R-:W-:Y:S01]  /*13370*/  ISETP.GT.U32.AND P0, PT, R2, R178, PT ;  /* 0x000000b20200720c */ /* 0x000fe20003f04070 */
[----:B------:R-:W-:-:S04]  /*13380*/  IMAD.HI.U32 R11, R9, R182, RZ ;  /* 0x000000b6090b7227 */ /* 0x000fc800078e00ff */
[----:B------:R-:W-:Y:S01]  /*13390*/  @!P2 IMAD.MOV R13, RZ, RZ, -R13 ;  /* 0x000000ffff0da224 */ /* 0x000fe200078e0a0d */
[----:B------:R-:W-:Y:S01]  /*133a0*/  ISETP.GE.AND P2, PT, R179, RZ, PT ;  /* 0x000000ffb300720c */ /* 0x000fe20003f46270 */
[--C-:B------:R-:W-:Y:S01]  /*133b0*/  @!P1 IMAD.IADD R4, R4, 0x1, -R2.reuse ;  /* 0x0000000104049824 */ /* 0x100fe200078e0a02 */
[----:B------:R-:W-:Y:S01]  /*133c0*/  ISETP.GE.AND P1, PT, R180, RZ, PT ;  /* 0x000000ffb400720c */ /* 0x000fe20003f26270 */
[----:B------:R-:W-:Y:S01]  /*133d0*/  IMAD.MOV R11, RZ, RZ, -R11 ;  /* 0x000000ffff0b7224 */ /* 0x000fe200078e0a0b */
[----:B------:R-:W-:Y:S01]  /*133e0*/  STL [R1+0x394], R13 ;  /* 0x0003940d01007387 */ /* 0x000fe20000100800 */
[--C-:B------:R-:W-:Y:S01]  /*133f0*/  @!P5 IMAD.IADD R177, R177, 0x1, -R2.reuse ;  /* 0x00000001b1b1d824 */ /* 0x100fe200078e0a02 */
[----:B------:R-:W-:Y:S01]  /*13400*/  ISETP.GE.AND P5, PT, R3, RZ, PT ;  /* 0x000000ff0300720c */ /* 0x000fe20003fa6270 */
[----:B------:R-:W-:Y:S01]  /*13410*/  @!P6 IMAD.IADD R6, R6, 0x1, -R2 ;  /* 0x000000010606e824 */ /* 0x000fe200078e0a02 */
[----:B------:R0:W-:Y:S01]  /*13420*/  STL [R1+0x390], R12 ;  /* 0x0003900c01007387 */ /* 0x0001e20000100800 */
[C---:B------:R-:W-:Y:S01]  /*13430*/  IMAD R3, R2.reuse, R11, R182 ;  /* 0x0000000b02037224 */ /* 0x040fe200078e02b6 */
[----:B------:R-:W-:Y:S01]  /*13440*/  ISETP.GT.U32.AND P6, PT, R2, R7, PT ;  /* 0x000000070200720c */ /* 0x000fe20003fc4070 */
[----:B------:R-:W-:-:S02]  /*13450*/  VIADD R11, R0, 0x87 ;  /* 0x00000087000b7836 */ /* 0x000fc40000000000 */
[----:B------:R-:W-:Y:S02]  /*13460*/  @!P0 IMAD.IADD R178, R178, 0x1, -R2 ;  /* 0x00000001b2b28824 */ /* 0x000fe400078e0a02 */
[C---:B------:R-:W-:Y:S01]  /*13470*/  VIADD R8, R0.reuse, 0x86 ;  /* 0x0000008600087836 */ /* 0x040fe20000000000 */
[----:B------:R-:W-:Y:S01]  /*13480*/  IABS R182, R11 ;  /* 0x0000000b00b67213 */ /* 0x000fe20000000000 */
[----:B------:R-:W-:Y:S01]  /*13490*/  VIADD R181, R0, 0x84 ;  /* 0x0000008400b57836 */ /* 0x000fe20000000000 */
[----:B------:R-:W-:Y:S01]  /*134a0*/  ISETP.GT.U32.AND P0, PT, R2, R178, PT ;  /* 0x000000b20200720c */ /* 0x000fe20003f04070 */
[----:B0-----:R-:W-:Y:S01]  /*134b0*/  IMAD.MOV.U32 R12, RZ, RZ, R4 ;  /* 0x000000ffff0c7224 */ /* 0x001fe200078e0004 */
[----:B------:R-:W-:Y:S01]  /*134c0*/  IABS R183, R8 ;  /* 0x0000000800b77213 */ /* 0x000fe20000000000 */
[----:B------:R-:W-:Y:S01]  /*134d0*/  IMAD.HI.U32 R184, R9, R182, RZ ;  /* 0x000000b609b87227 */ /* 0x000fe200078e00ff */
[----:B------:R-:W-:-:S03]  /*134e0*/  IABS R179, R181 ;  /* 0x000000b500b37213 */ /* 0x000fc60000000000 */
[----:B------:R-:W-:Y:S01]  /*134f0*/  @!P3 IMAD.MOV R12, RZ, RZ, -R12 ;  /* 0x000000ffff0cb224 */ /* 0x000fe200078e0a0c */
[----:B------:R-:W-:Y:S01]  /*13500*/  ISETP.GT.U32.AND P3, PT, R2, R6, PT ;  /* 0x000000060200720c */ /* 0x000fe20003f64070 */
[----:B------:R-:W-:Y:S02]  /*13510*/  IMAD.MOV R184, RZ, RZ, -R184 ;  /* 0x000000ffffb87224 */ /* 0x000fe400078e0ab8 */
[----:B------:R-:W-:Y:S01]  /*13520*/  VIADD R4, R0, 0x85 ;  /* 0x0000008500047836 */ /* 0x000fe20000000000 */
[----:B------:R0:W-:Y:S01]  /*13530*/  STL [R1+0x38c], R12 ;  /* 0x00038c0c01007387 */ /* 0x0001e20000100800 */
[--C-:B------:R-:W-:Y:S01]  /*13540*/  @!P6 IMAD.IADD R7, R7, 0x1, -R2.reuse ;  /* 0x000000010707e824 */ /* 0x100fe200078e0a02 */
[----:B------:R-:W-:Y:S01]  /*13550*/  ISETP.GT.U32.AND P6, PT, R2, R3, PT ;  /* 0x000000030200720c */ /* 0x000fe20003fc4070 */
[----:B------:R-:W-:Y:S01]  /*13560*/  @!P0 IMAD.IADD R178, R178, 0x1, -R2 ;  /* 0x00000001b2b28824 */ /* 0x000fe200078e0a02 */
[----:B------:R-:W-:Y:S01]  /*13570*/  IABS R180, R4 ;  /* 0x0000000400b47213 */ /* 0x000fe20000000000 */
[----:B------:R-:W-:-:S02]  /*13580*/  IMAD.MOV.U32 R13, RZ, RZ, R177 ;  /* 0x000000ffff0d7224 */ /* 0x000fc400078e00b1 */
[----:B------:R-:W-:Y:S02]  /*13590*/  VIADD R16, R0, 0x4 ;  /* 0x0000000400107836 */ /* 0x000fe40000000000 */
[----:B------:R-:W-:Y:S01]  /*135a0*/  @!P3 IMAD.IADD R6, R6, 0x1, -R2 ;  /* 0x000000010606b824 */ /* 0x000fe200078e0a02 */
[----:B------:R-:W-:Y:S01]  /*135b0*/  ISETP.GE.AND P3, PT, R10, RZ, PT ;  /* 0x000000ff0a00720c */ /* 0x000fe20003f66270 */
[----:B------:R-:W-:Y:S02]  /*135c0*/  IMAD R10, R2, R184, R182 ;  /* 0x000000b8020a7224 */ /* 0x000fe400078e02b6 */
[----:B------:R-:W-:-:S03]  /*135d0*/  IMAD.HI.U32 R185, R9, R180, RZ ;  /* 0x000000b409b97227 */ /* 0x000fc600078e00ff */
[----:B------:R-:W-:Y:S01]  /*135e0*/  ISETP.GT.U32.AND P0, PT, R2, R10, PT ;  /* 0x0000000a0200720c */ /* 0x000fe20003f04070 */
[----:B------:R-:W-:Y:S02]  /*135f0*/  IMAD.MOV R185, RZ, RZ, -R185 ;  /* 0x000000ffffb97224 */ /* 0x000fe400078e0ab9 */
[----:B------:R-:W-:Y:S01]  /*13600*/  @!P6 IMAD.IADD R3, R3, 0x1, -R2 ;  /* 0x000000010303e824 */ /* 0x000fe200078e0a02 */
[----:B------:R-:W-:Y:S01]  /*13610*/  ISETP.GE.AND P6, PT, R11, RZ, PT ;  /* 0x000000ff0b00720c */ /* 0x000fe20003fc6270 */
[----:B0-----:R-:W-:Y:S02]  /*13620*/  IMAD.MOV.U32 R12, RZ, RZ, R7 ;  /* 0x000000ffff0c7224 */ /* 0x001fe400078e0007 */
[----:B------:R-:W-:-:S04]  /*13630*/  IMAD.HI.U32 R182, R9, R183, RZ ;  /* 0x000000b709b67227 */ /* 0x000fc800078e00ff */
[----:B------:R-:W-:Y:S02]  /*13640*/  IMAD R180, R2, R185, R180 ;  /* 0x000000b902b47224 */ /* 0x000fe400078e02b4 */
[----:B------:R-:W-:Y:S01]  /*13650*/  @!P0 IMAD.IADD R10, R10, 0x1, -R2 ;  /* 0x000000010a0a8824 */ /* 0x000fe200078e0a02 */
[C---:B------:R-:W-:Y:S01]  /*13660*/  ISETP.GT.U32.AND P0, PT, R2.reuse, R3, PT ;  /* 0x000000030200720c */ /* 0x040fe20003f04070 */
[----:B------:R-:W-:Y:S02]  /*13670*/  @!P4 IMAD.MOV R13, RZ, RZ, -R13 ;  /* 0x000000ffff0dc224 */ /* 0x000fe400078e0a0d */
[----:B------:R-:W-:Y:S01]  /*13680*/  IMAD.HI.U32 R184, R9, R179, RZ ;  /* 0x000000b309b87227 */ /* 0x000fe200078e00ff */
[----:B------:R-:W-:Y:S02]  /*13690*/  ISETP.GT.U32.AND P4, PT, R2, R10, PT ;  /* 0x0000000a0200720c */ /* 0x000fe40003f84070 */
[----:B------:R-:W-:Y:S01]  /*136a0*/  STL [R1+0x378], R13 ;  /* 0x0003780d01007387 */ /* 0x000fe20000100800 */
[----:B------:R-:W-:-:S02]  /*136b0*/  @!P2 IMAD.MOV R12, RZ, RZ, -R12 ;  /* 0x000000ffff0ca224 */ /* 0x000fc400078e0a0c */
[----:B------:R-:W-:Y:S02]  /*136c0*/  IMAD.MOV R182, RZ, RZ, -R182 ;  /* 0x000000ffffb67224 */ /* 0x000fe400078e0ab6 */
[----:B------:R-:W-:Y:S01]  /*136d0*/  @!P1 IMAD.MOV R6, RZ, RZ, -R6 ;  /* 0x000000ffff069224 */ /* 0x000fe200078e0a06 */
[----:B------:R-:W-:Y:S01]  /*136e0*/  ISETP.GT.U32.AND P1, PT, R2, R180, PT ;  /* 0x000000b40200720c */ /* 0x000fe20003f24070 */
[----:B------:R-:W-:Y:S01]  /*136f0*/  IMAD.MOV R184, RZ, RZ, -R184 ;  /* 0x000000ffffb87224 */ /* 0x000fe200078e0ab8 */
[----:B------:R0:W-:Y:S01]  /*13700*/  STL [R1+0x374], R12 ;  /* 0x0003740c01007387 */ /* 0x0001e20000100800 */
[----:B------:R-:W-:Y:S02]  /*13710*/  VIADD R11, R0, 0x83 ;  /* 0x00000083000b7836 */ /* 0x000fe40000000000 */
[C---:B------:R-:W-:Y:S01]  /*13720*/  IMAD R182, R2.reuse, R182, R183 ;  /* 0x000000b602b67224 */ /* 0x040fe200078e02b7 */
[----:B------:R1:W-:Y:S01]  /*13730*/  STL [R1+0x36c], R6 ;  /* 0x00036c0601007387 */ /* 0x0003e20000100800 */
[----:B------:R-:W-:Y:S01]  /*13740*/  IMAD R179, R2, R184, R179 ;  /* 0x000000b802b37224 */ /* 0x000fe200078e02b3 */
[----:B------:R-:W-:Y:S01]  /*13750*/  IABS R184, R11 ;  /* 0x0000000b00b87213 */ /* 0x000fe20000000000 */
[----:B------:R-:W-:Y:S01]  /*13760*/  VIADD R183, R0, 0x82 ;  /* 0x0000008200b77836 */ /* 0x000fe20000000000 */
[C---:B------:R-:W-:Y:S01]  /*13770*/  ISETP.GT.U32.AND P2, PT, R2.reuse, R182, PT ;  /* 0x000000b60200720c */ /* 0x040fe20003f44070 */
[----:B------:R-:W-:Y:S01]  /*13780*/  @!P0 IMAD.IADD R3, R3, 0x1, -R2 ;  /* 0x0000000103038824 */ /* 0x000fe200078e0a02 */
[----:B------:R-:W-:Y:S01]  /*13790*/  ISETP.GT.U32.AND P0, PT, R2, R179, PT ;  /* 0x000000b30200720c */ /* 0x000fe20003f04070 */
[----:B0-----:R-:W-:Y:S01]  /*137a0*/  IMAD.MOV.U32 R12, RZ, RZ, R178 ;  /* 0x000000ffff0c7224 */ /* 0x001fe200078e00b2 */
[----:B------:R-:W-:Y:S01]  /*137b0*/  IABS R177, R183 ;  /* 0x000000b700b17213 */ /* 0x000fe20000000000 */
[----:B------:R-:W-:-:S02]  /*137c0*/  IMAD.MOV.U32 R7, RZ, RZ, R184 ;  /* 0x000000ffff077224 */ /* 0x000fc400078e00b8 */
[----:B------:R-:W-:Y:S01]  /*137d0*/  @!P5 IMAD.MOV R12, RZ, RZ, -R12 ;  /* 0x000000ffff0cd224 */ /* 0x000fe200078e0a0c */
[----:B------:R-:W-:Y:S01]  /*137e0*/  ISETP.GE.AND P5, PT, R8, RZ, PT ;  /* 0x000000ff0800720c */ /* 0x000fe20003fa6270 */
[--C-:B------:R-:W-:Y:S02]  /*137f0*/  @!P1 IMAD.IADD R180, R180, 0x1, -R2.reuse ;  /* 0x00000001b4b49824 */ /* 0x100fe400078e0a02 */
[----:B------:R-:W-:Y:S01]  /*13800*/  IMAD.HI.U32 R178, R9, R7, RZ ;  /* 0x0000000709b27227 */ /* 0x000fe200078e00ff */
[----:B------:R0:W-:Y:S03]  /*13810*/  STL [R1+0x364], R12 ;  /* 0x0003640c01007387 */ /* 0x0001e60000100800 */
[----:B-1----:R-:W-:Y:S02]  /*13820*/  IMAD.MOV.U32 R6, RZ, RZ, R177 ;  /* 0x000000ffff067224 */ /* 0x002fe400078e00b1 */
[----:B------:R-:W-:Y:S01]  /*13830*/  @!P4 IMAD.IADD R10, R10, 0x1, -R2 ;  /* 0x000000010a0ac824 */ /* 0x000fe200078e0a02 */
[----:B------:R-:W-:Y:S01]  /*13840*/  ISETP.GE.AND P4, PT, R4, RZ, PT ;  /* 0x000000ff0400720c */ /* 0x000fe20003f86270 */
[----:B------:R-:W-:-:S02]  /*13850*/  IMAD.MOV R178, RZ, RZ, -R178 ;  /* 0x000000ffffb27224 */ /* 0x000fc400078e0ab2 */
[----:B------:R-:W-:-:S04]  /*13860*/  IMAD.HI.U32 R4, R9, R6, RZ ;  /* 0x0000000609047227 */ /* 0x000fc800078e00ff */
[----:B0-----:R-:W-:Y:S02]  /*13870*/  IMAD.MOV.U32 R12, RZ, RZ, R3 ;  /* 0x000000ffff0c7224 */ /* 0x001fe400078e0003 */
[----:B------:R-:W-:Y:S01]  /*13880*/  @!P2 IMAD.IADD R182, R182, 0x1, -R2 ;  /* 0x00000001b6b6a824 */ /* 0x000fe200078e0a02 */
[----:B------:R-:W-:Y:S01]  /*13890*/  ISETP.GE.AND P2, PT, R181, RZ, PT ;  /* 0x000000ffb500720c */ /* 0x000fe20003f46270 */
[----:B------:R-:W-:Y:S01]  /*138a0*/  @!P3 IMAD.MOV R12, RZ, RZ, -R12 ;  /* 0x000000ffff0cb224 */ /* 0x000fe200078e0a0c */
[C---:B------:R-:W-:Y:S01]  /*138b0*/  ISETP.GT.U32.AND P3, PT, R2.reuse, R180, PT ;  /* 0x000000b40200720c */ /* 0x040fe20003f64070 */
[C---:B------:R-:W-:Y:S01]  /*138c0*/  IMAD R8, R2.reuse, R178, R7 ;  /* 0x000000b202087224 */ /* 0x040fe200078e0207 */
[C---:B------:R-:W-:Y:S01]  /*138d0*/  ISETP.GT.U32.AND P1, PT, R2.reuse, R182, PT ;  /* 0x000000b60200720c */ /* 0x040fe20003f24070 */
[----:B------:R-:W-:Y:S01]  /*138e0*/  IMAD.MOV R4, RZ, RZ, -R4 ;  /* 0x000000ffff047224 */ /* 0x000fe200078e0a04 */
[----:B------:R0:W-:Y:S01]  /*138f0*/  STL [R1+0x360], R12 ;  /* 0x0003600c01007387 */ /* 0x0001e20000100800 */
[----:B------:R-:W-:Y:S01]  /*13900*/  @!P6 IMAD.MOV R10, RZ, RZ, -R10 ;  /* 0x000000ffff0ae224 */ /* 0x000fe200078e0a0a */
[C---:B------:R-:W-:Y:S01]  /*13910*/  ISETP.GT.U32.AND P6, PT, R2.reuse, R8, PT ;  /* 0x000000080200720c */ /* 0x040fe20003fc4070 */
[----:B------:R-:W-:-:S02]  /*13920*/  IMAD R3, R2, R4, R6 ;  /* 0x0000000402037224 */ /* 0x000fc400078e0206 */
[--C-:B------:R-:W-:Y:S01]  /*13930*/  @!P0 IMAD.IADD R179, R179, 0x1, -R2.reuse ;  /* 0x00000001b3b38824 */ /* 0x100fe200078e0a02 */
[----:B------:R1:W-:Y:S01]  /*13940*/  STL [R1+0x350], R10 ;  /* 0x0003500a01007387 */ /* 0x0003e20000100800 */
[----:B------:R-:W-:Y:S02]  /*13950*/  VIADD R177, R0, 0x81 ;  /* 0x0000008100b17836 */ /* 0x000fe40000000000 */
[--C-:B------:R-:W-:Y:S01]  /*13960*/  @!P3 IMAD.IADD R180, R180, 0x1, -R2.reuse ;  /* 0x00000001b4b4b824 */ /* 0x100fe200078e0a02 */
[----:B------:R-:W-:Y:S01]  /*13970*/  ISETP.GT.U32.AND P3, PT, R2, R3, PT ;  /* 0x000000030200720c */ /* 0x000fe20003f64070 */
[----:B------:R-:W-:Y:S01]  /*13980*/  VIADD R7, R0, 0x80 ;  /* 0x0000008000077836 */ /* 0x000fe20000000000 */
[----:B------:R-:W-:Y:S01]  /*13990*/  ISETP.GT.U32.AND P0, PT, R2, R179, PT ;  /* 0x000000b30200720c */ /* 0x000fe20003f04070 */
[--C-:B------:R-:W-:Y:S01]  /*139a0*/  @!P1 IMAD.IADD R182, R182, 0x1, -R2.reuse ;  /* 0x00000001b6b69824 */ /* 0x100fe200078e0a02 */
[----:B------:R-:W-:Y:S01]  /*139b0*/  IABS R6, R177 ;  /* 0x000000b100067213 */ /* 0x000fe20000000000 */
[----:B------:R-:W-:Y:S01]  /*139c0*/  @!P6 IMAD.IADD R8, R8, 0x1, -R2 ;  /* 0x000000010808e824 */ /* 0x000fe200078e0a02 */
[----:B------:R-:W-:Y:S01]  /*139d0*/  IABS R4, R7 ;  /* 0x0000000700047213 */ /* 0x000fe20000000000 */
[----:B0-----:R-:W-:Y:S01]  /*139e0*/  IMAD.MOV.U32 R12, RZ, RZ, R182 ;  /* 0x000000ffff0c7224 */ /* 0x001fe200078e00b6 */
[----:B------:R-:W-:Y:S01]  /*139f0*/  ISETP.GE.AND P1, PT, R11, RZ, PT ;  /* 0x000000ff0b00720c */ /* 0x000fe20003f26270 */
[----:B------:R-:W-:Y:S01]  /*13a00*/  VIADD R11, R0, 0x7f ;  /* 0x0000007f000b7836 */ /* 0x000fe20000000000 */
[----:B------:R-:W-:Y:S01]  /*13a10*/  ISETP.GE.AND P6, PT, R177, RZ, PT ;  /* 0x000000ffb100720c */ /* 0x000fe20003fc6270 */
[----:B------:R-:W-:-:S03]  /*13a20*/  IMAD.HI.U32 R181, R9, R6, RZ ;  /* 0x0000000609b57227 */ /* 0x000fc600078e00ff */
[----:B-1----:R-:W-:Y:S01]  /*13a30*/  IABS R10, R11 ;  /* 0x0000000b000a7213 */ /* 0x002fe20000000000 */
[----:B------:R-:W-:Y:S01]  /*13a40*/  @!P3 IMAD.IADD R3, R3, 0x1, -R2 ;  /* 0x000000010303b824 */ /* 0x000fe200078e0a02 */
[----:B------:R-:W-:Y:S01]  /*13a50*/  ISETP.GT.U32.AND P3, PT, R2, R8, PT ;  /* 0x000000080200720c */ /* 0x000fe20003f64070 */
[----:B------:R-:W-:-:S04]  /*13a60*/  IMAD.HI.U32 R178, R9, R4, RZ ;  /* 0x0000000409b27227 */ /* 0x000fc800078e00ff */
[----:B------:R-:W-:Y:S01]  /*13a70*/  @!P5 IMAD.MOV R12, RZ, RZ, -R12 ;  /* 0x000000ffff0cd224 */ /* 0x000fe200078e0a0c */
[C---:B------:R-:W-:Y:S01]  /*13a80*/  ISETP.GT.U32.AND P5, PT, R2.reuse, R3, PT ;  /* 0x000000030200720c */ /* 0x040fe20003fa4070 */
[----:B------:R-:W-:Y:S01]  /*13a90*/  @!P0 IMAD.IADD R179, R179, 0x1, -R2 ;  /* 0x00000001b3b38824 */ /* 0x000fe200078e0a02 */
[----:B------:R-:W-:Y:S01]  /*13aa0*/  ISETP.GE.AND P0, PT, R183, RZ, PT ;  /* 0x000000ffb700720c */ /* 0x000fe20003f06270 */
[----:B------:R-:W-:Y:S01]  /*13ab0*/  IMAD.MOV R181, RZ, RZ, -R181 ;  /* 0x000000ffffb57224 */ /* 0x000fe200078e0ab5 */
[----:B------:R0:W-:Y:S01]  /*13ac0*/  STL [R1+0x34c], R12 ;  /* 0x00034c0c01007387 */ /* 0x0001e20000100800 */
[----:B------:R-:W-:Y:S02]  /*13ad0*/  IMAD.MOV R177, RZ, RZ, -R178 ;  /* 0x000000ffffb17224 */ /* 0x000fe400078e0ab2 */
[----:B------:R-:W-:Y:S02]  /*13ae0*/  IMAD R6, R2, R181, R6 ;  /* 0x000000b502067224 */ /* 0x000fe400078e0206 */
[----:B------:R-:W-:-:S02]  /*13af0*/  IMAD.MOV.U32 R13, RZ, RZ, R180 ;  /* 0x000000ffff0d7224 */ /* 0x000fc400078e00b4 */
[----:B------:R-:W-:Y:S02]  /*13b00*/  IMAD R4, R2, R177, R4 ;  /* 0x000000b102047224 */ /* 0x000fe400078e0204 */
[----:B------:R-:W-:-:S04]  /*13b10*/  IMAD.HI.U32 R177, R9, R10, RZ ;  /* 0x0000000a09b17227 */ /* 0x000fc800078e00ff */
[----:B0-----:R-:W-:Y:S02]  /*13b20*/  IMAD.MOV.U32 R12, RZ, RZ, R179 ;  /* 0x000000ffff0c7224 */ /* 0x001fe400078e00b3 */
[----:B------:R-:W-:Y:S01]  /*13b30*/  @!P4 IMAD.MOV R13, RZ, RZ, -R13 ;  /* 0x000000ffff0dc224 */ /* 0x000fe200078e0a0d */
[----:B------:R-:W-:Y:S01]  /*13b40*/  ISETP.GT.U32.AND P4, PT, R2, R6, PT ;  /* 0x000000060200720c */ /* 0x000fe20003f84070 */
[----:B------:R-:W-:Y:S01]  /*13b50*/  @!P2 IMAD.MOV R12, RZ, RZ, -R12 ;  /* 0x000000ffff0ca224 */ /* 0x000fe200078e0a0c */
[----:B------:R-:W-:Y:S01]  /*13b60*/  ISETP.GE.AND P2, PT, R7, RZ, PT ;  /* 0x000000ff0700720c */ /* 0x000fe20003f46270 */
[----:B------:R-:W-:Y:S01]  /*13b70*/  IMAD.MOV R7, RZ, RZ, -R177 ;  /* 0x000000ffff077224 */ /* 0x000fe200078e0ab1 */
[----:B------:R0:W-:Y:S01]  /*13b80*/  STL [R1+0x320], R13 ;  /* 0x0003200d01007387 */ /* 0x0001e20000100800 */
[----:B------:R-:W-:Y:S01]  /*13b90*/  @!P3 IMAD.IADD R8, R8, 0x1, -R2 ;  /* 0x000000010808b824 */ /* 0x000fe200078e0a02 */
[C---:B------:R-:W-:Y:S01]  /*13ba0*/  ISETP.GT.U32.AND P3, PT, R2.reuse, R4, PT ;  /* 0x000000040200720c */ /* 0x040fe20003f64070 */
[----:B------:R-:W-:Y:S01]  /*13bb0*/  IMAD R7, R2, R7, R10 ;  /* 0x0000000702077224 */ /* 0x000fe200078e020a */
[----:B------:R1:W-:Y:S01]  /*13bc0*/  STL [R1+0x324], R12 ;  /* 0x0003240c01007387 */ /* 0x0003e20000100800 */
[----:B------:R-:W-:Y:S01]  /*13bd0*/  @!P5 IMAD.IADD R3, R3, 0x1, -R2 ;  /* 0x000000010303d824 */ /* 0x000fe200078e0a02 */
[----:B------:R-:W-:Y:S01]  /*13be0*/  ISETP.GE.AND P5, PT, R11, RZ, PT ;  /* 0x000000ff0b00720c */ /* 0x000fe20003fa6270 */
[----:B------:R-:W-:-:S02]  /*13bf0*/  VIADD R10, R0, 0x7c ;  /* 0x0000007c000a7836 */ /* 0x000fc40000000000 */
[----:B------:R-:W-:Y:S02]  /*13c00*/  @!P4 IMAD.IADD R6, R6, 0x1, -R2 ;  /* 0x000000010606c824 */ /* 0x000fe400078e0a02 */
[----:B0-----:R-:W-:Y:S01]  /*13c10*/  IMAD.MOV.U32 R13, RZ, RZ, R8 ;  /* 0x000000ffff0d7224 */ /* 0x001fe200078e0008 */
[----:B------:R-:W-:Y:S01]  /*13c20*/  IABS R178, R10 ;  /* 0x0000000a00b27213 */ /* 0x000fe20000000000 */
[----:B------:R-:W-:Y:S01]  /*13c30*/  VIADD R11, R0, 0x7d ;  /* 0x0000007d000b7836 */ /* 0x000fe20000000000 */
[C---:B------:R-:W-:Y:S01]  /*13c40*/  ISETP.GT.U32.AND P4, PT, R2.reuse, R6, PT ;  /* 0x000000060200720c */ /* 0x040fe20003f84070 */
[----:B------:R-:W-:Y:S01]  /*13c50*/  @!P1 IMAD.MOV R13, RZ, RZ, -R13 ;  /* 0x000000ffff0d9224 */ /* 0x000fe200078e0a0d */
[----:B------:R-:W-:Y:S01]  /*13c60*/  ISETP.GT.U32.AND P1, PT, R2, R7, PT ;  /* 0x000000070200720c */ /* 0x000fe20003f24070 */
[----:B------:R-:W-:Y:S01]  /*13c70*/  @!P3 IMAD.IADD R4, R4, 0x1, -R2 ;  /* 0x000000010404b824 */ /* 0x000fe200078e0a02 */
[----:B------:R-:W-:Y:S01]  /*13c80*/  IABS R186, R11 ;  /* 0x0000000b00ba7213 */ /* 0x000fe20000000000 */
[----:B------:R-:W-:Y:S01]  /*13c90*/  VIADD R177, R0, 0x7e ;  /* 0x0000007e00b17836 */ /* 0x000fe20000000000 */
[----:B------:R0:W-:Y:S01]  /*13ca0*/  STL [R1+0x328], R13 ;  /* 0x0003280d01007387 */ /* 0x0001e20000100800 */
[----:B------:R-:W-:Y:S01]  /*13cb0*/  IMAD.MOV.U32 R8, RZ, RZ, R178 ;  /* 0x000000ffff087224 */ /* 0x000fe200078e00b2 */
[----:B------:R-:W-:Y:S01]  /*13cc0*/  ISETP.GT.U32.AND P3, PT, R2, R4, PT ;  /* 0x000000040200720c */ /* 0x000fe20003f64070 */
[----:B------:R-:W-:Y:S01]  /*13cd0*/  IMAD.HI.U32 R178, R9, R186, RZ ;  /* 0x000000ba09b27227 */ /* 0x000fe200078e00ff */
[----:B------:R-:W-:-:S03]  /*13ce0*/  IABS R185, R177 ;  /* 0x000000b100b97213 */ /* 0x000fc60000000000 */
[--C-:B------:R-:W-:Y:S01]  /*13cf0*/  @!P4 IMAD.IADD R6, R6, 0x1, -R2.reuse ;  /* 0x000000010606c824 */ /* 0x100fe200078e0a02 */
[----:B------:R-:W-:Y:S01]  /*13d00*/  ISETP.GE.AND P4, PT, R11, RZ, PT ;  /* 0x000000ff0b00720c */ /* 0x000fe20003f86270 */
[----:B------:R-:W-:Y:S02]  /*13d10*/  @!P1 IMAD.IADD R7, R7, 0x1, -R2 ;  /* 0x0000000107079824 */ /* 0x000fe400078e0a02 */
[----:B-1----:R-:W-:Y:S02]  /*13d20*/  IMAD.MOV.U32 R12, RZ, RZ, R3 ;  /* 0x000000ffff0c7224 */ /* 0x002fe400078e0003 */
[----:B------:R-:W-:Y:S01]  /*13d30*/  IMAD.MOV R11, RZ, RZ, -R178 ;  /* 0x000000ffff0b7224 */ /* 0x000fe200078e0ab2 */
[C---:B------:R-:W-:Y:S01]  /*13d40*/  ISETP.GT.U32.AND P1, PT, R2.reuse, R7, PT ;  /* 0x000000070200720c */ /* 0x040fe20003f24070 */
[----:B------:R-:W-:Y:S01]  /*13d50*/  @!P0 IMAD.MOV R12, RZ, RZ, -R12 ;  /* 0x000000ffff0c8224 */ /* 0x000fe200078e0a0c */
[----:B------:R-:W-:Y:S01]  /*13d60*/  ISETP.GE.AND P0, PT, R177, RZ, PT ;  /* 0x000000ffb100720c */ /* 0x000fe20003f06270 */
[----:B------:R-:W-:-:S02]  /*13d70*/  IMAD R186, R2, R11, R186 ;  /* 0x0000000b02ba7224 */ /* 0x000fc400078e02ba */
[----:B------:R-:W-:Y:S01]  /*13d80*/  IMAD.HI.U32 R177, R9, R185, RZ ;  /* 0x000000b909b17227 */ /* 0x000fe200078e00ff */
[----:B------:R1:W-:Y:S03]  /*13d90*/  STL [R1+0x330], R12 ;  /* 0x0003300c01007387 */ /* 0x0003e60000100800 */
[--C-:B------:R-:W-:Y:S01]  /*13da0*/  @!P3 IMAD.IADD R4, R4, 0x1, -R2.reuse ;  /* 0x000000010404b824 */ /* 0x100fe200078e0a02 */
[----:B------:R-:W-:Y:S01]  /*13db0*/  ISETP.GE.AND P3, PT, R10, RZ, PT ;  /* 0x000000ff0a00720c */ /* 0x000fe20003f66270 */
[----:B------:R-:W-:Y:S02]  /*13dc0*/  IMAD.MOV R177, RZ, RZ, -R177 ;  /* 0x000000ffffb17224 */ /* 0x000fe400078e0ab1 */
[----:B------:R-:W-:Y:S01]  /*13dd0*/  @!P1 IMAD.IADD R7, R7, 0x1, -R2 ;  /* 0x0000000107079824 */ /* 0x000fe200078e0a02 */
[----:B------:R-:W-:Y:S01]  /*13de0*/  ISETP.GT.U32.AND P1, PT, R2, R186, PT ;  /* 0x000000ba0200720c */ /* 0x000fe20003f24070 */
[----:B0-----:R-:W-:-:S02]  /*13df0*/  IMAD.MOV.U32 R13, RZ, RZ, R6 ;  /* 0x000000ffff0d7224 */ /* 0x001fc400078e0006 */
[----:B-1----:R-:W-:Y:S02]  /*13e00*/  IMAD.MOV.U32 R12, RZ, RZ, R4 ;  /* 0x000000ffff0c7224 */ /* 0x002fe400078e0004 */
[----:B------:R-:W-:Y:S02]  /*13e10*/  IMAD R185, R2, R177, R185 ;  /* 0x000000b102b97224 */ /* 0x000fe400078e02b9 */
[----:B------:R-:W-:-:S04]  /*13e20*/  IMAD.HI.U32 R3, R9, R8, RZ ;  /* 0x0000000809037227 */ /* 0x000fc800078e00ff */
[----:B------:R-:W-:Y:S01]  /*13e30*/  @!P6 IMAD.MOV R13, RZ, RZ, -R13 ;  /* 0x000000ffff0de224 */ /* 0x000fe200078e0a0d */
[----:B------:R-:W-:Y:S01]  /*13e40*/  ISETP.GT.U32.AND P6, PT, R2, R185, PT ;  /* 0x000000b90200720c */ /* 0x000fe20003fc4070 */
[----:B------:R-:W-:Y:S02]  /*13e50*/  @!P2 IMAD.MOV R12, RZ, RZ, -R12 ;  /* 0x000000ffff0ca224 */ /* 0x000fe400078e0a0c */
[C---:B------:R-:W-:Y:S01]  /*13e60*/  VIADD R180, R0.reuse, 0x7b ;  /* 0x0000007b00b47836 */ /* 0x040fe20000000000 */
[----:B------:R-:W-:Y:S01]  /*13e70*/  STL [R1+0x338], R13 ;  /* 0x0003380d01007387 */ /* 0x000fe20000100800 */
[----:B------:R-:W-:Y:S02]  /*13e80*/  IMAD.MOV R3, RZ, RZ, -R3 ;  /* 0x000000ffff037224 */ /* 0x000fe400078e0a03 */
[----:B------:R-:W-:Y:S01]  /*13e90*/  VIADD R177, R0, 0x7a ;  /* 0x0000007a00b17836 */ /* 0x000fe20000000000 */
[----:B------:R0:W-:Y:S01]  /*13ea0*/  STL [R1+0x33c], R12 ;  /* 0x00033c0c01007387 */ /* 0x0001e20000100800 */
[----:B------:R-:W-:Y:S01]  /*13eb0*/  IMAD R3, R2, R3, R8 ;  /* 0x0000000302037224 */ /* 0x000fe200078e0208 */
[----:B------:R-:W-:Y:S01]  /*13ec0*/  ISETP.GE.AND P2, PT, R180, RZ, PT ;  /* 0x000000ffb400720c */ /* 0x000fe20003f46270 */
[--C-:B------:R-:W-:Y:S01]  /*13ed0*/  @!P1 IMAD.IADD R186, R186, 0x1, -R2.reuse ;  /* 0x00000001baba9824 */ /* 0x100fe200078e0a02 */
[----:B------:R-:W-:Y:S01]  /*13ee0*/  IABS R180, R180 ;  /* 0x000000b400b47213 */ /* 0x000fe20000000000 */
[----:B------:R-:W-:Y:S01]  /*13ef0*/  @!P6 IMAD.IADD R185, R185, 0x1, -R2 ;  /* 0x00000001b9b9e824 */ /* 0x000fe200078e0a02 */
[----:B------:R-:W-:Y:S01]  /*13f00*/  IABS R4, R177 ;  /* 0x000000b100047213 */ /* 0x000fe20000000000 */
[----:B------:R-:W-:Y:S01]  /*13f10*/  VIADD R11, R0, 0x78 ;  /* 0x00000078000b7836 */ /* 0x000fe20000000000 */
[C---:B------:R-:W-:Y:S01]  /*13f20*/  ISETP.GT.U32.AND P1, PT, R2.reuse, R186, PT ;  /* 0x000000ba0200720c */ /* 0x040fe20003f24070 */
[----:B------:R-:W-:Y:S01]  /*13f30*/  IMAD.HI.U32 R178, R9, R180, RZ ;  /* 0x000000b409b27227 */ /* 0x000fe200078e00ff */
[----:B------:R-:W-:-:S02]  /*13f40*/  ISETP.GT.U32.AND P6, PT, R2, R185, PT ;  /* 0x000000b90200720c */ /* 0x000fc40003fc4070 */
[----:B------:R-:W-:Y:S01]  /*13f50*/  IABS R181, R11 ;  /* 0x0000000b00b57213 */ /* 0x000fe20000000000 */
[----:B0-----:R-:W-:Y:S02]  /*13f60*/  IMAD.MOV.U32 R12, RZ, RZ, R7 ;  /* 0x000000ffff0c7224 */ /* 0x001fe400078e0007 */
[----:B------:R-:W-:-:S04]  /*13f70*/  IMAD.HI.U32 R8, R9, R4, RZ ;  /* 0x0000000409087227 */ /* 0x000fc800078e00ff */
[----:B------:R-:W-:Y:S01]  /*13f80*/  @!P5 IMAD.MOV R12, RZ, RZ, -R12 ;  /* 0x000000ffff0cd224 */ /* 0x000fe200078e0a0c */
[C---:B------:R-:W-:Y:S01]  /*13f90*/  ISETP.GT.U32.AND P5, PT, R2.reuse, R3, PT ;  /* 0x000000030200720c */ /* 0x040fe20003fa4070 */
[----:B------:R-:W-:Y:S02]  /*13fa0*/  IMAD.MOV R178, RZ, RZ, -R178 ;  /* 0x000000ffffb27224 */ /* 0x000fe400078e0ab2 */
[----:B------:R-:W-:Y:S01]  /*13fb0*/  IMAD.MOV R8, RZ, RZ, -R8 ;  /* 0x000000ffff087224 */ /* 0x000fe200078e0a08 */
[----:B------:R0:W-:Y:S01]  /*13fc0*/  STL [R1+0x32c], R12 ;  /* 0x00032c0c01007387 */ /* 0x0001e20000100800 */
[C---:B------:R-:W-:Y:S02]  /*13fd0*/  IMAD R180, R2.reuse, R178, R180 ;  /* 0x000000b202b47224 */ /* 0x040fe400078e02b4 */
[----:B------:R-:W-:Y:S02]  /*13fe0*/  IMAD R4, R2, R8, R4 ;  /* 0x0000000802047224 */ /* 0x000fe400078e0204 */
[----:B------:R-:W-:Y:S01]  /*13ff0*/  @!P1 IMAD.IADD R186, R186, 0x1, -R2 ;  /* 0x00000001baba9824 */ /* 0x000fe200078e0a02 */
[----:B------:R-:W-:Y:S01]  /*14000*/  ISETP.GT.U32.AND P1, PT, R2, R180, PT ;  /* 0x000000b40200720c */ /* 0x000fe20003f24070 */
[----:B------:R-:W-:-:S02]  /*14010*/  VIADD R182, R0, 0x79 ;  /* 0x0000007900b67836 */ /* 0x000fc40000000000 */
[--C-:B------:R-:W-:Y:S01]  /*14020*/  @!P5 IMAD.IADD R3, R3, 0x1, -R2.reuse ;  /* 0x000000010303d824 */ /* 0x100fe200078e0a02 */
[----:B------:R-:W-:Y:S01]  /*14030*/  ISETP.GT.U32.AND P5, PT, R2, R4, PT ;  /* 0x000000040200720c */ /* 0x000fe20003fa4070 */
[--C-:B------:R-:W-:Y:S01]  /*14040*/  @!P6 IMAD.IADD R185, R185, 0x1, -R2.reuse ;  /* 0x00000001b9b9e824 */ /* 0x100fe200078e0a02 */
[----:B------:R-:W-:Y:S01]  /*14050*/  ISETP.GE.AND P6, PT, R177, RZ, PT ;  /* 0x000000ffb100720c */ /* 0x000fe20003fc6270 */
[C---:B------:R-:W-:Y:S01]  /*14060*/  VIADD R178, R0.reuse, 0x76 ;  /* 0x0000007600b27836 */ /* 0x040fe20000000000 */
[----:B------:R-:W-:Y:S01]  /*14070*/  IABS R10, R182 ;  /* 0x000000b6000a7213 */ /* 0x000fe20000000000 */
[----:B------:R-:W-:Y:S02]  /*14080*/  VIADD R177, R0, 0x77 ;  /* 0x0000007700b17836 */ /* 0x000fe40000000000 */
[----:B0-----:R-:W-:Y:S01]  /*14090*/  IMAD.MOV.U32 R12, RZ, RZ, R185 ;  /* 0x000000ffff0c7224 */ /* 0x001fe200078e00b9 */
[----:B------:R-:W-:Y:S01]  /*140a0*/  IABS R183, R178 ;  /* 0x000000b200b77213 */ /* 0x000fe20000000000 */
[----:B------:R-:W-:Y:S01]  /*140b0*/  @!P1 IMAD.IADD R180, R180, 0x1, -R2 ;  /* 0x00000001b4b49824 */ /* 0x000fe200078e0a02 */
[----:B------:R-:W-:Y:S01]  /*140c0*/  ISETP.GT.U32.AND P1, PT, R2, R3, PT ;  /* 0x000000030200720c */ /* 0x000fe20003f24070 */
[----:B------:R-:W-:Y:S01]  /*140d0*/  IMAD.HI.U32 R6, R9, R181, RZ ;  /* 0x000000b509067227 */ /* 0x000fe200078e00ff */
[----:B------:R-:W-:-:S03]  /*140e0*/  IABS R8, R177 ;  /* 0x000000b100087213 */ /* 0x000fc60000000000 */
[----:B------:R-:W-:Y:S01]  /*140f0*/  @!P5 IMAD.IADD R4, R4, 0x1, -R2 ;  /* 0x000000010404d824 */ /* 0x000fe200078e0a02 */
[----:B------:R-:W-:Y:S01]  /*14100*/  ISETP.GT.U32.AND P5, PT, R2, R180, PT ;  /* 0x000000b40200720c */ /* 0x000fe20003fa4070 */
[----:B------:R-:W-:-:S04]  /*14110*/  IMAD.HI.U32 R179, R9, R10, RZ ;  /* 0x0000000a09b37227 */ /* 0x000fc800078e00ff */
[----:B------:R-:W-:Y:S01]  /*14120*/  @!P0 IMAD.MOV R12, RZ, RZ, -R12 ;  /* 0x000000ffff0c8224 */ /* 0x000fe200078e0a0c */
[----:B------:R-:W-:Y:S01]  /*14130*/  ISETP.GT.U32.AND P0, PT, R2, R4, PT ;  /* 0x000000040200720c */ /* 0x000fe20003f04070 */
[----:B------:R-:W-:Y:S02]  /*14140*/  IMAD.MOV R6, RZ, RZ, -R6 ;  /* 0x000000ffff067224 */ /* 0x000fe400078e0a06 */
[C---:B------:R-:W-:Y:S01]  /*14150*/  IMAD.HI.U32 R185, R9.reuse, R183, RZ ;  /* 0x000000b709b97227 */ /* 0x040fe200078e00ff */
[----:B------:R0:W-:Y:S03]  /*14160*/  STL [R1+0x318], R12 ;  /* 0x0003180c01007387 */ /* 0x0001e60000100800 */
[----:B------:R-:W-:Y:S02]  /*14170*/  IMAD.MOV R7, RZ, RZ, -R179 ;  /* 0x000000ffff077224 */ /* 0x000fe400078e0ab3 */
[----:B------:R-:W-:-:S04]  /*14180*/  IMAD.HI.U32 R187, R9, R8, RZ ;  /* 0x0000000809bb7227 */ /* 0x000fc800078e00ff */
[C---:B------:R-:W-:Y:S02]  /*14190*/  IMAD R181, R2.reuse, R6, R181 ;  /* 0x0000000602b57224 */ /* 0x040fe400078e02b5 */
[----:B------:R-:W-:Y:S02]  /*141a0*/  IMAD.MOV R185, RZ, RZ, -R185 ;  /* 0x000000ffffb97224 */ /* 0x000fe400078e0ab9 */
[C---:B------:R-:W-:Y:S02]  /*141b0*/  IMAD R10, R2.reuse, R7, R10 ;  /* 0x00000007020a7224 */ /* 0x040fe400078e020a */
[----:B0-----:R-:W-:Y:S02]  /*141c0*/  IMAD.MOV.U32 R12, RZ, RZ, R186 ;  /* 0x000000ffff0c7224 */ /* 0x001fe400078e00ba */
[----:B------:R-:W-:Y:S02]  /*141d0*/  IMAD.MOV R187, RZ, RZ, -R187 ;  /* 0x000000ffffbb7224 */ /* 0x000fe400078e0abb */
[----:B------:R-:W-:Y:S01]  /*141e0*/  @!P1 IMAD.IADD R3, R3, 0x1, -R2 ;  /* 0x0000000103039824 */ /* 0x000fe200078e0a02 */
[C---:B------:R-:W-:Y:S01]  /*141f0*/  ISETP.GT.U32.AND P1, PT, R2.reuse, R181, PT ;  /* 0x000000b50200720c */ /* 0x040fe20003f24070 */
[----:B------:R-:W-:-:S02]  /*14200*/  IMAD R183, R2, R185, R183 ;  /* 0x000000b902b77224 */ /* 0x000fc400078e02b7 */
[----:B------:R-:W-:Y:S02]  /*14210*/  VIADD R6, R0, 0x75 ;  /* 0x0000007500067836 */ /* 0x000fe40000000000 */
[----:B------:R-:W-:Y:S01]  /*14220*/  @!P4 IMAD.MOV R12, RZ, RZ, -R12 ;  /* 0x000000ffff0cc224 */ /* 0x000fe200078e0a0c */
[C---:B------:R-:W-:Y:S01]  /*14230*/  ISETP.GT.U32.AND P4, PT, R2.reuse, R10, PT ;  /* 0x0000000a0200720c */ /* 0x040fe20003f84070 */
[----:B------:R-:W-:Y:S01]  /*14240*/  IMAD R8, R2, R187, R8 ;  /* 0x000000bb02087224 */ /* 0x000fe200078e0208 */
[----:B------:R-:W-:Y:S01]  /*14250*/  IABS R184, R6 ;  /* 0x0000000600b87213 */ /* 0x000fe20000000000 */
[--C-:B------:R-:W-:Y:S01]  /*14260*/  @!P0 IMAD.IADD R4, R4, 0x1, -R2.reuse ;  /* 0x0000000104048824 */ /* 0x100fe200078e0a02 */
[----:B------:R-:W-:Y:S01]  /*14270*/  ISETP.GT.U32.AND P0, PT, R2, R183, PT ;  /* 0x000000b70200720c */ /* 0x000fe20003f04070 */
[----:B------:R-:W-:Y:S01]  /*14280*/  @!P5 IMAD.IADD R180, R180, 0x1, -R2 ;  /* 0x00000001b4b4d824 */ /* 0x000fe200078e0a02 */
[----:B------:R-:W-:Y:S01]  /*14290*/  ISETP.GT.U32.AND P5, PT, R2, R8, PT ;  /* 0x000000080200720c */ /* 0x000fe20003fa4070 */
[----:B------:R0:W-:Y:S01]  /*142a0*/  STL [R1+0x314], R12 ;  /* 0x0003140c01007387 */ /* 0x0001e20000100800 */
[----:B------:R-:W-:-:S02]  /*142b0*/  IMAD.MOV.U32 R13, RZ, RZ, R3 ;  /* 0x000000ffff0d7224 */ /* 0x000fc400078e0003 */
[----:B------:R-:W-:Y:S02]  /*142c0*/  VIADD R7, R0, 0x74 ;  /* 0x0000007400077836 */ /* 0x000fe40000000000 */
[----:B------:R-:W-:-:S03]  /*142d0*/  IMAD.HI.U32 R186, R9, R184, RZ ;  /* 0x000000b809ba7227 */ /* 0x000fc600078e00ff */
[----:B------:R-:W-:Y:S01]  /*142e0*/  IABS R179, R7 ;  /* 0x0000000700b37213 */ /* 0x000fe20000000000 */
[----:B------:R-:W-:Y:S02]  /*142f0*/  @!P3 IMAD.MOV R13, RZ, RZ, -R13 ;  /* 0x000000ffff0db224 */ /* 0x000fe400078e0a0d */
[----:B0-----:R-:W-:Y:S02]  /*14300*/  IMAD.MOV.U32 R12, RZ, RZ, R180 ;  /* 0x000000ffff0c7224 */ /* 0x001fe400078e00b4 */
[----:B------:R-:W-:Y:S01]  /*14310*/  @!P1 IMAD.IADD R181, R181, 0x1, -R2 ;  /* 0x00000001b5b59824 */ /* 0x000fe200078e0a02 */
[----:B------:R-:W-:Y:S01]  /*14320*/  STL [R1+0x304], R13 ;  /* 0x0003040d01007387 */ /* 0x000fe20000100800 */
[----:B------:R-:W-:Y:S01]  /*14330*/  @!P2 IMAD.MOV R12, RZ, RZ, -R12 ;  /* 0x000000ffff0ca224 */ /* 0x000fe200078e0a0c */
[----:B------:R-:W-:Y:S01]  /*14340*/  ISETP.GE.AND P1, PT, R11, RZ, PT ;  /* 0x000000ff0b00720c */ /* 0x000fe20003f26270 */
[----:B------:R-:W-:Y:S02]  /*14350*/  IMAD.MOV R186, RZ, RZ, -R186 ;  /* 0x000000ffffba7224 */ /* 0x000fe400078e0aba */
[--C-:B------:R-:W-:Y:S01]  /*14360*/  @!P4 IMAD.IADD R10, R10, 0x1, -R2.reuse ;  /* 0x000000010a0ac824 */ /* 0x100fe200078e0a02 */
[----:B------:R0:W-:Y:S01]  /*14370*/  STL [R1+0x300], R12 ;  /* 0x0003000c01007387 */ /* 0x0001e20000100800 */
[----:B------:R-:W-:Y:S01]  /*14380*/  @!P0 IMAD.IADD R183, R183, 0x1, -R2 ;  /* 0x00000001b7b78824 */ /* 0x000fe200078e0a02 */
[C---:B------:R-:W-:Y:S01]  /*14390*/  ISETP.GT.U32.AND P0, PT, R2.reuse, R181, PT ;  /* 0x000000b50200720c */ /* 0x040fe20003f04070 */
[----:B------:R-:W-:Y:S01]  /*143a0*/  IMAD R184, R2, R186, R184 ;  /* 0x000000ba02b87224 */ /* 0x000fe200078e02b8 */
[----:B------:R-:W-:Y:S01]  /*143b0*/  ISETP.GE.AND P4, PT, R182, RZ, PT ;  /* 0x000000ffb600720c */ /* 0x000fe20003f86270 */
[----:B------:R-:W-:Y:S01]  /*143c0*/  @!P5 IMAD.IADD R8, R8, 0x1, -R2 ;  /* 0x000000010808d824 */ /* 0x000fe200078e0a02 */
[C---:B------:R-:W-:Y:S01]  /*143d0*/  ISETP.GT.U32.AND P5, PT, R2.reuse, R10, PT ;  /* 0x0000000a0200720c */ /* 0x040fe20003fa4070 */
[----:B------:R-:W-:Y:S01]  /*143e0*/  IMAD.HI.U32 R187, R9, R179, RZ ;  /* 0x000000b309bb7227 */ /* 0x000fe200078e00ff */
[----:B------:R-:W-:-:S02]  /*143f0*/  ISETP.GT.U32.AND P2, PT, R2, R183, PT ;  /* 0x000000b70200720c */ /* 0x000fc40003f44070 */
[C---:B------:R-:W-:Y:S01]  /*14400*/  ISETP.GT.U32.AND P3, PT, R2.reuse, R8, PT ;  /* 0x000000080200720c */ /* 0x040fe20003f64070 */
[----:B0-----:R-:W-:Y:S02]  /*14410*/  IMAD.MOV.U32 R12, RZ, RZ, R4 ;  /* 0x000000ffff0c7224 */ /* 0x001fe400078e0004 */
[----:B------:R-:W-:Y:S02]  /*14420*/  IMAD.MOV R187, RZ, RZ, -R187 ;  /* 0x000000ffffbb7224 */ /* 0x000fe400078e0abb */
[----:B------:R-:W-:Y:S01]  /*14430*/  @!P6 IMAD.MOV R12, RZ, RZ, -R12 ;  /* 0x000000ffff0ce224 */ /* 0x000fe200078e0a0c */
[----:B------:R-:W-:Y:S01]  /*14440*/  ISETP.GT.U32.AND P6, PT, R2, R184, PT ;  /* 0x000000b80200720c */ /* 0x000fe20003fc4070 */
[----:B------:R-:W-:Y:S02]  /*14450*/  VIADD R182, R0, 0x73 ;  /* 0x0000007300b67836 */ /* 0x000fe40000000000 */
[----:B------:R-:W-:Y:S01]  /*14460*/  IMAD R179, R2, R187, R179 ;  /* 0x000000bb02b37224 */ /* 0x000fe200078e02b3 */
[----:B------:R0:W-:Y:S01]  /*14470*/  STL [R1+0x2f0], R12 ;  /* 0x0002f00c01007387 */ /* 0x0001e20000100800 */
[----:B------:R-:W-:Y:S01]  /*14480*/  VIADD R11, R0, 0x72 ;  /* 0x00000072000b7836 */ /* 0x000fe20000000000 */
[----:B------:R-:W-:Y:S01]  /*14490*/  IABS R4, R182 ;  /* 0x000000b600047213 */ /* 0x000fe20000000000 */
[--C-:B------:R-:W-:Y:S01]  /*144a0*/  @!P0 IMAD.IADD R181, R181, 0x1, -R2.reuse ;  /* 0x00000001b5b58824 */ /* 0x100fe200078e0a02 */
[----:B------:R-:W-:Y:S01]  /*144b0*/  ISETP.GT.U32.AND P0, PT, R2, R179, PT ;  /* 0x000000b30200720c */ /* 0x000fe20003f04070 */
[--C-:B------:R-:W-:Y:S01]  /*144c0*/  @!P5 IMAD.IADD R10, R10, 0x1, -R2.reuse ;  /* 0x000000010a0ad824 */ /* 0x100fe200078e0a02 */
[----:B------:R-:W-:Y:S01]  /*144d0*/  IABS R3, R11 ;  /* 0x0000000b00037213 */ /* 0x000fe20000000000 */
[----:B------:R-:W-:Y:S01]  /*144e0*/  @!P3 IMAD.IADD R8, R8, 0x1, -R2 ;  /* 0x000000010808b824 */ /* 0x000fe200078e0a02 */
[----:B------:R-:W-:Y:S01]  /*144f0*/  ISETP.GE.AND P5, PT, R177, RZ, PT ;  /* 0x000000ffb100720c */ /* 0x000fe20003fa6270 */
[----:B------:R-:W-:Y:S01]  /*14500*/  IMAD.HI.U32 R177, R9, R4, RZ ;  /* 0x0000000409b17227 */ /* 0x000fe200078e00ff */
[----:B------:R-:W-:-:S03]  /*14510*/  ISETP.GE.AND P3, PT, R178, RZ, PT ;  /* 0x000000ffb200720c */ /* 0x000fc60003f66270 */
[--C-:B------:R-:W-:Y:S01]  /*14520*/  @!P2 IMAD.IADD R183, R183, 0x1, -R2.reuse ;  /* 0x00000001b7b7a824 */ /* 0x100fe200078e0a02 */
[----:B------:R-:W-:Y:S01]  /*14530*/  ISETP.GE.AND P2, PT, R6, RZ, PT ;  /* 0x000000ff0600720c */ /* 0x000fe20003f46270 */
[----:B------:R-:W-:Y:S01]  /*14540*/  @!P6 IMAD.IADD R184, R184, 0x1, -R2 ;  /* 0x00000001b8b8e824 */ /* 0x000fe200078e0a02 */
[----:B------:R-:W-:Y:S01]  /*14550*/  ISETP.GE.AND P6, PT, R7, RZ, PT ;  /* 0x000000ff0700720c */ /* 0x000fe20003fc6270 */
[----:B------:R-:W-:-:S04]  /*14560*/  IMAD.HI.U32 R6, R9, R3, RZ ;  /* 0x0000000309067227 */ /* 0x000fc800078e00ff */
[----:B------:R-:W-:Y:S02]  /*14570*/  IMAD.MOV R7, RZ, RZ, -R177 ;  /* 0x000000ffff077224 */ /* 0x000fe400078e0ab1 */
[----:B------:R-:W-:Y:S02]  /*14580*/  IMAD.MOV R6, RZ, RZ, -R6 ;  /* 0x000000ffff067224 */ /* 0x000fe400078e0a06 */
[C---:B------:R-:W-:Y:S02]  /*14590*/  IMAD R7, R2.reuse, R7, R4 ;  /* 0x0000000702077224 */ /* 0x040fe400078e0204 */
[----:B------:R-:W-:Y:S02]  /*145a0*/  IMAD.MOV.U32 R13, RZ, RZ, R10 ;  /* 0x000000ffff0d7224 */ /* 0x000fe400078e000a */
[----:B0-----:R-:W-:Y:S02]  /*145b0*/  IMAD.MOV.U32 R12, RZ, RZ, R181 ;  /* 0x000000ffff0c7224 */ /* 0x001fe400078e00b5 */
[----:B------:R-:W-:Y:S01]  /*145c0*/  @!P0 IMAD.IADD R179, R179, 0x1, -R2 ;  /* 0x00000001b3b38824 */ /* 0x000fe200078e0a02 */
[C---:B------:R-:W-:Y:S01]  /*145d0*/  ISETP.GT.U32.AND P0, PT, R2.reuse, R184, PT ;  /* 0x000000b80200720c */ /* 0x040fe20003f04070 */
[----:B------:R-:W-:-:S02]  /*145e0*/  IMAD R3, R2, R6, R3 ;  /* 0x0000000602037224 */ /* 0x000fc400078e0203 */
[----:B------:R-:W-:Y:S02]  /*145f0*/  IMAD.MOV.U32 R10, RZ, RZ, R183 ;  /* 0x000000ffff0a7224 */ /* 0x000fe400078e00b7 */
[----:B------:R-:W-:Y:S01]  /*14600*/  @!P5 IMAD.MOV R8, RZ, RZ, -R8 ;  /* 0x000000ffff08d224 */ /* 0x000fe200078e0a08 */
[C---:B------:R-:W-:Y:S01]  /*14610*/  ISETP.GT.U32.AND P5, PT, R2.reuse, R7, PT ;  /* 0x000000070200720c */ /* 0x040fe20003fa4070 */
[----:B------:R-:W-:Y:S01]  /*14620*/  @!P1 IMAD.MOV R12, RZ, RZ, -R12 ;  /* 0x000000ffff0c9224 */ /* 0x000fe200078e0a0c */
[C---:B------:R-:W-:Y:S01]  /*14630*/  ISETP.GT.U32.AND P1, PT, R2.reuse, R179, PT ;  /* 0x000000b30200720c */ /* 0x040fe20003f24070 */
[----:B------:R-:W-:Y:S01]  /*14640*/  @!P3 IMAD.MOV R10, RZ, RZ, -R10 ;  /* 0x000000ffff0ab224 */ /* 0x000fe200078e0a0a */
[----:B------:R-:W-:Y:S01]  /*14650*/  ISETP.GT.U32.AND P3, PT, R2, R3, PT ;  /* 0x000000030200720c */ /* 0x000fe20003f64070 */
[----:B------:R-:W-:Y:S01]  /*14660*/  @!P4 IMAD.MOV R13, RZ, RZ, -R13 ;  /* 0x000000ffff0dc224 */ /* 0x000fe200078e0a0d */
[----:B------:R-:W-:Y:S01]  /*14670*/  ISETP.GE.AND P4, PT, R182, RZ, PT ;  /* 0x000000ffb600720c */ /* 0x000fe20003f86270 */
[----:B------:R-:W-:-:S02]  /*14680*/  VIADD R4, R0, 0x70 ;  /* 0x0000007000047836 */ /* 0x000fc40000000000 */
[----:B------:R-:W-:Y:S01]  /*14690*/  VIADD R6, R0, 0x71 ;  /* 0x0000007100067836 */ /* 0x000fe20000000000 */
[----:B------:R-:W-:Y:S01]  /*146a0*/  STL [R1+0x2e8], R13 ;  /* 0x0002e80d01007387 */ /* 0x000fe20000100800 */
[--C-:B------:R-:W-:Y:S01]  /*146b0*/  @!P0 IMAD.IADD R184, R184, 0x1, -R2.reuse ;  /* 0x00000001b8b88824 */ /* 0x100fe200078e0a02 */
[----:B------:R-:W-:Y:S01]  /*146c0*/  ISETP.GE.AND P0, PT, R11, RZ, PT ;  /* 0x000000ff0b00720c */ /* 0x000fe20003f06270 */
[--C-:B------:R-:W-:Y:S01]  /*146d0*/  @!P5 IMAD.IADD R7, R7, 0x1, -R2.reuse ;  /* 0x000000010707d824 */ /* 0x100fe200078e0a02 */
[----:B------:R-:W-:Y:S01]  /*146e0*/  STL [R1+0x2e4], R12 ;  /* 0x0002e40c01007387 */ /* 0x000fe20000100800 */
[----:B------:R-:W-:Y:S01]  /*146f0*/  IABS R177, R6 ;  /* 0x0000000600b17213 */ /* 0x000fe20000000000 */
[--C-:B------:R-:W-:Y:S01]  /*14700*/  @!P1 IMAD.IADD R179, R179, 0x1, -R2.reuse ;  /* 0x00000001b3b39824 */ /* 0x100fe200078e0a02 */
[----:B------:R-:W-:Y:S01]  /*14710*/  ISETP.GE.AND P1, PT, R6, RZ, PT ;  /* 0x000000ff0600720c */ /* 0x000fe20003f26270 */
[----:B------:R0:W-:Y:S01]  /*14720*/  STL [R1+0x2e0], R8 ;  /* 0x0002e00801007387 */ /* 0x0001e20000100800 */
[----:B------:R-:W-:Y:S01]  /*14730*/  @!P3 IMAD.IADD R3, R3, 0x1, -R2 ;  /* 0x000000010303b824 */ /* 0x000fe200078e0a02 */
[----:B------:R-:W-:Y:S01]  /*14740*/  ISETP.GT.U32.AND P3, PT, R2, R7, PT ;  /* 0x000000070200720c */ /* 0x000fe20003f64070 */
[----:B------:R-:W-:Y:S01]  /*14750*/  VIADD R180, R0, 0x6f ;  /* 0x0000006f00b47836 */ /* 0x000fe20000000000 */
[----:B------:R1:W-:Y:S01]  /*14760*/  STL [R1+0x2b0], R10 ;  /* 0x0002b00a01007387 */ /* 0x0003e20000100800 */
[----:B------:R-:W-:Y:S01]  /*14770*/  ISETP.GE.AND P5, PT, R4, RZ, PT ;  /* 0x000000ff0400720c */ /* 0x000fe20003fa6270 */
[----:B------:R-:W-:-:S02]  /*14780*/  VIADD R182, R0, 0x6a ;  /* 0x0000006a00b67836 */ /* 0x000fc40000000000 */
[C---:B------:R-:W-:Y:S01]  /*14790*/  VIADD R183, R0.reuse, 0x6b ;  /* 0x0000006b00b77836 */ /* 0x040fe20000000000 */
[----:B0-----:R-:W-:Y:S01]  /*147a0*/  IABS R8, R4 ;  /* 0x0000000400087213 */ /* 0x001fe20000000000 */
[C---:B------:R-:W-:Y:S02]  /*147b0*/  VIADD R186, R0.reuse, 0x4e ;  /* 0x0000004e00ba7836 */ /* 0x040fe40000000000 */
[----:B------:R-:W-:Y:S02]  /*147c0*/  VIADD R187, R0, 0x4c ;  /* 0x0000004c00bb7836 */ /* 0x000fe40000000000 */
[----:B------:R-:W-:Y:S02]  /*147d0*/  IMAD.MOV.U32 R6, RZ, RZ, R8 ;  /* 0x000000ffff067224 */ /* 0x000fe400078e0008 */
[----:B------:R-:W-:Y:S01]  /*147e0*/  IMAD.HI.U32 R8, R9, R177, RZ ;  /* 0x000000b109087227 */ /* 0x000fe200078e00ff */
[----:B------:R-:W-:-:S03]  /*147f0*/  IABS R188, R187 ;  /* 0x000000bb00bc7213 */ /* 0x000fc60000000000 */
[----:B------:R-:W-:Y:S02]  /*14800*/  IMAD.MOV R8, RZ, RZ, -R8 ;  /* 0x000000ffff087224 */ /* 0x000fe400078e0a08 */
[----:B-1----:R-:W-:Y:S02]  /*14810*/  IMAD.MOV.U32 R10, RZ, RZ, R184 ;  /* 0x000000ffff0a7224 */ /* 0x002fe400078e00b8 */
[----:B------:R-:W-:Y:S02]  /*14820*/  IMAD R177, R2, R8, R177 ;  /* 0x0000000802b17224 */ /* 0x000fe400078e02b1 */
[----:B------:R-:W-:-:S04]  /*14830*/  IMAD.HI.U32 R4, R9, R6, RZ ;  /* 0x0000000609047227 */ /* 0x000fc800078e00ff */
[----:B------:R-:W-:Y:S01]  /*14840*/  @!P3 IMAD.IADD R7, R7, 0x1, -R2 ;  /* 0x000000010707b824 */ /* 0x000fe200078e0a02 */
[C---:B------:R-:W-:Y:S01]  /*14850*/  ISETP.GT.U32.AND P3, PT, R2.reuse, R177, PT ;  /* 0x000000b10200720c */ /* 0x040fe20003f64070 */
[----:B------:R-:W-:Y:S01]  /*14860*/  @!P2 IMAD.MOV R10, RZ, RZ, -R10 ;  /* 0x000000ffff0aa224 */ /* 0x000fe200078e0a0a */
[C---:B------:R-:W-:Y:S01]  /*14870*/  ISETP.GT.U32.AND P2, PT, R2.reuse, R3, PT ;  /* 0x000000030200720c */ /* 0x040fe20003f44070 */
[----:B------:R-:W-:Y:S02]  /*14880*/  IMAD.MOV R4, RZ, RZ, -R4 ;  /* 0x000000ffff047224 */ /* 0x000fe400078e0a04 */
[----:B------:R-:W-:Y:S01]  /*14890*/  IMAD.MOV.U32 R12, RZ, RZ, R7 ;  /* 0x000000ffff0c7224 */ /* 0x000fe200078e0007 */
[----:B------:R0:W-:Y:S01]  /*148a0*/  STL [R1+0x2b8], R10 ;  /* 0x0002b80a01007387 */ /* 0x0001e20000100800 */
[----:B------:R-:W-:Y:S02]  /*148b0*/  IMAD R6, R2, R4, R6 ;  /* 0x0000000402067224 */ /* 0x000fe400078e0206 */
[----:B------:R-:W-:-:S02]  /*148c0*/  @!P4 IMAD.MOV R12, RZ, RZ, -R12 ;  /* 0x000000ffff0cc224 */ /* 0x000fc400078e0a0c */
[----:B------:R-:W-:Y:S01]  /*148d0*/  VIADD R4, R0, 0x6c ;  /* 0x0000006c00047836 */ /* 0x000fe20000000000 */
[C---:B------:R-:W-:Y:S01]  /*148e0*/  ISETP.GT.U32.AND P4, PT, R2.reuse, R6, PT ;  /* 0x000000060200720c */ /* 0x040fe20003f84070 */
[--C-:B------:R-:W-:Y:S02]  /*148f0*/  @!P3 IMAD.IADD R177, R177, 0x1, -R2.reuse ;  /* 0x00000001b1b1b824 */ /* 0x100fe400078e0a02 */
[----:B------:R-:W-:Y:S02]  /*14900*/  @!P2 IMAD.IADD R3, R3, 0x1, -R2 ;  /* 0x000000010303a824 */ /* 0x000fe400078e0a02 */
[----:B0-----:R-:W-:Y:S01]  /*14910*/  IMAD.MOV.U32 R10, RZ, RZ, R179 ;  /* 0x000000ffff0a7224 */ /* 0x001fe200078e00b3 */
[----:B------:R-:W-:Y:S01]  /*14920*/  ISETP.GT.U32.AND P3, PT, R2, R177, PT ;  /* 0x000000b10200720c */ /* 0x000fe20003f64070 */
[----:B------:R-:W-:Y:S02]  /*14930*/  VIADD R179, R0, 0x6d ;  /* 0x0000006d00b37836 */ /* 0x000fe40000000000 */
[----:B------:R-:W-:Y:S01]  /*14940*/  @!P6 IMAD.MOV R10, RZ, RZ, -R10 ;  /* 0x000000ffff0ae224 */ /* 0x000fe200078e0a0a */
[----:B------:R-:W-:Y:S01]  /*14950*/  ISETP.GE.AND P6, PT, R180, RZ, PT ;  /* 0x000000ffb400720c */ /* 0x000fe20003fc6270 */
[----:B------:R-:W-:Y:S01]  /*14960*/  IMAD.MOV.U32 R11, RZ, RZ, R3 ;  /* 0x000000ffff0b7224 */ /* 0x000fe200078e0003 */
[----:B------:R-:W-:Y:S01]  /*14970*/  IABS R180, R180 ;  /* 0x000000b400b47213 */ /* 0x000fe20000000000 */
[----:B------:R-:W-:Y:S01]  /*14980*/  @!P4 IMAD.IADD R6, R6, 0x1, -R2 ;  /* 0x000000010606c824 */ /* 0x000fe200078e0a02 */
[----:B------:R0:W-:Y:S01]  /*14990*/  STL [R1+0x2bc], R10 ;  /* 0x0002bc0a01007387 */ /* 0x0001e20000100800 */
[----:B------:R-:W-:Y:S01]  /*149a0*/  @!P0 IMAD.MOV R11, RZ, RZ, -R11 ;  /* 0x000000ffff0b8224 */ /* 0x000fe200078e0a0b */
[----:B------:R-:W-:Y:S01]  /*149b0*/  ISETP.GE.AND P0, PT, R179, RZ, PT ;  /* 0x000000ffb300720c */ /* 0x000fe20003f06270 */
[----:B------:R-:W-:Y:S01]  /*149c0*/  IMAD.HI.U32 R8, R9, R180, RZ ;  /* 0x000000b409087227 */ /* 0x000fe200078e00ff */
[----:B------:R-:W-:Y:S01]  /*149d0*/  IABS R179, R179 ;  /* 0x000000b300b37213 */ /* 0x000fe20000000000 */
[----:B------:R-:W-:Y:S01]  /*149e0*/  STL [R1+0x2c0], R12 ;  /* 0x0002c00c01007387 */ /* 0x000fe20000100800 */
[----:B------:R-:W-:Y:S01]  /*149f0*/  ISETP.GT.U32.AND P4, PT, R2, R6, PT ;  /* 0x000000060200720c */ /* 0x000fe20003f84070 */
[----:B------:R-:W-:-:S02]  /*14a00*/  IMAD.MOV R7, RZ, RZ, -R8 ;  /* 0x000000ffff077224 */ /* 0x000fc400078e0a08 */
[----:B------:R1:W-:Y:S01]  /*14a10*/  STL [R1+0x2d4], R11 ;  /* 0x0002d40b01007387 */ /* 0x0003e20000100800 */
[----:B0-----:R-:W-:Y:S02]  /*14a20*/  VIADD R10, R0, 0x6e ;  /* 0x0000006e000a7836 */ /* 0x001fe40000000000 */
[----:B------:R-:W-:Y:S02]  /*14a30*/  IMAD R180, R2, R7, R180 ;  /* 0x0000000702b47224 */ /* 0x000fe400078e02b4 */
[----:B------:R-:W-:Y:S01]  /*14a40*/  IMAD.HI.U32 R7, R9, R179, RZ ;  /* 0x000000b309077227 */ /* 0x000fe200078e00ff */
[----:B------:R-:W-:Y:S02]  /*14a50*/  ISETP.GE.AND P2, PT, R10, RZ, PT ;  /* 0x000000ff0a00720c */ /* 0x000fe40003f46270 */
[----:B------:R-:W-:Y:S01]  /*14a60*/  IABS R10, R10 ;  /* 0x0000000a000a7213 */ /* 0x000fe20000000000 */
[----:B------:R-:W-:Y:S01]  /*14a70*/  @!P3 IMAD.IADD R177, R177, 0x1, -R2 ;  /* 0x00000001b1b1b824 */ /* 0x000fe200078e0a02 */
[----:B-1----:R-:W-:Y:S01]  /*14a80*/  IABS R11, R4 ;  /* 0x00000004000b7213 */ /* 0x002fe20000000000 */
[----:B------:R-:W-:Y:S01]  /*14a90*/  IMAD.MOV R7, RZ, RZ, -R7 ;  /* 0x000000ffff077224 */ /* 0x000fe200078e0a07 */
[----:B------:R-:W-:Y:S01]  /*14aa0*/  ISETP.GT.U32.AND P3, PT, R2, R180, PT ;  /* 0x000000b40200720c */ /* 0x000fe20003f64070 */
[----:B------:R-:W-:-:S04]  /*14ab0*/  IMAD.HI.U32 R3, R9, R10, RZ ;  /* 0x0000000a09037227 */ /* 0x000fc800078e00ff */
[----:B------:R-:W-:-:S04]  /*14ac0*/  IMAD.HI.U32 R8, R9, R11, RZ ;  /* 0x0000000b09087227 */ /* 0x000fc800078e00ff */
[----:B------:R-:W-:Y:S02]  /*14ad0*/  IMAD.MOV R8, RZ, RZ, -R8 ;  /* 0x000000ffff087224 */ /* 0x000fe400078e0a08 */
[C---:B------:R-:W-:Y:S02]  /*14ae0*/  IMAD R179, R2.reuse, R7, R179 ;  /* 0x0000000702b37224 */ /* 0x040fe400078e02b3 */
[----:B------:R-:W-:Y:S02]  /*14af0*/  IMAD R11, R2, R8, R11 ;  /* 0x00000008020b7224 */ /* 0x000fe400078e020b */
[--C-:B------:R-:W-:Y:S01]  /*14b00*/  @!P4 IMAD.IADD R6, R6, 0x1, -R2.reuse ;  /* 0x000000010606c824 */ /* 0x100fe200078e0a02 */
[----:B------:R-:W-:Y:S01]  /*14b10*/  ISETP.GT.U32.AND P4, PT, R2, R179, PT ;  /* 0x000000b30200720c */ /* 0x000fe20003f84070 */
[----:B------:R-:W-:Y:S02]  /*14b20*/  IMAD.MOV R3, RZ, RZ, -R3 ;  /* 0x000000ffff037224 */ /* 0x000fe400078e0a03 */
[----:B------:R-:W-:Y:S01]  /*14b30*/  @!P3 IMAD.IADD R180, R180, 0x1, -R2 ;  /* 0x00000001b4b4b824 */ /* 0x000fe200078e0a02 */
[C---:B------:R-:W-:Y:S01]  /*14b40*/  ISETP.GT.U32.AND P3, PT, R2.reuse, R11, PT ;  /* 0x0000000b0200720c */ /* 0x040fe20003f64070 */
[----:B------:R-:W-:Y:S01]  /*14b50*/  IMAD R10, R2, R3, R10 ;  /* 0x00000003020a7224 */ /* 0x000fe200078e020a */
[----:B------:R-:W-:Y:S01]  /*14b60*/  IABS R3, R183 ;  /* 0x000000b700037213 */ /* 0x000fe20000000000 */
[----:B------:R-:W-:Y:S01]  /*14b70*/  IMAD.MOV.U32 R12, RZ, RZ, R177 ;  /* 0x000000ffff0c7224 */ /* 0x000fe200078e00b1 */
[----:B------:R-:W-:Y:S01]  /*14b80*/  IABS R177, R182 ;  /* 0x000000b600b17213 */ /* 0x000fe20000000000 */
[----:B------:R-:W-:-:S02]  /*14b90*/  VIADD R8, R0, 0x69 ;  /* 0x0000006900087836 */ /* 0x000fc40000000000 */
[----:B------:R-:W-:Y:S01]  /*14ba0*/  @!P1 IMAD.MOV R12, RZ, RZ, -R12 ;  /* 0x000000ffff0c9224 */ /* 0x000fe200078e0a0c */
[C---:B------:R-:W-:Y:S01]  /*14bb0*/  ISETP.GT.U32.AND P1, PT, R2.reuse, R10, PT ;  /* 0x0000000a0200720c */ /* 0x040fe20003f24070 */
[--C-:B------:R-:W-:Y:S01]  /*14bc0*/  @!P4 IMAD.IADD R179, R179, 0x1, -R2.reuse ;  /* 0x00000001b3b3c824 */ /* 0x100fe200078e0a02 */
[----:B------:R-:W-:Y:S01]  /*14bd0*/  IABS R178, R8 ;  /* 0x0000000800b27213 */ /* 0x000fe20000000000 */
[----:B------:R-:W-:Y:S01]  /*14be0*/  IMAD.HI.U32 R7, R9, R3, RZ ;  /* 0x0000000309077227 */ /* 0x000fe200078e00ff */
[----:B------:R0:W-:Y:S03]  /*14bf0*/  STL [R1+0x2c8], R12 ;  /* 0x0002c80c01007387 */ /* 0x0001e60000100800 */
[----:B------:R-:W-:Y:S01]  /*14c00*/  @!P3 IMAD.IADD R11, R11, 0x1, -R2 ;  /* 0x000000010b0bb824 */ /* 0x000fe200078e0a02 */
[----:B------:R-:W-:Y:S01]  /*14c10*/  ISETP.GT.U32.AND P3, PT, R2, R179, PT ;  /* 0x000000b30200720c */ /* 0x000fe20003f64070 */
[----:B------:R-:W-:-:S02]  /*14c20*/  IMAD.MOV R7, RZ, RZ, -R7 ;  /* 0x000000ffff077224 */ /* 0x000fc400078e0a07 */
[----:B------:R-:W-:-:S04]  /*14c30*/  IMAD.HI.U32 R181, R9, R178, RZ ;  /* 0x000000b209b57227 */ /* 0x000fc800078e00ff */
[----:B0-----:R-:W-:Y:S02]  /*14c40*/  IMAD.MOV.U32 R12, RZ, RZ, R6 ;  /* 0x000000ffff0c7224 */ /* 0x001fe400078e0006 */
        /* <DEDUP_REMOVED lines=8> */
[----:B------:R-:W-:Y:S01]  /*14cd0*/  @!P3 IMAD.IADD R179, R179, 0x1, -R2 ;  /* 0x00000001b3b3b824 */ /* 0x000fe200078e0a02 */
[----:B------:R0:W-:Y:S01]  /*14ce0*/  STL [R1+0x2c4], R12 ;  /* 0x0002c40c01007387 */ /* 0x0001e20000100800 */
[C---:B------:R-:W-:Y:S01]  /*14cf0*/  IMAD R3, R2.reuse, R7, R3 ;  /* 0x0000000702037224 */ /* 0x040fe200078e0203 */
[----:B------:R-:W-:Y:S01]  /*14d00*/  ISETP.GT.U32.AND P3, PT, R2, R177, PT ;  /* 0x000000b10200720c */ /* 0x000fe20003f64070 */
[----:B------:R-:W-:-:S02]  /*14d10*/  VIADD R7, R0, 0x68 ;  /* 0x0000006800077836 */ /* 0x000fc40000000000 */
[--C-:B------:R-:W-:Y:S01]  /*14d20*/  @!P1 IMAD.IADD R180, R180, 0x1, -R2.reuse ;  /* 0x00000001b4b49824 */ /* 0x100fe200078e0a02 */
[----:B------:R-:W-:Y:S01]  /*14d30*/  ISETP.GT.U32.AND P1, PT, R2, R3, PT ;  /* 0x000000030200720c */ /* 0x000fe20003f24070 */
[----:B------:R-:W-:Y:S01]  /*14d40*/  VIADD R6, R0, 0x67 ;  /* 0x0000006700067836 */ /* 0x000fe20000000000 */
[----:B------:R-:W-:Y:S01]  /*14d50*/  IABS R184, R7 ;  /* 0x0000000700b87213 */ /* 0x000fe20000000000 */
[--C-:B------:R-:W-:Y:S01]  /*14d60*/  @!P4 IMAD.IADD R10, R10, 0x1, -R2.reuse ;  /* 0x000000010a0ac824 */ /* 0x100fe200078e0a02 */
[----:B------:R-:W-:Y:S01]  /*14d70*/  ISETP.GE.AND P4, PT, R4, RZ, PT ;  /* 0x000000ff0400720c */ /* 0x000fe20003f86270 */
[----:B------:R-:W-:Y:S01]  /*14d80*/  @!P5 IMAD.IADD R11, R11, 0x1, -R2 ;  /* 0x000000010b0bd824 */ /* 0x000fe200078e0a02 */
[----:B------:R-:W-:Y:S01]  /*14d90*/  ISETP.GE.AND P5, PT, R183, RZ, PT ;  /* 0x000000ffb700720c */ /* 0x000fe20003fa6270 */
[----:B------:R-:W-:Y:S01]  /*14da0*/  IMAD.HI.U32 R4, R9, R184, RZ ;  /* 0x000000b809047227 */ /* 0x000fe200078e00ff */
[----:B------:R-:W-:-:S03]  /*14db0*/  IABS R183, R6 ;  /* 0x0000000600b77213 */ /* 0x000fc60000000000 */
[----:B0-----:R-:W-:Y:S02]  /*14dc0*/  IMAD.MOV.U32 R12, RZ, RZ, R180 ;  /* 0x000000ffff0c7224 */ /* 0x001fe400078e00b4 */
[----:B------:R-:W-:Y:S02]  /*14dd0*/  @!P3 IMAD.IADD R177, R177, 0x1, -R2 ;  /* 0x00000001b1b1b824 */ /* 0x000fe400078e0a02 */
[----:B------:R-:W-:Y:S02]  /*14de0*/  IMAD.MOV R4, RZ, RZ, -R4 ;  /* 0x000000ffff047224 */ /* 0x000fe400078e0a04 */
[----:B------:R-:W-:Y:S01]  /*14df0*/  @!P6 IMAD.MOV R12, RZ, RZ, -R12 ;  /* 0x000000ffff0ce224 */ /* 0x000fe200078e0a0c */
[----:B------:R-:W-:Y:S01]  /*14e00*/  ISETP.GT.U32.AND P6, PT, R2, R177, PT ;  /* 0x000000b10200720c */ /* 0x000fe20003fc4070 */
[----:B------:R-:W-:Y:S01]  /*14e10*/  @!P1 IMAD.IADD R3, R3, 0x1, -R2 ;  /* 0x0000000103039824 */ /* 0x000fe200078e0a02 */
[----:B------:R-:W-:Y:S01]  /*14e20*/  ISETP.GE.AND P1, PT, R182, RZ, PT ;  /* 0x000000ffb600720c */ /* 0x000fe20003f26270 */
[----:B------:R-:W-:Y:S01]  /*14e30*/  IMAD.HI.U32 R180, R9, R183, RZ ;  /* 0x000000b709b47227 */ /* 0x000fe200078e00ff */
[----:B------:R0:W-:Y:S02]  /*14e40*/  STL [R1+0x28c], R12 ;  /* 0x00028c0c01007387 */ /* 0x0001e40000100800 */
[C---:B------:R-:W-:Y:S01]  /*14e50*/  ISETP.GT.U32.AND P3, PT, R2.reuse, R3, PT ;  /* 0x000000030200720c */ /* 0x040fe20003f64070 */
[----:B------:R-:W-:-:S02]  /*14e60*/  IMAD R184, R2, R4, R184 ;  /* 0x0000000402b87224 */ /* 0x000fc400078e02b8 */
[----:B------:R-:W-:Y:S02]  /*14e70*/  IMAD.MOV R181, RZ, RZ, -R181 ;  /* 0x000000ffffb57224 */ /* 0x000fe400078e0ab5 */
[----:B------:R-:W-:Y:S02]  /*14e80*/  IMAD.MOV.U32 R13, RZ, RZ, R10 ;  /* 0x000000ffff0d7224 */ /* 0x000fe400078e000a */
[----:B------:R-:W-:Y:S02]  /*14e90*/  IMAD.MOV R10, RZ, RZ, -R180 ;  /* 0x000000ffff0a7224 */ /* 0x000fe400078e0ab4 */
[----:B------:R-:W-:Y:S01]  /*14ea0*/  @!P4 IMAD.MOV R11, RZ, RZ, -R11 ;  /* 0x000000ffff0bc224 */ /* 0x000fe200078e0a0b */
[C---:B------:R-:W-:Y:S01]  /*14eb0*/  ISETP.GT.U32.AND P4, PT, R2.reuse, R184, PT ;  /* 0x000000b80200720c */ /* 0x040fe20003f84070 */
[C---:B------:R-:W-:Y:S02]  /*14ec0*/  IMAD R178, R2.reuse, R181, R178 ;  /* 0x000000b502b27224 */ /* 0x040fe400078e02b2 */
[----:B------:R-:W-:-:S02]  /*14ed0*/  IMAD R183, R2, R10, R183 ;  /* 0x0000000a02b77224 */ /* 0x000fc400078e02b7 */
[----:B------:R-:W-:Y:S01]  /*14ee0*/  @!P2 IMAD.MOV R13, RZ, RZ, -R13 ;  /* 0x000000ffff0da224 */ /* 0x000fe200078e0a0d */
[C---:B------:R-:W-:Y:S01]  /*14ef0*/  ISETP.GT.U32.AND P2, PT, R2.reuse, R178, PT ;  /* 0x000000b20200720c */ /* 0x040fe20003f44070 */
[--C-:B------:R-:W-:Y:S01]  /*14f00*/  @!P6 IMAD.IADD R177, R177, 0x1, -R2.reuse ;  /* 0x00000001b1b1e824 */ /* 0x100fe200078e0a02 */
[----:B------:R-:W-:Y:S01]  /*14f10*/  ISETP.GT.U32.AND P6, PT, R2, R183, PT ;  /* 0x000000b70200720c */ /* 0x000fe20003fc4070 */
[----:B0-----:R-:W-:Y:S01]  /*14f20*/  IMAD.MOV.U32 R12, RZ, RZ, R179 ;  /* 0x000000ffff0c7224 */ /* 0x001fe200078e00b3 */
[----:B------:R-:W-:Y:S01]  /*14f30*/  STL [R1+0x290], R13 ;  /* 0x0002900d01007387 */ /* 0x000fe20000100800 */
[----:B------:R-:W-:Y:S01]  /*14f40*/  @!P3 IMAD.IADD R3, R3, 0x1, -R2 ;  /* 0x000000010303b824 */ /* 0x000fe200078e0a02 */
[----:B------:R-:W-:Y:S01]  /*14f50*/  ISETP.GE.AND P3, PT, R7, RZ, PT ;  /* 0x000000ff0700720c */ /* 0x000fe20003f66270 */
[----:B------:R-:W-:Y:S01]  /*14f60*/  @!P0 IMAD.MOV R12, RZ, RZ, -R12 ;  /* 0x000000ffff0c8224 */ /* 0x000fe200078e0a0c */
[----:B------:R-:W-:Y:S01]  /*14f70*/  ISETP.GE.AND P0, PT, R8, RZ, PT ;  /* 0x000000ff0800720c */ /* 0x000fe20003f06270 */
[----:B------:R-:W-:-:S02]  /*14f80*/  @!P4 IMAD.IADD R184, R184, 0x1, -R2 ;  /* 0x00000001b8b8c824 */ /* 0x000fc400078e0a02 */
[----:B------:R-:W-:Y:S01]  /*14f90*/  VIADD R7, R0, 0x65 ;  /* 0x0000006500077836 */ /* 0x000fe20000000000 */
[----:B------:R-:W-:Y:S01]  /*14fa0*/  STL [R1+0x29c], R12 ;  /* 0x00029c0c01007387 */ /* 0x000fe20000100800 */
[----:B------:R-:W-:Y:S01]  /*14fb0*/  IMAD.MOV.U32 R8, RZ, RZ, R3 ;  /* 0x000000ffff087224 */ /* 0x000fe200078e0003 */
[----:B------:R-:W-:Y:S01]  /*14fc0*/  ISETP.GT.U32.AND P4, PT, R2, R184, PT ;  /* 0x000000b80200720c */ /* 0x000fe20003f84070 */
[----:B------:R-:W-:Y:S01]  /*14fd0*/  @!P2 IMAD.IADD R178, R178, 0x1, -R2 ;  /* 0x00000001b2b2a824 */ /* 0x000fe200078e0a02 */
[----:B------:R-:W-:Y:S01]  /*14fe0*/  ISETP.GE.AND P2, PT, R6, RZ, PT ;  /* 0x000000ff0600720c */ /* 0x000fe20003f46270 */
[----:B------:R-:W-:Y:S01]  /*14ff0*/  @!P5 IMAD.MOV R8, RZ, RZ, -R8 ;  /* 0x000000ffff08d224 */ /* 0x000fe200078e0a08 */
[----:B------:R-:W-:Y:S01]  /*15000*/  IABS R6, R7 ;  /* 0x0000000700067213 */ /* 0x000fe20000000000 */
[--C-:B------:R-:W-:Y:S01]  /*15010*/  @!P6 IMAD.IADD R183, R183, 0x1, -R2.reuse ;  /* 0x00000001b7b7e824 */ /* 0x100fe200078e0a02 */
[----:B------:R0:W-:Y:S01]  /*15020*/  STL [R1+0x2a0], R11 ;  /* 0x0002a00b01007387 */ /* 0x0001e20000100800 */
[----:B------:R-:W-:Y:S01]  /*15030*/  VIADD R4, R0, 0x66 ;  /* 0x0000006600047836 */ /* 0x000fe20000000000 */
[----:B------:R-:W-:Y:S01]  /*15040*/  ISETP.GT.U32.AND P5, PT, R2, R178, PT ;  /* 0x000000b20200720c */ /* 0x000fe20003fa4070 */
[----:B------:R-:W-:Y:S01]  /*15050*/  VIADD R3, R0, 0x63 ;  /* 0x0000006300037836 */ /* 0x000fe20000000000 */
[----:B------:R1:W-:Y:S01]  /*15060*/  STL [R1+0x2a4], R8 ;  /* 0x0002a40801007387 */ /* 0x0003e20000100800 */
[----:B------:R-:W-:Y:S01]  /*15070*/  ISETP.GT.U32.AND P6, PT, R2, R183, PT ;  /* 0x000000b70200720c */ /* 0x000fe20003fc4070 */
[----:B------:R-:W-:Y:S01]  /*15080*/  @!P1 IMAD.MOV R177, RZ, RZ, -R177 ;  /* 0x000000ffffb19224 */ /* 0x000fe200078e0ab1 */
[----:B------:R-:W-:Y:S01]  /*15090*/  IABS R180, R4 ;  /* 0x0000000400b47213 */ /* 0x000fe20000000000 */
[----:B------:R-:W-:Y:S01]  /*150a0*/  @!P4 IMAD.IADD R184, R184, 0x1, -R2 ;  /* 0x00000001b8b8c824 */ /* 0x000fe200078e0a02 */
[----:B------:R-:W-:Y:S01]  /*150b0*/  ISETP.GE.AND P4, PT, R4, RZ, PT ;  /* 0x000000ff0400720c */ /* 0x000fe20003f86270 */
[----:B0-----:R-:W-:-:S02]  /*150c0*/  VIADD R11, R0, 0x64 ;  /* 0x00000064000b7836 */ /* 0x001fc40000000000 */
[----:B------:R-:W-:-:S03]  /*150d0*/  IMAD.HI.U32 R10, R9, R180, RZ ;  /* 0x000000b4090a7227 */ /* 0x000fc600078e00ff */
[----:B------:R-:W-:Y:S01]  /*150e0*/  IABS R181, R11 ;  /* 0x0000000b00b57213 */ /* 0x000fe20000000000 */
[----:B-1----:R-:W-:-:S04]  /*150f0*/  IMAD.HI.U32 R8, R9, R6, RZ ;  /* 0x0000000609087227 */ /* 0x002fc800078e00ff */
[----:B------:R-:W-:Y:S02]  /*15100*/  IMAD.MOV R8, RZ, RZ, -R8 ;  /* 0x000000ffff087224 */ /* 0x000fe400078e0a08 */
[----:B------:R-:W-:Y:S02]  /*15110*/  IMAD.MOV R10, RZ, RZ, -R10 ;  /* 0x000000ffff0a7224 */ /* 0x000fe400078e0a0a */
[C---:B------:R-:W-:Y:S02]  /*15120*/  IMAD R4, R2.reuse, R8, R6 ;  /* 0x0000000802047224 */ /* 0x040fe400078e0206 */
[----:B------:R-:W-:Y:S02]  /*15130*/  @!P6 IMAD.IADD R183, R183, 0x1, -R2 ;  /* 0x00000001b7b7e824 */ /* 0x000fe400078e0a02 */
[C---:B------:R-:W-:Y:S01]  /*15140*/  IMAD R180, R2.reuse, R10, R180 ;  /* 0x0000000a02b47224 */ /* 0x040fe200078e02b4 */
[----:B------:R-:W-:Y:S01]  /*15150*/  ISETP.GT.U32.AND P6, PT, R2, R4, PT ;  /* 0x000000040200720c */ /* 0x000fe20003fc4070 */
[----:B------:R-:W-:Y:S01]  /*15160*/  @!P5 IMAD.IADD R178, R178, 0x1, -R2 ;  /* 0x00000001b2b2d824 */ /* 0x000fe200078e0a02 */
[----:B------:R-:W-:Y:S01]  /*15170*/  IABS R10, R3 ;  /* 0x00000003000a7213 */ /* 0x000fe20000000000 */
[----:B------:R-:W-:Y:S01]  /*15180*/  VIADD R8, R0, 0x62 ;  /* 0x0000006200087836 */ /* 0x000fe20000000000 */
[----:B------:R-:W-:Y:S01]  /*15190*/  ISETP.GT.U32.AND P5, PT, R2, R180, PT ;  /* 0x000000b40200720c */ /* 0x000fe20003fa4070 */
[----:B------:R-:W-:-:S03]  /*151a0*/  IMAD.HI.U32 R182, R9, R181, RZ ;  /* 0x000000b509b67227 */ /* 0x000fc600078e00ff */
[----:B------:R-:W-:Y:S01]  /*151b0*/  IABS R179, R8 ;  /* 0x0000000800b37213 */ /* 0x000fe20000000000 */
[----:B------:R-:W-:Y:S02]  /*151c0*/  IMAD.MOV R182, RZ, RZ, -R182 ;  /* 0x000000ffffb67224 */ /* 0x000fe400078e0ab6 */
[----:B------:R-:W-:Y:S02]  /*151d0*/  @!P0 IMAD.MOV R178, RZ, RZ, -R178 ;  /* 0x000000ffffb28224 */ /* 0x000fe400078e0ab2 */
[--C-:B------:R-:W-:Y:S02]  /*151e0*/  @!P6 IMAD.IADD R4, R4, 0x1, -R2.reuse ;  /* 0x000000010404e824 */ /* 0x100fe400078e0a02 */
[----:B------:R-:W-:Y:S02]  /*151f0*/  IMAD R181, R2, R182, R181 ;  /* 0x000000b602b57224 */ /* 0x000fe400078e02b5 */
[----:B------:R-:W-:Y:S01]  /*15200*/  @!P5 IMAD.IADD R180, R180, 0x1, -R2 ;  /* 0x00000001b4b4d824 */ /* 0x000fe200078e0a02 */
[C---:B------:R-:W-:Y:S01]  /*15210*/  ISETP.GT.U32.AND P0, PT, R2.reuse, R4, PT ;  /* 0x000000040200720c */ /* 0x040fe20003f04070 */
[----:B------:R-:W-:Y:S01]  /*15220*/  IMAD.HI.U32 R182, R9, R179, RZ ;  /* 0x000000b309b67227 */ /* 0x000fe200078e00ff */
[----:B------:R-:W-:-:S02]  /*15230*/  ISETP.GT.U32.AND P6, PT, R2, R181, PT ;  /* 0x000000b50200720c */ /* 0x000fc40003fc4070 */
[----:B------:R-:W-:Y:S01]  /*15240*/  ISETP.GT.U32.AND P1, PT, R2, R180, PT ;  /* 0x000000b40200720c */ /* 0x000fe20003f24070 */
[----:B------:R-:W-:Y:S01]  /*15250*/  IMAD.MOV.U32 R13, RZ, RZ, R184 ;  /* 0x000000ffff0d7224 */ /* 0x000fe200078e00b8 */
[----:B------:R-:W-:Y:S01]  /*15260*/  ISETP.GE.AND P5, PT, R7, RZ, PT ;  /* 0x000000ff0700720c */ /* 0x000fe20003fa6270 */
[----:B------:R-:W-:Y:S02]  /*15270*/  IMAD.MOV R182, RZ, RZ, -R182 ;  /* 0x000000ffffb67224 */ /* 0x000fe400078e0ab6 */
[----:B------:R-:W-:-:S04]  /*15280*/  IMAD.HI.U32 R6, R9, R10, RZ ;  /* 0x0000000a09067227 */ /* 0x000fc800078e00ff */
[----:B------:R-:W-:Y:S01]  /*15290*/  @!P3 IMAD.MOV R13, RZ, RZ, -R13 ;  /* 0x000000ffff0db224 */ /* 0x000fe200078e0a0d */
[----:B------:R-:W-:Y:S01]  /*152a0*/  ISETP.GE.AND P3, PT, R11, RZ, PT ;  /* 0x000000ff0b00720c */ /* 0x000fe20003f66270 */
[----:B------:R-:W-:Y:S02]  /*152b0*/  IMAD R11, R2, R182, R179 ;  /* 0x000000b6020b7224 */ /* 0x000fe400078e02b3 */
[----:B------:R-:W-:Y:S01]  /*152c0*/  IMAD.MOV R6, RZ, RZ, -R6 ;  /* 0x000000ffff067224 */ /* 0x000fe200078e0a06 */
[----:B------:R-:W-:Y:S01]  /*152d0*/  STL [R1+0x1d4], R13 ;  /* 0x0001d40d01007387 */ /* 0x000fe20000100800 */
[----:B------:R-:W-:Y:S02]  /*152e0*/  IMAD.MOV.U32 R12, RZ, RZ, R183 ;  /* 0x000000ffff0c7224 */ /* 0x000fe400078e00b7 */
[----:B------:R-:W-:Y:S01]  /*152f0*/  @!P0 IMAD.IADD R4, R4, 0x1, -R2 ;  /* 0x0000000104048824 */ /* 0x000fe200078e0a02 */
[C---:B------:R-:W-:Y:S01]  /*15300*/  ISETP.GT.U32.AND P0, PT, R2.reuse, R11, PT ;  /* 0x0000000b0200720c */ /* 0x040fe20003f04070 */
[----:B------:R-:W-:-:S02]  /*15310*/  IMAD R10, R2, R6, R10 ;  /* 0x00000006020a7224 */ /* 0x000fc400078e020a */
[----:B------:R-:W-:Y:S02]  /*15320*/  @!P2 IMAD.MOV R12, RZ, RZ, -R12 ;  /* 0x000000ffff0ca224 */ /* 0x000fe400078e0a0c */
[--C-:B------:R-:W-:Y:S01]  /*15330*/  @!P1 IMAD.IADD R180, R180, 0x1, -R2.reuse ;  /* 0x00000001b4b49824 */ /* 0x100fe200078e0a02 */
[----:B------:R-:W-:Y:S01]  /*15340*/  ISETP.GT.U32.AND P2, PT, R2, R10, PT ;  /* 0x0000000a0200720c */ /* 0x000fe20003f44070 */
[C---:B------:R-:W-:Y:S01]  /*15350*/  VIADD R7, R0.reuse, 0x61 ;  /* 0x0000006100077836 */ /* 0x040fe20000000000 */
[----:B------:R0:W-:Y:S01]  /*15360*/  STL [R1+0x26c], R12 ;  /* 0x00026c0c01007387 */ /* 0x0001e20000100800 */
[----:B------:R-:W-:Y:S01]  /*15370*/  ISETP.GE.AND P1, PT, R3, RZ, PT ;  /* 0x000000ff0300720c */ /* 0x000fe20003f26270 */
[----:B------:R-:W-:Y:S02]  /*15380*/  VIADD R3, R0, 0x60 ;  /* 0x0000006000037836 */ /* 0x000fe40000000000 */
[--C-:B------:R-:W-:Y:S01]  /*15390*/  @!P6 IMAD.IADD R181, R181, 0x1, -R2.reuse ;  /* 0x00000001b5b5e824 */ /* 0x100fe200078e0a02 */
[----:B------:R-:W-:Y:S01]  /*153a0*/  IABS R6, R7 ;  /* 0x0000000700067213 */ /* 0x000fe20000000000 */
[----:B------:R-:W-:Y:S01]  /*153b0*/  @!P0 IMAD.IADD R11, R11, 0x1, -R2 ;  /* 0x000000010b0b8824 */ /* 0x000fe200078e0a02 */
[----:B------:R-:W-:Y:S01]  /*153c0*/  ISETP.GE.AND P6, PT, R8, RZ, PT ;  /* 0x000000ff0800720c */ /* 0x000fe20003fc6270 */
[----:B------:R-:W-:-:S02]  /*153d0*/  VIADD R8, R0, 0x5f ;  /* 0x0000005f00087836 */ /* 0x000fc40000000000 */
[----:B0-----:R-:W-:Y:S01]  /*153e0*/  IMAD.MOV.U32 R12, RZ, RZ, R180 ;  /* 0x000000ffff0c7224 */ /* 0x001fe200078e00b4 */
[----:B------:R-:W-:Y:S01]  /*153f0*/  IABS R180, R3 ;  /* 0x0000000300b47213 */ /* 0x000fe20000000000 */
[----:B------:R-:W-:Y:S01]  /*15400*/  @!P2 IMAD.IADD R10, R10, 0x1, -R2 ;  /* 0x000000010a0aa824 */ /* 0x000fe200078e0a02 */
[C---:B------:R-:W-:Y:S01]  /*15410*/  ISETP.GT.U32.AND P0, PT, R2.reuse, R11, PT ;  /* 0x0000000b0200720c */ /* 0x040fe20003f04070 */
[----:B------:R-:W-:Y:S01]  /*15420*/  @!P4 IMAD.MOV R12, RZ, RZ, -R12 ;  /* 0x000000ffff0cc224 */ /* 0x000fe200078e0a0c */
[C---:B------:R-:W-:Y:S01]  /*15430*/  ISETP.GT.U32.AND P2, PT, R2.reuse, R181, PT ;  /* 0x000000b50200720c */ /* 0x040fe20003f44070 */
[----:B------:R-:W-:Y:S01]  /*15440*/  IMAD.HI.U32 R179, R9, R6, RZ ;  /* 0x0000000609b37227 */ /* 0x000fe200078e00ff */
[----:B------:R-:W-:Y:S02]  /*15450*/  ISETP.GT.U32.AND P4, PT, R2, R10, PT ;  /* 0x0000000a0200720c */ /* 0x000fe40003f84070 */
[----:B------:R0:W-:Y:S01]  /*15460*/  STL [R1+0x270], R12 ;  /* 0x0002700c01007387 */ /* 0x0001e20000100800 */
[----:B------:R-:W-:-:S02]  /*15470*/  IMAD.MOV R179, RZ, RZ, -R179 ;  /* 0x000000ffffb37224 */ /* 0x000fc400078e0ab3 */
[----:B------:R-:W-:-:S04]  /*15480*/  IMAD.HI.U32 R189, R9, R188, RZ ;  /* 0x000000bc09bd7227 */ /* 0x000fc800078e00ff */
[----:B------:R-:W-:Y:S01]  /*15490*/  IMAD R6, R2, R179, R6 ;  /* 0x000000b302067224 */ /* 0x000fe200078e0206 */
[----:B------:R-:W-:Y:S01]  /*154a0*/  IABS R179, R8 ;  /* 0x0000000800b37213 */ /* 0x000fe20000000000 */
[----:B------:R-:W-:Y:S02]  /*154b0*/  @!P0 IMAD.IADD R11, R11, 0x1, -R2 ;  /* 0x000000010b0b8824 */ /* 0x000fe400078e0a02 */
[----:B0-----:R-:W-:Y:S02]  /*154c0*/  IMAD.MOV.U32 R12, RZ, RZ, R4 ;  /* 0x000000ffff0c7224 */ /* 0x001fe400078e0004 */
[----:B------:R-:W-:-:S04]  /*154d0*/  IMAD.HI.U32 R4, R9, R180, RZ ;  /* 0x000000b409047227 */ /* 0x000fc800078e00ff */
[----:B------:R-:W-:Y:S02]  /*154e0*/  IMAD.MOV R4, RZ, RZ, -R4 ;  /* 0x000000ffff047224 */ /* 0x000fe400078e0a04 */
[----:B------:R-:W-:Y:S01]  /*154f0*/  @!P5 IMAD.MOV R12, RZ, RZ, -R12 ;  /* 0x000000ffff0cd224 */ /* 0x000fe200078e0a0c */
[----:B------:R-:W-:Y:S01]  /*15500*/  ISETP.GE.AND P5, PT, R7, RZ, PT ;  /* 0x000000ff0700720c */ /* 0x000fe20003fa6270 */
[C---:B------:R-:W-:Y:S02]  /*15510*/  IMAD R180, R2.reuse, R4, R180 ;  /* 0x0000000402b47224 */ /* 0x040fe400078e02b4 */
[--C-:B------:R-:W-:Y:S01]  /*15520*/  @!P2 IMAD.IADD R181, R181, 0x1, -R2.reuse ;  /* 0x00000001b5b5a824 */ /* 0x100fe200078e0a02 */
[C---:B------:R-:W-:Y:S01]  /*15530*/  ISETP.GT.U32.AND P2, PT, R2.reuse, R6, PT ;  /* 0x000000060200720c */ /* 0x040fe20003f44070 */
[----:B------:R0:W-:Y:S01]  /*15540*/  STL [R1+0x27c], R12 ;  /* 0x00027c0c01007387 */ /* 0x0001e20000100800 */
[----:B------:R-:W-:Y:S01]  /*15550*/  ISETP.GT.U32.AND P0, PT, R2, R180, PT ;  /* 0x000000b40200720c */ /* 0x000fe20003f04070 */
[----:B------:R-:W-:Y:S01]  /*15560*/  @!P4 IMAD.IADD R10, R10, 0x1, -R2 ;  /* 0x000000010a0ac824 */ /* 0x000fe200078e0a02 */
[----:B------:R-:W-:Y:S01]  /*15570*/  ISETP.GE.AND P4, PT, R3, RZ, PT ;  /* 0x000000ff0300720c */ /* 0x000fe20003f86270 */
[----:B------:R-:W-:-:S02]  /*15580*/  VIADD R3, R0, 0x5e ;  /* 0x0000005e00037836 */ /* 0x000fc40000000000 */
[----:B------:R-:W-:-:S03]  /*15590*/  IMAD.HI.U32 R183, R9, R179, RZ ;  /* 0x000000b309b77227 */ /* 0x000fc600078e00ff */
[----:B------:R-:W-:Y:S01]  /*155a0*/  IABS R7, R3 ;  /* 0x0000000300077213 */ /* 0x000fe20000000000 */
[----:B0-----:R-:W-:Y:S02]  /*155b0*/  IMAD.MOV.U32 R12, RZ, RZ, R181 ;  /* 0x000000ffff0c7224 */ /* 0x001fe400078e00b5 */
        /* <DEDUP_REMOVED lines=12> */
[----:B------:R-:W-:Y:S02]  /*15680*/  IMAD.MOV R8, RZ, RZ, -R8 ;  /* 0x000000ffff087224 */ /* 0x000fe400078e0a08 */
[----:B0-----:R-:W-:Y:S02]  /*15690*/  IMAD.MOV.U32 R12, RZ, RZ, R10 ;  /* 0x000000ffff0c7224 */ /* 0x001fe400078e000a */
[C---:B------:R-:W-:Y:S02]  /*156a0*/  IMAD R7, R2.reuse, R8, R7 ;  /* 0x0000000802077224 */ /* 0x040fe400078e0207 */
[----:B------:R-:W-:Y:S01]  /*156b0*/  @!P1 IMAD.MOV R12, RZ, RZ, -R12 ;  /* 0x000000ffff0c9224 */ /* 0x000fe200078e0a0c */
[----:B------:R-:W-:Y:S01]  /*156c0*/  ISETP.GT.U32.AND P1, PT, R2, R179, PT ;  /* 0x000000b30200720c */ /* 0x000fe20003f24070 */
[----:B------:R-:W-:-:S03]  /*156d0*/  IMAD.HI.U32 R10, R9, R182, RZ ;  /* 0x000000b6090a7227 */ /* 0x000fc600078e00ff */
[----:B------:R0:W-:Y:S01]  /*156e0*/  STL [R1+0x23c], R12 ;  /* 0x00023c0c01007387 */ /* 0x0001e20000100800 */
[----:B------:R-:W-:Y:S01]  /*156f0*/  @!P0 IMAD.IADD R180, R180, 0x1, -R2 ;  /* 0x00000001b4b48824 */ /* 0x000fe200078e0a02 */
[----:B------:R-:W-:Y:S01]  /*15700*/  ISETP.GT.U32.AND P0, PT, R2, R7, PT ;  /* 0x000000070200720c */ /* 0x000fe20003f04070 */
[----:B------:R-:W-:Y:S02]  /*15710*/  IMAD.MOV R10, RZ, RZ, -R10 ;  /* 0x000000ffff0a7224 */ /* 0x000fe400078e0a0a */
[----:B------:R-:W-:Y:S01]  /*15720*/  @!P3 IMAD.IADD R6, R6, 0x1, -R2 ;  /* 0x000000010606b824 */ /* 0x000fe200078e0a02 */
[----:B------:R-:W-:Y:S01]  /*15730*/  ISETP.GE.AND P3, PT, R4, RZ, PT ;  /* 0x000000ff0400720c */ /* 0x000fe20003f66270 */
[----:B------:R-:W-:Y:S02]  /*15740*/  IMAD R182, R2, R10, R182 ;  /* 0x0000000a02b67224 */ /* 0x000fe400078e02b6 */
[----:B------:R-:W-:Y:S02]  /*15750*/  @!P1 IMAD.IADD R179, R179, 0x1, -R2 ;  /* 0x00000001b3b39824 */ /* 0x000fe400078e0a02 */
[----:B------:R-:W-:-:S02]  /*15760*/  IMAD.MOV.U32 R13, RZ, RZ, R6 ;  /* 0x000000ffff0d7224 */ /* 0x000fc400078e0006 */
[----:B------:R-:W-:Y:S01]  /*15770*/  @!P6 IMAD.MOV R11, RZ, RZ, -R11 ;  /* 0x000000ffff0be224 */ /* 0x000fe200078e0a0b */
[C---:B------:R-:W-:Y:S01]  /*15780*/  ISETP.GT.U32.AND P1, PT, R2.reuse, R179, PT ;  /* 0x000000b30200720c */ /* 0x040fe20003f24070 */
[----:B------:R-:W-:Y:S01]  /*15790*/  @!P5 IMAD.MOV R13, RZ, RZ, -R13 ;  /* 0x000000ffff0dd224 */ /* 0x000fe200078e0a0d */
[----:B------:R-:W-:Y:S01]  /*157a0*/  ISETP.GT.U32.AND P5, PT, R2, R182, PT ;  /* 0x000000b60200720c */ /* 0x000fe20003fa4070 */
[----:B------:R-:W-:Y:S01]  /*157b0*/  @!P0 IMAD.IADD R7, R7, 0x1, -R2 ;  /* 0x0000000107078824 */ /* 0x000fe200078e0a02 */
[----:B------:R1:W-:Y:S01]  /*157c0*/  STL [R1+0x240], R11 ;  /* 0x0002400b01007387 */ /* 0x0003e20000100800 */
[----:B0-----:R-:W-:Y:S01]  /*157d0*/  IMAD.MOV.U32 R12, RZ, RZ, R180 ;  /* 0x000000ffff0c7224 */ /* 0x001fe200078e00b4 */
[----:B------:R-:W-:Y:S01]  /*157e0*/  ISETP.GE.AND P6, PT, R3, RZ, PT ;  /* 0x000000ff0300720c */ /* 0x000fe20003fc6270 */
[----:B------:R-:W-:Y:S01]  /*157f0*/  VIADD R10, R0, 0x5b ;  /* 0x0000005b000a7836 */ /* 0x000fe20000000000 */
[----:B------:R-:W-:Y:S01]  /*15800*/  ISETP.GT.U32.AND P0, PT, R2, R7, PT ;  /* 0x000000070200720c */ /* 0x000fe20003f04070 */
[----:B------:R-:W-:Y:S01]  /*15810*/  @!P4 IMAD.MOV R12, RZ, RZ, -R12 ;  /* 0x000000ffff0cc224 */ /* 0x000fe200078e0a0c */
[----:B------:R-:W-:Y:S01]  /*15820*/  STL [R1+0x260], R13 ;  /* 0x0002600d01007387 */ /* 0x000fe20000100800 */
[C---:B------:R-:W-:Y:S01]  /*15830*/  VIADD R4, R0.reuse, 0x5a ;  /* 0x0000005a00047836 */ /* 0x040fe20000000000 */
[----:B------:R-:W-:Y:S01]  /*15840*/  IABS R8, R10 ;  /* 0x0000000a00087213 */ /* 0x000fe20000000000 */
[--C-:B------:R-:W-:Y:S01]  /*15850*/  @!P1 IMAD.IADD R179, R179, 0x1, -R2.reuse ;  /* 0x00000001b3b39824 */ /* 0x100fe200078e0a02 */
[----:B------:R0:W-:Y:S01]  /*15860*/  STL [R1+0x25c], R12 ;  /* 0x00025c0c01007387 */ /* 0x0001e20000100800 */
[----:B-1----:R-:W-:Y:S01]  /*15870*/  VIADD R11, R0, 0x5c ;  /* 0x0000005c000b7836 */ /* 0x002fe20000000000 */
[----:B------:R-:W-:Y:S01]  /*15880*/  ISETP.GE.AND P1, PT, R10, RZ, PT ;  /* 0x000000ff0a00720c */ /* 0x000fe20003f26270 */
[----:B------:R-:W-:Y:S01]  /*15890*/  @!P5 IMAD.IADD R182, R182, 0x1, -R2 ;  /* 0x00000001b6b6d824 */ /* 0x000fe200078e0a02 */
[----:B------:R-:W-:Y:S01]  /*158a0*/  IABS R6, R4 ;  /* 0x0000000400067213 */ /* 0x000fe20000000000 */
[----:B------:R-:W-:Y:S01]  /*158b0*/  IMAD.HI.U32 R10, R9, R8, RZ ;  /* 0x00000008090a7227 */ /* 0x000fe200078e00ff */
[----:B------:R-:W-:-:S02]  /*158c0*/  IABS R3, R11 ;  /* 0x0000000b00037213 */ /* 0x000fc40000000000 */
[----:B------:R-:W-:Y:S01]  /*158d0*/  ISETP.GT.U32.AND P5, PT, R2, R182, PT ;  /* 0x000000b60200720c */ /* 0x000fe20003fa4070 */
[----:B------:R-:W-:Y:S01]  /*158e0*/  IMAD.MOV R10, RZ, RZ, -R10 ;  /* 0x000000ffff0a7224 */ /* 0x000fe200078e0a0a */
[----:B------:R-:W-:Y:S01]  /*158f0*/  ISETP.GE.AND P4, PT, R11, RZ, PT ;  /* 0x000000ff0b00720c */ /* 0x000fe20003f86270 */
[----:B0-----:R-:W-:Y:S02]  /*15900*/  IMAD.MOV.U32 R12, RZ, RZ, R179 ;  /* 0x000000ffff0c7224 */ /* 0x001fe400078e00b3 */
[----:B------:R-:W-:-:S04]  /*15910*/  IMAD.HI.U32 R180, R9, R3, RZ ;  /* 0x0000000309b47227 */ /* 0x000fc800078e00ff */
[----:B------:R-:W-:Y:S01]  /*15920*/  @!P2 IMAD.MOV R12, RZ, RZ, -R12 ;  /* 0x000000ffff0ca224 */ /* 0x000fe200078e0a0c */
[----:B------:R-:W-:Y:S01]  /*15930*/  ISETP.GE.AND P2, PT, R4, RZ, PT ;  /* 0x000000ff0400720c */ /* 0x000fe20003f46270 */
[----:B------:R-:W-:Y:S02]  /*15940*/  IMAD.MOV R180, RZ, RZ, -R180 ;  /* 0x000000ffffb47224 */ /* 0x000fe400078e0ab4 */
[----:B------:R-:W-:Y:S01]  /*15950*/  @!P0 IMAD.IADD R7, R7, 0x1, -R2 ;  /* 0x0000000107078824 */ /* 0x000fe200078e0a02 */
[----:B------:R0:W-:Y:S01]  /*15960*/  STL [R1+0x248], R12 ;  /* 0x0002480c01007387 */ /* 0x0001e20000100800 */
[C---:B------:R-:W-:Y:S02]  /*15970*/  IMAD R3, R2.reuse, R180, R3 ;  /* 0x000000b402037224 */ /* 0x040fe400078e0203 */
        /* <DEDUP_REMOVED lines=9> */
[----:B------:R-:W-:Y:S01]  /*15a10*/  VIADD R11, R0, 0x59 ;  /* 0x00000059000b7836 */ /* 0x000fe20000000000 */
[----:B------:R0:W-:Y:S01]  /*15a20*/  STL [R1+0x24c], R12 ;  /* 0x00024c0c01007387 */ /* 0x0001e20000100800 */
[----:B------:R-:W-:-:S02]  /*15a30*/  @!P0 IMAD.IADD R3, R3, 0x1, -R2 ;  /* 0x0000000103038824 */ /* 0x000fc400078e0a02 */
[C---:B------:R-:W-:Y:S01]  /*15a40*/  VIADD R10, R0.reuse, 0x56 ;  /* 0x00000056000a7836 */ /* 0x040fe20000000000 */
[----:B------:R-:W-:Y:S01]  /*15a50*/  ISETP.GE.AND P5, PT, R11, RZ, PT ;  /* 0x000000ff0b00720c */ /* 0x000fe20003fa6270 */
[----:B------:R-:W-:Y:S01]  /*15a60*/  VIADD R7, R0, 0x58 ;  /* 0x0000005800077836 */ /* 0x000fe20000000000 */
[----:B------:R-:W-:Y:S01]  /*15a70*/  ISETP.GT.U32.AND P0, PT, R2, R3, PT ;  /* 0x000000030200720c */ /* 0x000fe20003f04070 */
        /* <DEDUP_REMOVED lines=10> */
[C---:B------:R-:W-:Y:S01]  /*15b20*/  ISETP.GT.U32.AND P3, PT, R2.reuse, R6, PT ;  /* 0x000000060200720c */ /* 0x040fe20003f64070 */
[----:B------:R-:W-:Y:S02]  /*15b30*/  IMAD.MOV R182, RZ, RZ, -R182 ;  /* 0x000000ffffb67224 */ /* 0x000fe400078e0ab6 */
[--C-:B------:R-:W-:Y:S01]  /*15b40*/  @!P0 IMAD.IADD R3, R3, 0x1, -R2.reuse ;  /* 0x0000000103038824 */ /* 0x100fe200078e0a02 */
[----:B------:R0:W-:Y:S01]  /*15b50*/  STL [R1+0x244], R12 ;  /* 0x0002440c01007387 */ /* 0x0001e20000100800 */
[----:B------:R-:W-:Y:S01]  /*15b60*/  IMAD R11, R2, R182, R11 ;  /* 0x000000b6020b7224 */ /* 0x000fe200078e020b */
[----:B------:R-:W-:Y:S01]  /*15b70*/  ISETP.GE.AND P0, PT, R7, RZ, PT ;  /* 0x000000ff0700720c */ /* 0x000fe20003f06270 */
[----:B------:R-:W-:Y:S02]  /*15b80*/  IMAD.MOV.U32 R13, RZ, RZ, R3 ;  /* 0x000000ffff0d7224 */ /* 0x000fe400078e0003 */
[----:B------:R-:W-:Y:S01]  /*15b90*/  @!P6 IMAD.IADD R4, R4, 0x1, -R2 ;  /* 0x000000010404e824 */ /* 0x000fe200078e0a02 */
[----:B------:R-:W-:Y:S01]  /*15ba0*/  ISETP.GT.U32.AND P6, PT, R2, R11, PT ;  /* 0x0000000b0200720c */ /* 0x000fe20003fc4070 */
[----:B------:R-:W-:-:S04]  /*15bb0*/  IMAD.HI.U32 R7, R9, R181, RZ ;  /* 0x000000b509077227 */ /* 0x000fc800078e00ff */
[----:B------:R-:W-:Y:S02]  /*15bc0*/  @!P3 IMAD.IADD R6, R6, 0x1, -R2 ;  /* 0x000000010606b824 */ /* 0x000fe400078e0a02 */
[----:B0-----:R-:W-:Y:S02]  /*15bd0*/  IMAD.MOV.U32 R12, RZ, RZ, R4 ;  /* 0x000000ffff0c7224 */ /* 0x001fe400078e0004 */
[----:B------:R-:W-:Y:S01]  /*15be0*/  @!P4 IMAD.MOV R13, RZ, RZ, -R13 ;  /* 0x000000ffff0dc224 */ /* 0x000fe200078e0a0d */
[----:B------:R-:W-:Y:S01]  /*15bf0*/  ISETP.GT.U32.AND P3, PT, R2, R6, PT ;  /* 0x000000060200720c */ /* 0x000fe20003f64070 */
[----:B------:R-:W-:Y:S01]  /*15c00*/  @!P1 IMAD.MOV R12, RZ, RZ, -R12 ;  /* 0x000000ffff0c9224 */ /* 0x000fe200078e0a0c */
[----:B------:R-:W-:Y:S01]  /*15c10*/  ISETP.GE.AND P1, PT, R8, RZ, PT ;  /* 0x000000ff0800720c */ /* 0x000fe20003f26270 */
[----:B------:R-:W-:Y:S01]  /*15c20*/  IMAD.HI.U32 R183, R9, R179, RZ ;  /* 0x000000b309b77227 */ /* 0x000fe200078e00ff */
[----:B------:R-:W-:Y:S03]  /*15c30*/  STL [R1+0x234], R13 ;  /* 0x0002340d01007387 */ /* 0x000fe60000100800 */
[----:B------:R-:W-:Y:S01]  /*15c40*/  IMAD.MOV R3, RZ, RZ, -R7 ;  /* 0x000000ffff037224 */ /* 0x000fe200078e0a07 */
[----:B------:R0:W-:Y:S01]  /*15c50*/  STL [R1+0x22c], R12 ;  /* 0x00022c0c01007387 */ /* 0x0001e20000100800 */
[----:B------:R-:W-:-:S02]  /*15c60*/  IMAD.MOV R183, RZ, RZ, -R183 ;  /* 0x000000ffffb77224 */ /* 0x000fc400078e0ab7 */
[----:B------:R-:W-:Y:S02]  /*15c70*/  IMAD R3, R2, R3, R181 ;  /* 0x0000000302037224 */ /* 0x000fe400078e02b5 */
[--C-:B------:R-:W-:Y:S02]  /*15c80*/  @!P3 IMAD.IADD R6, R6, 0x1, -R2.reuse ;  /* 0x000000010606b824 */ /* 0x100fe400078e0a02 */
[C---:B------:R-:W-:Y:S02]  /*15c90*/  IMAD R179, R2.reuse, R183, R179 ;  /* 0x000000b702b37224 */ /* 0x040fe400078e02b3 */
[----:B------:R-:W-:Y:S02]  /*15ca0*/  @!P6 IMAD.IADD R11, R11, 0x1, -R2 ;  /* 0x000000010b0be824 */ /* 0x000fe400078e0a02 */
[----:B0-----:R-:W-:Y:S01]  /*15cb0*/  IMAD.MOV.U32 R12, RZ, RZ, R6 ;  /* 0x000000ffff0c7224 */ /* 0x001fe200078e0006 */
[C---:B------:R-:W-:Y:S01]  /*15cc0*/  ISETP.GT.U32.AND P4, PT, R2.reuse, R179, PT ;  /* 0x000000b30200720c */ /* 0x040fe20003f84070 */
[----:B------:R-:W-:Y:S01]  /*15cd0*/  IMAD.HI.U32 R184, R9, R180, RZ ;  /* 0x000000b409b87227 */ /* 0x000fe200078e00ff */
[----:B------:R-:W-:-:S03]  /*15ce0*/  ISETP.GT.U32.AND P6, PT, R2, R11, PT ;  /* 0x0000000b0200720c */ /* 0x000fc60003fc4070 */
[----:B------:R-:W-:Y:S01]  /*15cf0*/  @!P2 IMAD.MOV R12, RZ, RZ, -R12 ;  /* 0x000000ffff0ca224 */ /* 0x000fe200078e0a0c */
[----:B------:R-:W-:Y:S01]  /*15d00*/  ISETP.GT.U32.AND P2, PT, R2, R3, PT ;  /* 0x000000030200720c */ /* 0x000fe20003f44070 */
[----:B------:R-:W-:Y:S02]  /*15d10*/  IMAD.MOV R184, RZ, RZ, -R184 ;  /* 0x000000ffffb87224 */ /* 0x000fe400078e0ab8 */
[----:B------:R-:W-:Y:S01]  /*15d20*/  VIADD R7, R0, 0x54 ;  /* 0x0000005400077836 */ /* 0x000fe20000000000 */
[----:B------:R0:W-:Y:S01]  /*15d30*/  STL [R1+0x224], R12 ;  /* 0x0002240c01007387 */ /* 0x0001e20000100800 */
[----:B------:R-:W-:Y:S02]  /*15d40*/  IMAD R180, R2, R184, R180 ;  /* 0x000000b802b47224 */ /* 0x000fe400078e02b4 */
        /* <DEDUP_REMOVED lines=9> */
[----:B------:R-:W-:-:S02]  /*15de0*/  ISETP.GT.U32.AND P4, PT, R2, R179, PT ;  /* 0x000000b30200720c */ /* 0x000fc40003f84070 */
[----:B------:R-:W-:Y:S01]  /*15df0*/  ISETP.GT.U32.AND P2, PT, R2, R3, PT ;  /* 0x000000030200720c */ /* 0x000fe20003f44070 */
[----:B------:R-:W-:-:S04]  /*15e00*/  IMAD.HI.U32 R183, R9, R182, RZ ;  /* 0x000000b609b77227 */ /* 0x000fc800078e00ff */
[----:B------:R-:W-:Y:S02]  /*15e10*/  IMAD.MOV R10, RZ, RZ, -R10 ;  /* 0x000000ffff0a7224 */ /* 0x000fe400078e0a0a */
[----:B------:R-:W-:Y:S02]  /*15e20*/  VIADD R8, R0, 0x53 ;  /* 0x0000005300087836 */ /* 0x000fe40000000000 */
[----:B------:R-:W-:Y:S02]  /*15e30*/  IMAD.MOV R183, RZ, RZ, -R183 ;  /* 0x000000ffffb77224 */ /* 0x000fe400078e0ab7 */
[----:B------:R-:W-:Y:S01]  /*15e40*/  IMAD R181, R2, R10, R181 ;  /* 0x0000000a02b57224 */ /* 0x000fe200078e02b5 */
[----:B------:R-:W-:Y:S01]  /*15e50*/  IABS R6, R8 ;  /* 0x0000000800067213 */ /* 0x000fe20000000000 */
[----:B------:R-:W-:Y:S02]  /*15e60*/  @!P3 IMAD.IADD R180, R180, 0x1, -R2 ;  /* 0x00000001b4b4b824 */ /* 0x000fe400078e0a02 */
[----:B------:R-:W-:-:S02]  /*15e70*/  IMAD R182, R2, R183, R182 ;  /* 0x000000b702b67224 */ /* 0x000fc400078e02b6 */
[--C-:B------:R-:W-:Y:S01]  /*15e80*/  @!P2 IMAD.IADD R3, R3, 0x1, -R2.reuse ;  /* 0x000000010303a824 */ /* 0x100fe200078e0a02 */
[C---:B------:R-:W-:Y:S01]  /*15e90*/  ISETP.GT.U32.AND P2, PT, R2.reuse, R181, PT ;  /* 0x000000b50200720c */ /* 0x040fe20003f44070 */
[----:B------:R-:W-:Y:S01]  /*15ea0*/  @!P4 IMAD.IADD R179, R179, 0x1, -R2 ;  /* 0x00000001b3b3c824 */ /* 0x000fe200078e0a02 */
[C---:B------:R-:W-:Y:S01]  /*15eb0*/  ISETP.GT.U32.AND P3, PT, R2.reuse, R180, PT ;  /* 0x000000b40200720c */ /* 0x040fe20003f64070 */
[----:B------:R-:W-:Y:S01]  /*15ec0*/  IMAD.MOV.U32 R13, RZ, RZ, R11 ;  /* 0x000000ffff0d7224 */ /* 0x000fe200078e000b */
[----:B------:R-:W-:Y:S01]  /*15ed0*/  ISETP.GT.U32.AND P4, PT, R2, R182, PT ;  /* 0x000000b60200720c */ /* 0x000fe20003f84070 */
[----:B------:R-:W-:-:S04]  /*15ee0*/  IMAD.HI.U32 R11, R9, R6, RZ ;  /* 0x00000006090b7227 */ /* 0x000fc800078e00ff */
[----:B------:R-:W-:Y:S01]  /*15ef0*/  @!P5 IMAD.MOV R13, RZ, RZ, -R13 ;  /* 0x000000ffff0dd224 */ /* 0x000fe200078e0a0d */
[----:B------:R-:W-:Y:S01]  /*15f00*/  ISETP.GE.AND P5, PT, R4, RZ, PT ;  /* 0x000000ff0400720c */ /* 0x000fe20003fa6270 */
[----:B------:R-:W-:Y:S02]  /*15f10*/  IMAD.MOV R11, RZ, RZ, -R11 ;  /* 0x000000ffff0b7224 */ /* 0x000fe400078e0a0b */
[----:B------:R-:W-:Y:S01]  /*15f20*/  VIADD R4, R0, 0x52 ;  /* 0x0000005200047836 */ /* 0x000fe20000000000 */
[----:B------:R1:W-:Y:S01]  /*15f30*/  STL [R1+0x21c], R13 ;  /* 0x00021c0d01007387 */ /* 0x0003e20000100800 */
[----:B------:R-:W-:Y:S02]  /*15f40*/  IMAD R6, R2, R11, R6 ;  /* 0x0000000b02067224 */ /* 0x000fe400078e0206 */
[----:B------:R-:W-:Y:S01]  /*15f50*/  @!P2 IMAD.IADD R181, R181, 0x1, -R2 ;  /* 0x00000001b5b5a824 */ /* 0x000fe200078e0a02 */
[----:B------:R-:W-:Y:S01]  /*15f60*/  IABS R11, R4 ;  /* 0x00000004000b7213 */ /* 0x000fe20000000000 */
[----:B0-----:R-:W-:-:S02]  /*15f70*/  IMAD.MOV.U32 R12, RZ, RZ, R179 ;  /* 0x000000ffff0c7224 */ /* 0x001fc400078e00b3 */
[--C-:B------:R-:W-:Y:S01]  /*15f80*/  @!P3 IMAD.IADD R180, R180, 0x1, -R2.reuse ;  /* 0x00000001b4b4b824 */ /* 0x100fe200078e0a02 */
[----:B------:R-:W-:Y:S01]  /*15f90*/  ISETP.GE.AND P3, PT, R8, RZ, PT ;  /* 0x000000ff0800720c */ /* 0x000fe20003f66270 */
[----:B------:R-:W-:Y:S01]  /*15fa0*/  @!P4 IMAD.IADD R182, R182, 0x1, -R2 ;  /* 0x00000001b6b6c824 */ /* 0x000fe200078e0a02 */
[----:B------:R-:W-:Y:S01]  /*15fb0*/  ISETP.GT.U32.AND P2, PT, R2, R181, PT ;  /* 0x000000b50200720c */ /* 0x000fe20003f44070 */
[----:B------:R-:W-:-:S03]  /*15fc0*/  IMAD.HI.U32 R8, R9, R11, RZ ;  /* 0x0000000b09087227 */ /* 0x000fc600078e00ff */
[----:B------:R-:W-:Y:S01]  /*15fd0*/  ISETP.GT.U32.AND P4, PT, R2, R182, PT ;  /* 0x000000b60200720c */ /* 0x000fe20003f84070 */
[----:B------:R-:W-:Y:S01]  /*15fe0*/  @!P0 IMAD.MOV R12, RZ, RZ, -R12 ;  /* 0x000000ffff0c8224 */ /* 0x000fe200078e0a0c */
[----:B------:R-:W-:Y:S01]  /*15ff0*/  ISETP.GE.AND P0, PT, R7, RZ, PT ;  /* 0x000000ff0700720c */ /* 0x000fe20003f06270 */
[----:B------:R-:W-:Y:S02]  /*16000*/  VIADD R7, R0, 0x51 ;  /* 0x0000005100077836 */ /* 0x000fe40000000000 */
[----:B------:R-:W-:Y:S01]  /*16010*/  IMAD.MOV R8, RZ, RZ, -R8 ;  /* 0x000000ffff087224 */ /* 0x000fe200078e0a08 */
[----:B------:R0:W-:Y:S01]  /*16020*/  STL [R1+0x1f8], R12 ;  /* 0x0001f80c01007387 */ /* 0x0001e20000100800 */
[----:B-1----:R-:W-:Y:S01]  /*16030*/  IMAD.MOV.U32 R13, RZ, RZ, R180 ;  /* 0x000000ffff0d7224 */ /* 0x002fe200078e00b4 */
[----:B------:R-:W-:Y:S01]  /*16040*/  IABS R10, R7 ;  /* 0x00000007000a7213 */ /* 0x000fe20000000000 */
[----:B------:R-:W-:Y:S02]  /*16050*/  IMAD R11, R2, R8, R11 ;  /* 0x00000008020b7224 */ /* 0x000fe400078e020b */
[----:B------:R-:W-:-:S02]  /*16060*/  @!P2 IMAD.IADD R181, R181, 0x1, -R2 ;  /* 0x00000001b5b5a824 */ /* 0x000fc400078e0a02 */
[----:B------:R-:W-:Y:S01]  /*16070*/  @!P1 IMAD.MOV R13, RZ, RZ, -R13 ;  /* 0x000000ffff0d9224 */ /* 0x000fe200078e0a0d */
[----:B------:R-:W-:Y:S01]  /*16080*/  ISETP.GT.U32.AND P2, PT, R2, R11, PT ;  /* 0x0000000b0200720c */ /* 0x000fe20003f44070 */
[----:B------:R-:W-:Y:S01]  /*16090*/  @!P4 IMAD.IADD R182, R182, 0x1, -R2 ;  /* 0x00000001b6b6c824 */ /* 0x000fe200078e0a02 */
[----:B------:R-:W-:Y:S01]  /*160a0*/  ISETP.GT.U32.AND P4, PT, R2, R6, PT ;  /* 0x000000060200720c */ /* 0x000fe20003f84070 */
[----:B0-----:R-:W-:Y:S01]  /*160b0*/  IMAD.MOV.U32 R12, RZ, RZ, R3 ;  /* 0x000000ffff0c7224 */ /* 0x001fe200078e0003 */
[----:B------:R-:W-:Y:S01]  /*160c0*/  ISETP.GE.AND P1, PT, R4, RZ, PT ;  /* 0x000000ff0400720c */ /* 0x000fe20003f26270 */
[----:B------:R-:W-:Y:S01]  /*160d0*/  IMAD.HI.U32 R3, R9, R10, RZ ;  /* 0x0000000a09037227 */ /* 0x000fe200078e00ff */
[----:B------:R0:W-:Y:S03]  /*160e0*/  STL [R1+0x210], R13 ;  /* 0x0002100d01007387 */ /* 0x0001e60000100800 */
[----:B------:R-:W-:-:S02]  /*160f0*/  IMAD.MOV R3, RZ, RZ, -R3 ;  /* 0x000000ffff037224 */ /* 0x000fc400078e0a03 */
[----:B------:R-:W-:Y:S02]  /*16100*/  VIADD R4, R0, 0x50 ;  /* 0x0000005000047836 */ /* 0x000fe40000000000 */
[----:B------:R-:W-:Y:S02]  /*16110*/  IMAD R10, R2, R3, R10 ;  /* 0x00000003020a7224 */ /* 0x000fe400078e020a */
[----:B------:R-:W-:Y:S01]  /*16120*/  @!P2 IMAD.IADD R11, R11, 0x1, -R2 ;  /* 0x000000010b0ba824 */ /* 0x000fe200078e0a02 */
[----:B------:R-:W-:Y:S01]  /*16130*/  IABS R179, R4 ;  /* 0x0000000400b37213 */ /* 0x000fe20000000000 */
[----:B0-----:R-:W-:Y:S02]  /*16140*/  IMAD.MOV.U32 R13, RZ, RZ, R182 ;  /* 0x000000ffff0d7224 */ /* 0x001fe400078e00b6 */
[----:B------:R-:W-:Y:S01]  /*16150*/  @!P4 IMAD.IADD R6, R6, 0x1, -R2 ;  /* 0x000000010606c824 */ /* 0x000fe200078e0a02 */
[C---:B------:R-:W-:Y:S01]  /*16160*/  ISETP.GT.U32.AND P2, PT, R2.reuse, R11, PT ;  /* 0x0000000b0200720c */ /* 0x040fe20003f44070 */
[----:B------:R-:W-:Y:S01]  /*16170*/  @!P5 IMAD.MOV R13, RZ, RZ, -R13 ;  /* 0x000000ffff0dd224 */ /* 0x000fe200078e0a0d */
[C---:B------:R-:W-:Y:S01]  /*16180*/  ISETP.GT.U32.AND P5, PT, R2.reuse, R10, PT ;  /* 0x0000000a0200720c */ /* 0x040fe20003fa4070 */
[----:B------:R-:W-:Y:S01]  /*16190*/  IMAD.HI.U32 R8, R9, R179, RZ ;  /* 0x000000b309087227 */ /* 0x000fe200078e00ff */
[----:B------:R-:W-:-:S03]  /*161a0*/  ISETP.GT.U32.AND P4, PT, R2, R6, PT ;  /* 0x000000060200720c */ /* 0x000fc60003f84070 */
[----:B------:R-:W-:Y:S01]  /*161b0*/  @!P6 IMAD.MOV R12, RZ, RZ, -R12 ;  /* 0x000000ffff0ce224 */ /* 0x000fe200078e0a0c */
[----:B------:R-:W-:Y:S01]  /*161c0*/  ISETP.GE.AND P6, PT, R7, RZ, PT ;  /* 0x000000ff0700720c */ /* 0x000fe20003fc6270 */
[----:B------:R-:W-:Y:S02]  /*161d0*/  VIADD R7, R0, 0x4f ;  /* 0x0000004f00077836 */ /* 0x000fe40000000000 */
[----:B------:R-:W-:Y:S01]  /*161e0*/  IMAD.MOV R8, RZ, RZ, -R8 ;  /* 0x000000ffff087224 */ /* 0x000fe200078e0a08 */
[----:B------:R0:W-:Y:S01]  /*161f0*/  STL [R1+0x214], R12 ;  /* 0x0002140c01007387 */ /* 0x0001e20000100800 */
[--C-:B------:R-:W-:Y:S01]  /*16200*/  @!P2 IMAD.IADD R11, R11, 0x1, -R2.reuse ;  /* 0x000000010b0ba824 */ /* 0x100fe200078e0a02 */
[----:B------:R-:W-:Y:S01]  /*16210*/  IABS R180, R7 ;  /* 0x0000000700b47213 */ /* 0x000fe20000000000 */
[----:B------:R-:W-:Y:S01]  /*16220*/  IMAD R179, R2, R8, R179 ;  /* 0x0000000802b37224 */ /* 0x000fe200078e02b3 */
[----:B------:R-:W-:Y:S01]  /*16230*/  STL [R1+0x1fc], R13 ;  /* 0x0001fc0d01007387 */ /* 0x000fe20000100800 */
[----:B------:R-:W-:-:S02]  /*16240*/  @!P5 IMAD.IADD R10, R10, 0x1, -R2 ;  /* 0x000000010a0ad824 */ /* 0x000fc400078e0a02 */
[----:B------:R-:W-:Y:S01]  /*16250*/  IMAD.HI.U32 R3, R9, R180, RZ ;  /* 0x000000b409037227 */ /* 0x000fe200078e00ff */
[C---:B------:R-:W-:Y:S02]  /*16260*/  ISETP.GT.U32.AND P2, PT, R2.reuse, R179, PT ;  /* 0x000000b30200720c */ /* 0x040fe40003f44070 */
[----:B------:R-:W-:Y:S01]  /*16270*/  ISETP.GT.U32.AND P5, PT, R2, R10, PT ;  /* 0x0000000a0200720c */ /* 0x000fe20003fa4070 */
[----:B0-----:R-:W-:Y:S01]  /*16280*/  IMAD.MOV.U32 R12, RZ, RZ, R181 ;  /* 0x000000ffff0c7224 */ /* 0x001fe200078e00b5 */
[----:B------:R-:W-:Y:S01]  /*16290*/  IABS R181, R186 ;  /* 0x000000ba00b57213 */ /* 0x000fe20000000000 */
[----:B------:R-:W-:Y:S01]  /*162a0*/  @!P4 IMAD.IADD R6, R6, 0x1, -R2 ;  /* 0x000000010606c824 */ /* 0x000fe200078e0a02 */
[----:B------:R-:W-:Y:S01]  /*162b0*/  ISETP.GE.AND P4, PT, R7, RZ, PT ;  /* 0x000000ff0700720c */ /* 0x000fe20003f86270 */
[----:B------:R-:W-:Y:S01]  /*162c0*/  @!P0 IMAD.MOV R12, RZ, RZ, -R12 ;  /* 0x000000ffff0c8224 */ /* 0x000fe200078e0a0c */
[----:B------:R-:W-:Y:S01]  /*162d0*/  ISETP.GE.AND P0, PT, R4, RZ, PT ;  /* 0x000000ff0400720c */ /* 0x000fe20003f06270 */
[----:B------:R-:W-:-:S03]  /*162e0*/  IMAD.HI.U32 R4, R9, R181, RZ ;  /* 0x000000b509047227 */ /* 0x000fc600078e00ff */
[----:B------:R0:W-:Y:S01]  /*162f0*/  STL [R1+0x200], R12 ;  /* 0x0002000c01007387 */ /* 0x0001e20000100800 */
[----:B------:R-:W-:Y:S02]  /*16300*/  IMAD.MOV R3, RZ, RZ, -R3 ;  /* 0x000000ffff037224 */ /* 0x000fe400078e0a03 */
[----:B------:R-:W-:Y:S02]  /*16310*/  VIADD R7, R0, 0x4d ;  /* 0x0000004d00077836 */ /* 0x000fe40000000000 */
[----:B------:R-:W-:Y:S02]  /*16320*/  IMAD.MOV R4, RZ, RZ, -R4 ;  /* 0x000000ffff047224 */ /* 0x000fe400078e0a04 */
[C---:B------:R-:W-:Y:S01]  /*16330*/  IMAD R180, R2.reuse, R3, R180 ;  /* 0x0000000302b47224 */ /* 0x040fe200078e02b4 */
[----:B------:R-:W-:Y:S01]  /*16340*/  IABS R182, R7 ;  /* 0x0000000700b67213 */ /* 0x000fe20000000000 */
[----:B------:R-:W-:Y:S02]  /*16350*/  IMAD R181, R2, R4, R181 ;  /* 0x0000000402b57224 */ /* 0x000fe400078e02b5 */
[--C-:B------:R-:W-:Y:S01]  /*16360*/  @!P5 IMAD.IADD R10, R10, 0x1, -R2.reuse ;  /* 0x000000010a0ad824 */ /* 0x100fe200078e0a02 */
[C---:B------:R-:W-:Y:S01]  /*16370*/  ISETP.GT.U32.AND P5, PT, R2.reuse, R180, PT ;  /* 0x000000b40200720c */ /* 0x040fe20003fa4070 */
[----:B------:R-:W-:Y:S01]  /*16380*/  @!P2 IMAD.IADD R179, R179, 0x1, -R2 ;  /* 0x00000001b3b3a824 */ /* 0x000fe200078e0a02 */
[----:B------:R-:W-:Y:S01]  /*16390*/  ISETP.GT.U32.AND P2, PT, R2, R181, PT ;  /* 0x000000b50200720c */ /* 0x000fe20003f44070 */
[----:B------:R-:W-:-:S04]  /*163a0*/  IMAD.HI.U32 R190, R9, R182, RZ ;  /* 0x000000b609be7227 */ /* 0x000fc800078e00ff */
[----:B------:R-:W-:Y:S02]  /*163b0*/  VIADD R8, R0, 0x4b ;  /* 0x0000004b00087836 */ /* 0x000fe40000000000 */
[----:B------:R-:W-:Y:S02]  /*163c0*/  IMAD.MOV R190, RZ, RZ, -R190 ;  /* 0x000000ffffbe7224 */ /* 0x000fe400078e0abe */
[----:B0-----:R-:W-:Y:S01]  /*163d0*/  IMAD.MOV.U32 R12, RZ, RZ, R6 ;  /* 0x000000ffff0c7224 */ /* 0x001fe200078e0006 */
[----:B------:R-:W-:Y:S01]  /*163e0*/  IABS R184, R8 ;  /* 0x0000000800b87213 */ /* 0x000fe20000000000 */
[----:B------:R-:W-:Y:S02]  /*163f0*/  IMAD R182, R2, R190, R182 ;  /* 0x000000be02b67224 */ /* 0x000fe400078e02b6 */
[--C-:B------:R-:W-:Y:S02]  /*16400*/  @!P5 IMAD.IADD R180, R180, 0x1, -R2.reuse ;  /* 0x00000001b4b4d824 */ /* 0x100fe400078e0a02 */
[----:B------:R-:W-:Y:S01]  /*16410*/  @!P2 IMAD.IADD R181, R181, 0x1, -R2 ;  /* 0x00000001b5b5a824 */ /* 0x000fe200078e0a02 */
[C---:B------:R-:W-:Y:S01]  /*16420*/  ISETP.GT.U32.AND P5, PT, R2.reuse, R182, PT ;  /* 0x000000b60200720c */ /* 0x040fe20003fa4070 */
[----:B------:R-:W-:Y:S01]  /*16430*/  @!P3 IMAD.MOV R12, RZ, RZ, -R12 ;  /* 0x000000ffff0cb224 */ /* 0x000fe200078e0a0c */
[----:B------:R-:W-:Y:S01]  /*16440*/  ISETP.GT.U32.AND P2, PT, R2, R179, PT ;  /* 0x000000b30200720c */ /* 0x000fe20003f44070 */
[----:B------:R-:W-:Y:S01]  /*16450*/  VIADD R3, R0, 0x4a ;  /* 0x0000004a00037836 */ /* 0x000fe20000000000 */
[----:B------:R-:W-:Y:S01]  /*16460*/  ISETP.GT.U32.AND P3, PT, R2, R180, PT ;  /* 0x000000b40200720c */ /* 0x000fe20003f64070 */
[----:B------:R-:W-:Y:S01]  /*16470*/  IMAD.HI.U32 R183, R9, R184, RZ ;  /* 0x000000b809b77227 */ /* 0x000fe200078e00ff */
[----:B------:R0:W-:Y:S02]  /*16480*/  STL [R1+0x1e4], R12 ;  /* 0x0001e40c01007387 */ /* 0x0001e40000100800 */
[----:B------:R-:W-:Y:S01]  /*16490*/  IABS R185, R3 ;  /* 0x0000000300b97213 */ /* 0x000fe20000000000 */
[----:B------:R-:W-:-:S02]  /*164a0*/  IMAD.MOV R189, RZ, RZ, -R189 ;  /* 0x000000ffffbd7224 */ /* 0x000fc400078e0abd */
[----:B------:R-:W-:Y:S02]  /*164b0*/  IMAD.MOV R190, RZ, RZ, -R183 ;  /* 0x000000ffffbe7224 */ /* 0x000fe400078e0ab7 */
[C---:B------:R-:W-:Y:S02]  /*164c0*/  IMAD R183, R2.reuse, R189, R188 ;  /* 0x000000bd02b77224 */ /* 0x040fe400078e02bc */
[----:B------:R-:W-:Y:S02]  /*164d0*/  IMAD R184, R2, R190, R184 ;  /* 0x000000be02b87224 */ /* 0x000fe400078e02b8 */
[----:B0-----:R-:W-:Y:S02]  /*164e0*/  IMAD.MOV.U32 R12, RZ, RZ, R11 ;  /* 0x000000ffff0c7224 */ /* 0x001fe400078e000b */
[----:B------:R-:W-:-:S04]  /*164f0*/  IMAD.HI.U32 R4, R9, R185, RZ ;  /* 0x000000b909047227 */ /* 0x000fc800078e00ff */
[----:B------:R-:W-:Y:S01]  /*16500*/  @!P1 IMAD.MOV R12, RZ, RZ, -R12 ;  /* 0x000000ffff0c9224 */ /* 0x000fe200078e0a0c */
[C---:B------:R-:W-:Y:S01]  /*16510*/  ISETP.GT.U32.AND P1, PT, R2.reuse, R181, PT ;  /* 0x000000b50200720c */ /* 0x040fe20003f24070 */
[----:B------:R-:W-:Y:S01]  /*16520*/  @!P6 IMAD.MOV R10, RZ, RZ, -R10 ;  /* 0x000000ffff0ae224 */ /* 0x000fe200078e0a0a */
[----:B------:R-:W-:Y:S01]  /*16530*/  ISETP.GT.U32.AND P6, PT, R2, R183, PT ;  /* 0x000000b70200720c */ /* 0x000fe20003fc4070 */
[--C-:B------:R-:W-:Y:S01]  /*16540*/  @!P5 IMAD.IADD R182, R182, 0x1, -R2.reuse ;  /* 0x00000001b6b6d824 */ /* 0x100fe200078e0a02 */
[----:B------:R-:W-:Y:S01]  /*16550*/  STL [R1+0x1e0], R12 ;  /* 0x0001e00c01007387 */ /* 0x000fe20000100800 */
[----:B------:R-:W-:Y:S01]  /*16560*/  @!P2 IMAD.IADD R179, R179, 0x1, -R2 ;  /* 0x00000001b3b3a824 */ /* 0x000fe200078e0a02 */
[C---:B------:R-:W-:Y:S01]  /*16570*/  ISETP.GT.U32.AND P2, PT, R2.reuse, R184, PT ;  /* 0x000000b80200720c */ /* 0x040fe20003f44070 */
[----:B------:R-:W-:Y:S01]  /*16580*/  IMAD.MOV R188, RZ, RZ, -R4 ;  /* 0x000000ffffbc7224 */ /* 0x000fe200078e0a04 */
[----:B------:R-:W-:Y:S01]  /*16590*/  ISETP.GT.U32.AND P5, PT, R2, R182, PT ;  /* 0x000000b60200720c */ /* 0x000fe20003fa4070 */
[----:B------:R-:W-:Y:S01]  /*165a0*/  VIADD R4, R0, 0x49 ;  /* 0x0000004900047836 */ /* 0x000fe20000000000 */
[----:B------:R0:W-:Y:S01]  /*165b0*/  STL [R1+0x1dc], R10 ;  /* 0x0001dc0a01007387 */ /* 0x0001e20000100800 */
[----:B------:R-:W-:-:S02]  /*165c0*/  IMAD R185, R2, R188, R185 ;  /* 0x000000bc02b97224 */ /* 0x000fc400078e02b9 */
[----:B------:R-:W-:Y:S01]  /*165d0*/  VIADD R6, R0, 0x48 ;  /* 0x0000004800067836 */ /* 0x000fe20000000000 */
[----:B------:R-:W-:Y:S01]  /*165e0*/  IABS R188, R4 ;  /* 0x0000000400bc7213 */ /* 0x000fe20000000000 */
[--C-:B------:R-:W-:Y:S01]  /*165f0*/  @!P1 IMAD.IADD R181, R181, 0x1, -R2.reuse ;  /* 0x00000001b5b59824 */ /* 0x100fe200078e0a02 */
[----:B------:R-:W-:Y:S01]  /*16600*/  ISETP.GT.U32.AND P1, PT, R2, R185, PT ;  /* 0x000000b90200720c */ /* 0x000fe20003f24070 */
[--C-:B------:R-:W-:Y:S01]  /*16610*/  @!P3 IMAD.IADD R180, R180, 0x1, -R2.reuse ;  /* 0x00000001b4b4b824 */ /* 0x100fe200078e0a02 */
[----:B------:R-:W-:Y:S01]  /*16620*/  IABS R11, R6 ;  /* 0x00000006000b7213 */ /* 0x000fe20000000000 */
[--C-:B------:R-:W-:Y:S01]  /*16630*/  @!P6 IMAD.IADD R183, R183, 0x1, -R2.reuse ;  /* 0x00000001b7b7e824 */ /* 0x100fe200078e0a02 */
[----:B------:R-:W-:Y:S01]  /*16640*/  ISETP.GE.AND P3, PT, R186, RZ, PT ;  /* 0x000000ffba00720c */ /* 0x000fe20003f66270 */
[--C-:B------:R-:W-:Y:S01]  /*16650*/  @!P2 IMAD.IADD R184, R184, 0x1, -R2.reuse ;  /* 0x00000001b8b8a824 */ /* 0x100fe200078e0a02 */
[----:B------:R-:W-:Y:S01]  /*16660*/  ISETP.GE.AND P6, PT, R187, RZ, PT ;  /* 0x000000ffbb00720c */ /* 0x000fe20003fc6270 */
[----:B------:R-:W-:Y:S01]  /*16670*/  IMAD.HI.U32 R186, R9, R188, RZ ;  /* 0x000000bc09ba7227 */ /* 0x000fe200078e00ff */
[----:B------:R-:W-:Y:S01]  /*16680*/  ISETP.GE.AND P2, PT, R8, RZ, PT ;  /* 0x000000ff0800720c */ /* 0x000fe20003f46270 */
[----:B------:R1:W-:Y:S02]  /*16690*/  STL [R1+0x1924], R0 ;  /* 0x0019240001007387 */ /* 0x0003e40000100800 */
[----:B------:R-:W-:Y:S01]  /*166a0*/  @!P0 IMAD.MOV R179, RZ, RZ, -R179 ;  /* 0x000000ffffb38224 */ /* 0x000fe200078e0ab3 */
[----:B------:R-:W-:Y:S01]  /*166b0*/  ISETP.GT.U32.AND P0, PT, R2, R183, PT ;  /* 0x000000b70200720c */ /* 0x000fe20003f04070 */
[----:B------:R-:W-:Y:S01]  /*166c0*/  @!P5 IMAD.IADD R182, R182, 0x1, -R2 ;  /* 0x00000001b6b6d824 */ /* 0x000fe200078e0a02 */
[----:B------:R-:W-:Y:S01]  /*166d0*/  ISETP.GE.AND P5, PT, R7, RZ, PT ;  /* 0x000000ff0700720c */ /* 0x000fe20003fa6270 */
[----:B------:R-:W-:Y:S01]  /*166e0*/  @!P4 IMAD.MOV R180, RZ, RZ, -R180 ;  /* 0x000000ffffb4c224 */ /* 0x000fe200078e0ab4 */
[----:B------:R-:W-:Y:S01]  /*166f0*/  ISETP.GT.U32.AND P4, PT, R2, R184, PT ;  /* 0x000000b80200720c */ /* 0x000fe20003f84070 */
[----:B0-----:R-:W-:-:S04]  /*16700*/  IMAD.HI.U32 R10, R9, R11, RZ ;  /* 0x0000000b090a7227 */ /* 0x001fc800078e00ff */
[----:B------:R-:W-:Y:S02]  /*16710*/  IMAD.MOV R186, RZ, RZ, -R186 ;  /* 0x000000ffffba7224 */ /* 0x000fe400078e0aba */
[----:B------:R-:W-:Y:S02]  /*16720*/  IMAD.MOV R10, RZ, RZ, -R10 ;  /* 0x000000ffff0a7224 */ /* 0x000fe400078e0a0a */
[----:B------:R-:W-:Y:S02]  /*16730*/  IMAD R186, R2, R186, R188 ;  /* 0x000000ba02ba7224 */ /* 0x000fe400078e02bc */
[----:B------:R-:W-:Y:S02]  /*16740*/  VIADD R7, R0, 0x47 ;  /* 0x0000004700077836 */ /* 0x000fe40000000000 */
[--C-:B------:R-:W-:Y:S02]  /*16750*/  @!P1 IMAD.IADD R185, R185, 0x1, -R2.reuse ;  /* 0x00000001b9b99824 */ /* 0x100fe400078e0a02 */
[C---:B------:R-:W-:Y:S01]  /*16760*/  IMAD R187, R2.reuse, R10, R11 ;  /* 0x0000000a02bb7224 */ /* 0x040fe200078e020b */
[----:B------:R-:W-:Y:S01]  /*16770*/  IABS R188, R7 ;  /* 0x0000000700bc7213 */ /* 0x000fe20000000000 */
[----:B------:R-:W-:Y:S01]  /*16780*/  @!P3 IMAD.MOV R181, RZ, RZ, -R181 ;  /* 0x000000ffffb5b224 */ /* 0x000fe200078e0ab5 */
[C---:B------:R-:W-:Y:S01]  /*16790*/  ISETP.GT.U32.AND P3, PT, R2.reuse, R186, PT ;  /* 0x000000ba0200720c */ /* 0x040fe20003f64070 */
[----:B------:R-:W-:Y:S01]  /*167a0*/  @!P0 IMAD.IADD R183, R183, 0x1, -R2 ;  /* 0x00000001b7b78824 */ /* 0x000fe200078e0a02 */
[C---:B------:R-:W-:Y:S01]  /*167b0*/  ISETP.GT.U32.AND P1, PT, R2.reuse, R185, PT ;  /* 0x000000b90200720c */ /* 0x040fe20003f24070 */
[----:B------:R-:W-:Y:S01]  /*167c0*/  @!P5 IMAD.MOV R182, RZ, RZ, -R182 ;  /* 0x000000ffffb6d224 */ /* 0x000fe200078e0ab6 */
[----:B------:R-:W-:Y:S01]  /*167d0*/  ISETP.GT.U32.AND P0, PT, R2, R187, PT ;  /* 0x000000bb0200720c */ /* 0x000fe20003f04070 */
[----:B------:R-:W-:Y:S01]  /*167e0*/  @!P4 IMAD.IADD R184, R184, 0x1, -R2 ;  /* 0x00000001b8b8c824 */ /* 0x000fe200078e0a02 */
[----:B------:R-:W-:Y:S01]  /*167f0*/  ISETP.GE.AND P5, PT, R3, RZ, PT ;  /* 0x000000ff0300720c */ /* 0x000fe20003fa6270 */
[----:B------:R-:W-:Y:S01]  /*16800*/  VIADD R8, R0, 0x46 ;  /* 0x0000004600087836 */ /* 0x000fe20000000000 */
[----:B------:R-:W-:Y:S01]  /*16810*/  ISETP.GE.AND P4, PT, R4, RZ, PT ;  /* 0x000000ff0400720c */ /* 0x000fe20003f86270 */
[----:B------:R-:W-:-:S03]  /*16820*/  IMAD.HI.U32 R4, R9, R188, RZ ;  /* 0x000000bc09047227 */ /* 0x000fc600078e00ff */
[----:B------:R-:W-:Y:S01]  /*16830*/  IABS R189, R8 ;  /* 0x0000000800bd7213 */ /* 0x000fe20000000000 */
[----:B------:R-:W-:Y:S02]  /*16840*/  IMAD.MOV R4, RZ, RZ, -R4 ;  /* 0x000000ffff047224 */ /* 0x000fe400078e0a04 */
[--C-:B------:R-:W-:Y:S01]  /*16850*/  @!P3 IMAD.IADD R186, R186, 0x1, -R2.reuse ;  /* 0x00000001babab824 */ /* 0x100fe200078e0a02 */
[----:B------:R-:W-:Y:S01]  /*16860*/  ISETP.GE.AND P3, PT, R7, RZ, PT ;  /* 0x000000ff0700720c */ /* 0x000fe20003f66270 */
[----:B------:R-:W-:Y:S01]  /*16870*/  @!P1 IMAD.IADD R185, R185, 0x1, -R2 ;  /* 0x00000001b9b99824 */ /* 0x000fe200078e0a02 */
[----:B------:R-:W-:Y:S01]  /*16880*/  ISETP.GE.AND P1, PT, R6, RZ, PT ;  /* 0x000000ff0600720c */ /* 0x000fe20003f26270 */
[C---:B------:R-:W-:Y:S02]  /*16890*/  IMAD R188, R2.reuse, R4, R188 ;  /* 0x0000000402bc7224 */ /* 0x040fe400078e02bc */
[----:B------:R-:W-:Y:S01]  /*168a0*/  @!P0 IMAD.IADD R187, R187, 0x1, -R2 ;  /* 0x00000001bbbb8824 */ /* 0x000fe200078e0a02 */
[C---:B------:R-:W-:Y:S01]  /*168b0*/  ISETP.GT.U32.AND P0, PT, R2.reuse, R186, PT ;  /* 0x000000ba0200720c */ /* 0x040fe20003f04070 */
[----:B------:R-:W-:Y:S01]  /*168c0*/  @!P5 IMAD.MOV R185, RZ, RZ, -R185 ;  /* 0x000000ffffb9d224 */ /* 0x000fe200078e0ab9 */
[----:B------:R-:W-:Y:S01]  /*168d0*/  ISETP.GT.U32.AND P5, PT, R2, R188, PT ;  /* 0x000000bc0200720c */ /* 0x000fe20003fa4070 */
[----:B------:R-:W-:-:S02]  /*168e0*/  VIADD R190, R0, 0x45 ;  /* 0x0000004500be7836 */ /* 0x000fc40000000000 */
[----:B------:R-:W-:-:S04]  /*168f0*/  IMAD.HI.U32 R3, R9, R189, RZ ;  /* 0x000000bd09037227 */ /* 0x000fc800078e00ff */
[----:B------:R-:W-:Y:S01]  /*16900*/  @!P6 IMAD.MOV R183, RZ, RZ, -R183 ;  /* 0x000000ffffb7e224 */ /* 0x000fe200078e0ab7 */
[----:B------:R-:W-:Y:S01]  /*16910*/  ISETP.GT.U32.AND P6, PT, R2, R187, PT ;  /* 0x000000bb0200720c */ /* 0x000fe20003fc4070 */
[----:B------:R-:W-:Y:S02]  /*16920*/  IMAD.MOV R3, RZ, RZ, -R3 ;  /* 0x000000ffff037224 */ /* 0x000fe400078e0a03 */
[--C-:B------:R-:W-:Y:S01]  /*16930*/  @!P0 IMAD.IADD R186, R186, 0x1, -R2.reuse ;  /* 0x00000001baba8824 */ /* 0x100fe200078e0a02 */
[----:B------:R-:W-:Y:S01]  /*16940*/  ISETP.GE.AND P0, PT, R190, RZ, PT ;  /* 0x000000ffbe00720c */ /* 0x000fe20003f06270 */
[----:B------:R-:W-:Y:S01]  /*16950*/  @!P5 IMAD.IADD R188, R188, 0x1, -R2 ;  /* 0x00000001bcbcd824 */ /* 0x000fe200078e0a02 */
[----:B------:R-:W-:Y:S01]  /*16960*/  IABS R190, R190 ;  /* 0x000000be00be7213 */ /* 0x000fe20000000000 */
[----:B------:R-:W-:Y:S02]  /*16970*/  IMAD R189, R2, R3, R189 ;  /* 0x0000000302bd7224 */ /* 0x000fe400078e02bd */
[----:B------:R-:W-:Y:S01]  /*16980*/  VIADD R3, R0, 0x43 ;  /* 0x0000004300037836 */ /* 0x000fe20000000000 */
[----:B------:R-:W-:Y:S01]  /*16990*/  ISETP.GT.U32.AND P5, PT, R2, R188, PT ;  /* 0x000000bc0200720c */ /* 0x000fe20003fa4070 */
[----:B------:R-:W-:-:S03]  /*169a0*/  IMAD.HI.U32 R7, R9, R190, RZ ;  /* 0x000000be09077227 */ /* 0x000fc600078e00ff */
[----:B------:R-:W-:Y:S01]  /*169b0*/  IABS R192, R3 ;  /* 0x0000000300c07213 */ /* 0x000fe20000000000 */
[----:B------:R-:W-:Y:S02]  /*169c0*/  IMAD.MOV R7, RZ, RZ, -R7 ;  /* 0x000000ffff077224 */ /* 0x000fe400078e0a07 */
[----:B------:R-:W-:Y:S02]  /*169d0*/  VIADD R4, R0, 0x44 ;  /* 0x0000004400047836 */ /* 0x000fe40000000000 */
[C---:B------:R-:W-:Y:S02]  /*169e0*/  IMAD R190, R2.reuse, R7, R190 ;  /* 0x0000000702be7224 */ /* 0x040fe400078e02be */
[--C-:B------:R-:W-:Y:S01]  /*169f0*/  @!P6 IMAD.IADD R187, R187, 0x1, -R2.reuse ;  /* 0x00000001bbbbe824 */ /* 0x100fe200078e0a02 */
[----:B------:R-:W-:Y:S01]  /*16a00*/  ISETP.GT.U32.AND P6, PT, R2, R189, PT ;  /* 0x000000bd0200720c */ /* 0x000fe20003fc4070 */
[----:B------:R-:W-:Y:S01]  /*16a10*/  @!P5 IMAD.IADD R188, R188, 0x1, -R2 ;  /* 0x00000001bcbcd824 */ /* 0x000fe200078e0a02 */
[----:B------:R-:W-:Y:S01]  /*16a20*/  ISETP.GT.U32.AND P5, PT, R2, R190, PT ;  /* 0x000000be0200720c */ /* 0x000fe20003fa4070 */
[----:B------:R-:W-:Y:S01]  /*16a30*/  @!P4 IMAD.MOV R186, RZ, RZ, -R186 ;  /* 0x000000ffffbac224 */ /* 0x000fe200078e0aba */
[----:B------:R-:W-:Y:S01]  /*16a40*/  IABS R191, R4 ;  /* 0x0000000400bf7213 */ /* 0x000fe20000000000 */
[----:B------:R-:W-:Y:S01]  /*16a50*/  @!P1 IMAD.MOV R187, RZ, RZ, -R187 ;  /* 0x000000ffffbb9224 */ /* 0x000fe200078e0abb */
[----:B------:R-:W-:Y:S01]  /*16a60*/  ISETP.GE.AND P4, PT, R4, RZ, PT ;  /* 0x000000ff0400720c */ /* 0x000fe20003f86270 */
[----:B------:R-:W-:Y:S01]  /*16a70*/  IMAD.HI.U32 R4, R9, R192, RZ ;  /* 0x000000c009047227 */ /* 0x000fe200078e00ff */
[----:B------:R-:W-:-:S03]  /*16a80*/  ISETP.GE.AND P1, PT, R3, RZ, PT ;  /* 0x000000ff0300720c */ /* 0x000fc60003f26270 */
[----:B------:R-:W-:Y:S02]  /*16a90*/  IMAD.MOV R3, RZ, RZ, -R4 ;  /* 0x000000ffff037224 */ /* 0x000fe400078e0a04 */
[----:B------:R-:W-:Y:S02]  /*16aa0*/  VIADD R4, R0, 0x42 ;  /* 0x0000004200047836 */ /* 0x000fe40000000000 */
[----:B------:R-:W-:Y:S02]  /*16ab0*/  @!P6 IMAD.IADD R189, R189, 0x1, -R2 ;  /* 0x00000001bdbde824 */ /* 0x000fe400078e0a02 */
[----:B------:R-:W-:Y:S01]  /*16ac0*/  IMAD R192, R2, R3, R192 ;  /* 0x0000000302c07224 */ /* 0x000fe200078e02c0 */
[----:B------:R-:W-:Y:S01]  /*16ad0*/  IABS R193, R4 ;  /* 0x0000000400c17213 */ /* 0x000fe20000000000 */
[----:B------:R-:W-:Y:S01]  /*16ae0*/  @!P5 IMAD.IADD R190, R190, 0x1, -R2 ;  /* 0x00000001bebed824 */ /* 0x000fe200078e0a02 */
[C---:B------:R-:W-:Y:S01]  /*16af0*/  ISETP.GT.U32.AND P6, PT, R2.reuse, R189, PT ;  /* 0x000000bd0200720c */ /* 0x040fe20003fc4070 */
[----:B------:R-:W-:Y:S01]  /*16b00*/  @!P3 IMAD.MOV R188, RZ, RZ, -R188 ;  /* 0x000000ffffbcb224 */ /* 0x000fe200078e0abc */
[C---:B------:R-:W-:Y:S01]  /*16b10*/  ISETP.GT.U32.AND P5, PT, R2.reuse, R192, PT ;  /* 0x000000c00200720c */ /* 0x040fe20003fa4070 */
[----:B------:R-:W-:Y:S01]  /*16b20*/  IMAD.HI.U32 R6, R9, R191, RZ ;  /* 0x000000bf09067227 */ /* 0x000fe200078e00ff */
[----:B------:R-:W-:-:S03]  /*16b30*/  ISETP.GT.U32.AND P3, PT, R2, R190, PT ;  /* 0x000000be0200720c */ /* 0x000fc60003f64070 */
[----:B------:R-:W-:-:S04]  /*16b40*/  IMAD.HI.U32 R7, R9, R193, RZ ;  /* 0x000000c109077227 */ /* 0x000fc800078e00ff */
[----:B------:R-:W-:Y:S01]  /*16b50*/  @!P2 IMAD.MOV R184, RZ, RZ, -R184 ;  /* 0x000000ffffb8a224 */ /* 0x000fe200078e0ab8 */
[----:B------:R-:W-:Y:S01]  /*16b60*/  ISETP.GE.AND P2, PT, R8, RZ, PT ;  /* 0x000000ff0800720c */ /* 0x000fe20003f46270 */
[----:B------:R-:W-:Y:S02]  /*16b70*/  IMAD.MOV R6, RZ, RZ, -R6 ;  /* 0x000000ffff067224 */ /* 0x000fe400078e0a06 */
[----:B------:R-:W-:Y:S02]  /*16b80*/  IMAD.MOV R7, RZ, RZ, -R7 ;  /* 0x000000ffff077224 */ /* 0x000fe400078e0a07 */
[----:B------:R-:W-:Y:S02]  /*16b90*/  IMAD R191, R2, R6, R191 ;  /* 0x0000000602bf7224 */ /* 0x000fe400078e02bf */
[----:B------:R-:W-:Y:S02]  /*16ba0*/  VIADD R6, R0, 0x40 ;  /* 0x0000004000067836 */ /* 0x000fe40000000000 */
[----:B------:R-:W-:-:S02]  /*16bb0*/  IMAD R193, R2, R7, R193 ;  /* 0x0000000702c17224 */ /* 0x000fc400078e02c1 */
[----:B------:R-:W-:Y:S01]  /*16bc0*/  VIADD R8, R0, 0x41 ;  /* 0x0000004100087836 */ /* 0x000fe20000000000 */
[----:B------:R-:W-:Y:S01]  /*16bd0*/  IABS R195, R6 ;  /* 0x0000000600c37213 */ /* 0x000fe20000000000 */
[--C-:B------:R-:W-:Y:S01]  /*16be0*/  @!P6 IMAD.IADD R189, R189, 0x1, -R2.reuse ;  /* 0x00000001bdbde824 */ /* 0x100fe200078e0a02 */
[----:B------:R-:W-:Y:S01]  /*16bf0*/  ISETP.GT.U32.AND P6, PT, R2, R191, PT ;  /* 0x000000bf0200720c */ /* 0x000fe20003fc4070 */
[--C-:B------:R-:W-:Y:S01]  /*16c00*/  @!P3 IMAD.IADD R190, R190, 0x1, -R2.reuse ;  /* 0x00000001bebeb824 */ /* 0x100fe200078e0a02 */
[----:B------:R-:W-:Y:S01]  /*16c10*/  ISETP.GT.U32.AND P3, PT, R2, R193, PT ;  /* 0x000000c10200720c */ /* 0x000fe20003f64070 */
[----:B------:R-:W-:Y:S01]  /*16c20*/  @!P5 IMAD.IADD R192, R192, 0x1, -R2 ;  /* 0x00000001c0c0d824 */ /* 0x000fe200078e0a02 */
[----:B------:R-:W-:Y:S01]  /*16c30*/  IABS R194, R8 ;  /* 0x0000000800c27213 */ /* 0x000fe20000000000 */
[----:B------:R-:W-:Y:S01]  /*16c40*/  @!P2 IMAD.MOV R189, RZ, RZ, -R189 ;  /* 0x000000ffffbda224 */ /* 0x000fe200078e0abd */
[----:B------:R-:W-:Y:S01]  /*16c50*/  ISETP.GE.AND P2, PT, R4, RZ, PT ;  /* 0x000000ff0400720c */ /* 0x000fe20003f46270 */
[----:B------:R-:W-:Y:S01]  /*16c60*/  IMAD.HI.U32 R4, R9, R195, RZ ;  /* 0x000000c309047227 */ /* 0x000fe200078e00ff */
[----:B------:R-:W-:-:S03]  /*16c70*/  ISETP.GT.U32.AND P5, PT, R2, R192, PT ;  /* 0x000000c00200720c */ /* 0x000fc60003fa4070 */
[----:B------:R-:W-:Y:S02]  /*16c80*/  VIADD R3, R0, 0x3f ;  /* 0x0000003f00037836 */ /* 0x000fe40000000000 */
[----:B------:R-:W-:-:S03]  /*16c90*/  IMAD.HI.U32 R10, R9, R194, RZ ;  /* 0x000000c2090a7227 */ /* 0x000fc600078e00ff */
[----:B------:R-:W-:Y:S01]  /*16ca0*/  IABS R196, R3 ;  /* 0x0000000300c47213 */ /* 0x000fe20000000000 */
[----:B------:R-:W-:Y:S02]  /*16cb0*/  IMAD.MOV R4, RZ, RZ, -R4 ;  /* 0x000000ffff047224 */ /* 0x000fe400078e0a04 */
[----:B------:R-:W-:Y:S02]  /*16cc0*/  IMAD.MOV R10, RZ, RZ, -R10 ;  /* 0x000000ffff0a7224 */ /* 0x000fe400078e0a0a */
[C---:B------:R-:W-:Y:S02]  /*16cd0*/  IMAD R195, R2.reuse, R4, R195 ;  /* 0x0000000402c37224 */ /* 0x040fe400078e02c3 */
[--C-:B------:R-:W-:Y:S02]  /*16ce0*/  @!P3 IMAD.IADD R193, R193, 0x1, -R2.reuse ;  /* 0x00000001c1c1b824 */ /* 0x100fe400078e0a02 */
[----:B------:R-:W-:Y:S02]  /*16cf0*/  @!P6 IMAD.IADD R191, R191, 0x1, -R2 ;  /* 0x00000001bfbfe824 */ /* 0x000fe400078e0a02 */
[C---:B------:R-:W-:Y:S01]  /*16d00*/  IMAD R194, R2.reuse, R10, R194 ;  /* 0x0000000a02c27224 */ /* 0x040fe200078e02c2 */
[----:B------:R-:W-:Y:S01]  /*16d10*/  ISETP.GT.U32.AND P3, PT, R2, R193, PT ;  /* 0x000000c10200720c */ /* 0x000fe20003f64070 */
[----:B------:R-:W-:Y:S01]  /*16d20*/  @!P5 IMAD.IADD R192, R192, 0x1, -R2 ;  /* 0x00000001c0c0d824 */ /* 0x000fe200078e0a02 */
[C---:B------:R-:W-:Y:S01]  /*16d30*/  ISETP.GT.U32.AND P5, PT, R2.reuse, R195, PT ;  /* 0x000000c30200720c */ /* 0x040fe20003fa4070 */
[----:B------:R-:W-:Y:S01]  /*16d40*/  IMAD.HI.U32 R7, R9, R196, RZ ;  /* 0x000000c409077227 */ /* 0x000fe200078e00ff */
[----:B------:R-:W-:-:S03]  /*16d50*/  ISETP.GT.U32.AND P6, PT, R2, R191, PT ;  /* 0x000000bf0200720c */ /* 0x000fc60003fc4070 */
[----:B------:R-:W-:Y:S01]  /*16d60*/  @!P0 IMAD.MOV R190, RZ, RZ, -R190 ;  /* 0x000000ffffbe8224 */ /* 0x000fe200078e0abe */
        /* <DEDUP_REMOVED lines=9> */
[----:B------:R-:W-:Y:S01]  /*16e00*/  IABS R198, R7 ;  /* 0x0000000700c67213 */ /* 0x000fe20000000000 */
[--C-:B------:R-:W-:Y:S01]  /*16e10*/  @!P5 IMAD.IADD R195, R195, 0x1, -R2.reuse ;  /* 0x00000001c3c3d824 */ /* 0x100fe200078e0a02 */
[----:B------:R-:W-:Y:S01]  /*16e20*/  ISETP.GE.AND P3, PT, R3, RZ, PT ;  /* 0x000000ff0300720c */ /* 0x000fe20003f66270 */
[--C-:B------:R-:W-:Y:S01]  /*16e30*/  @!P6 IMAD.IADD R191, R191, 0x1, -R2.reuse ;  /* 0x00000001bfbfe824 */ /* 0x100fe200078e0a02 */
[----:B------:R-:W-:Y:S01]  /*16e40*/  ISETP.GE.AND P6, PT, R8, RZ, PT ;  /* 0x000000ff0800720c */ /* 0x000fe20003fc6270 */
[----:B------:R-:W-:Y:S01]  /*16e50*/  @!P0 IMAD.IADD R194, R194, 0x1, -R2 ;  /* 0x00000001c2c28824 */ /* 0x000fe200078e0a02 */
[----:B------:R-:W-:Y:S01]  /*16e60*/  ISETP.GE.AND P0, PT, R4, RZ, PT ;  /* 0x000000ff0400720c */ /* 0x000fe20003f06270 */
[----:B------:R-:W-:Y:S01]  /*16e70*/  @!P2 IMAD.MOV R193, RZ, RZ, -R193 ;  /* 0x000000ffffc1a224 */ /* 0x000fe200078e0ac1 */
[C---:B------:R-:W-:Y:S01]  /*16e80*/  ISETP.GT.U32.AND P2, PT, R2.reuse, R195, PT ;  /* 0x000000c30200720c */ /* 0x040fe20003f44070 */
[----:B------:R-:W-:Y:S01]  /*16e90*/  IMAD.HI.U32 R8, R9, R198, RZ ;  /* 0x000000c609087227 */ /* 0x000fe200078e00ff */
[----:B------:R-:W-:-:S03]  /*16ea0*/  ISETP.GT.U32.AND P5, PT, R2, R194, PT ;  /* 0x000000c20200720c */ /* 0x000fc60003fa4070 */
[----:B------:R-:W-:Y:S01]  /*16eb0*/  @!P4 IMAD.MOV R191, RZ, RZ, -R191 ;  /* 0x000000ffffbfc224 */ /* 0x000fe200078e0abf */
[----:B------:R-:W-:Y:S01]  /*16ec0*/  ISETP.GE.AND P4, PT, R6, RZ, PT ;  /* 0x000000ff0600720c */ /* 0x000fe20003f86270 */
[----:B------:R-:W-:-:S04]  /*16ed0*/  IMAD.HI.U32 R6, R9, R197, RZ ;  /* 0x000000c509067227 */ /* 0x000fc800078e00ff */
[----:B------:R-:W-:Y:S02]  /*16ee0*/  IMAD.MOV R8, RZ, RZ, -R8 ;  /* 0x000000ffff087224 */ /* 0x000fe400078e0a08 */
[----:B------:R-:W-:Y:S02]  /*16ef0*/  IMAD.MOV R6, RZ, RZ, -R6 ;  /* 0x000000ffff067224 */ /* 0x000fe400078e0a06 */
[----:B------:R-:W-:Y:S02]  /*16f00*/  @!P1 IMAD.IADD R196, R196, 0x1, -R2 ;  /* 0x00000001c4c49824 */ /* 0x000fe400078e0a02 */
[C---:B------:R-:W-:Y:S02]  /*16f10*/  IMAD R198, R2.reuse, R8, R198 ;  /* 0x0000000802c67224 */ /* 0x040fe400078e02c6 */
[C---:B------:R-:W-:Y:S01]  /*16f20*/  IMAD R197, R2.reuse, R6, R197 ;  /* 0x0000000602c57224 */ /* 0x040fe200078e02c5 */
[C---:B------:R-:W-:Y:S01]  /*16f30*/  ISETP.GT.U32.AND P1, PT, R2.reuse, R196, PT ;  /* 0x000000c40200720c */ /* 0x040fe20003f24070 */
[--C-:B------:R-:W-:Y:S01]  /*16f40*/  @!P2 IMAD.IADD R195, R195, 0x1, -R2.reuse ;  /* 0x00000001c3c3a824 */ /* 0x100fe200078e0a02 */
[----:B------:R-:W-:Y:S01]  /*16f50*/  ISETP.GT.U32.AND P2, PT, R2, R198, PT ;  /* 0x000000c60200720c */ /* 0x000fe20003f44070 */
[----:B------:R-:W-:Y:S01]  /*16f60*/  @!P5 IMAD.IADD R194, R194, 0x1, -R2 ;  /* 0x00000001c2c2d824 */ /* 0x000fe200078e0a02 */
[----:B------:R-:W-:Y:S01]  /*16f70*/  ISETP.GT.U32.AND P5, PT, R2, R197, PT ;  /* 0x000000c50200720c */ /* 0x000fe20003fa4070 */
[----:B------:R-:W-:-:S02]  /*16f80*/  VIADD R4, R0, 0x3b ;  /* 0x0000003b00047836 */ /* 0x000fc40000000000 */
[C---:B------:R-:W-:Y:S02]  /*16f90*/  VIADD R3, R0.reuse, 0x3a ;  /* 0x0000003a00037836 */ /* 0x040fe40000000000 */
[----:B------:R-:W-:Y:S01]  /*16fa0*/  VIADD R6, R0, 0x3c ;  /* 0x0000003c00067836 */ /* 0x000fe20000000000 */
[----:B------:R-:W-:Y:S01]  /*16fb0*/  IABS R200, R4 ;  /* 0x0000000400c87213 */ /* 0x000fe20000000000 */
[----:B------:R-:W-:Y:S01]  /*16fc0*/  @!P6 IMAD.MOV R194, RZ, RZ, -R194 ;  /* 0x000000ffffc2e224 */ /* 0x000fe200078e0ac2 */
[----:B------:R-:W-:Y:S01]  /*16fd0*/  IABS R201, R3 ;  /* 0x0000000300c97213 */ /* 0x000fe20000000000 */
[--C-:B------:R-:W-:Y:S01]  /*16fe0*/  @!P1 IMAD.IADD R196, R196, 0x1, -R2.reuse ;  /* 0x00000001c4c49824 */ /* 0x100fe200078e0a02 */
[----:B------:R-:W-:Y:S01]  /*16ff0*/  ISETP.GE.AND P1, PT, R7, RZ, PT ;  /* 0x000000ff0700720c */ /* 0x000fe20003f26270 */
[----:B------:R-:W-:Y:S01]  /*17000*/  @!P2 IMAD.IADD R198, R198, 0x1, -R2 ;  /* 0x00000001c6c6a824 */ /* 0x000fe200078e0a02 */
[----:B------:R-:W-:Y:S01]  /*17010*/  IABS R199, R6 ;  /* 0x0000000600c77213 */ /* 0x000fe20000000000 */
[----:B------:R-:W-:-:S03]  /*17020*/  IMAD.HI.U32 R7, R9, R200, RZ ;  /* 0x000000c809077227 */ /* 0x000fc600078e00ff */
[----:B------:R-:W-:Y:S01]  /*17030*/  ISETP.GT.U32.AND P6, PT, R2, R198, PT ;  /* 0x000000c60200720c */ /* 0x000fe20003fc4070 */
[----:B------:R-:W-:Y:S01]  /*17040*/  @!P5 IMAD.IADD R197, R197, 0x1, -R2 ;  /* 0x00000001c5c5d824 */ /* 0x000fe200078e0a02 */
[----:B------:R-:W-:Y:S01]  /*17050*/  ISETP.GE.AND P5, PT, R6, RZ, PT ;  /* 0x000000ff0600720c */ /* 0x000fe20003fa6270 */
[----:B------:R-:W-:-:S03]  /*17060*/  IMAD.HI.U32 R6, R9, R201, RZ ;  /* 0x000000c909067227 */ /* 0x000fc600078e00ff */
[C---:B------:R-:W-:Y:S01]  /*17070*/  ISETP.GT.U32.AND P2, PT, R2.reuse, R197, PT ;  /* 0x000000c50200720c */ /* 0x040fe20003f44070 */
[----:B------:R-:W-:Y:S02]  /*17080*/  IMAD.MOV R7, RZ, RZ, -R7 ;  /* 0x000000ffff077224 */ /* 0x000fe400078e0a07 */
[----:B------:R-:W-:Y:S02]  /*17090*/  IMAD.MOV R6, RZ, RZ, -R6 ;  /* 0x000000ffff067224 */ /* 0x000fe400078e0a06 */
[----:B------:R-:W-:Y:S02]  /*170a0*/  IMAD R200, R2, R7, R200 ;  /* 0x0000000702c87224 */ /* 0x000fe400078e02c8 */
[----:B------:R-:W-:-:S04]  /*170b0*/  IMAD.HI.U32 R8, R9, R199, RZ ;  /* 0x000000c709087227 */ /* 0x000fc800078e00ff */
[C---:B------:R-:W-:Y:S02]  /*170c0*/  IMAD R201, R2.reuse, R6, R201 ;  /* 0x0000000602c97224 */ /* 0x040fe400078e02c9 */
[----:B------:R-:W-:Y:S01]  /*170d0*/  @!P3 IMAD.MOV R196, RZ, RZ, -R196 ;  /* 0x000000ffffc4b224 */ /* 0x000fe200078e0ac4 */
[----:B------:R-:W-:Y:S01]  /*170e0*/  ISETP.GT.U32.AND P3, PT, R2, R200, PT ;  /* 0x000000c80200720c */ /* 0x000fe20003f64070 */
[----:B------:R-:W-:Y:S02]  /*170f0*/  IMAD.MOV R8, RZ, RZ, -R8 ;  /* 0x000000ffff087224 */ /* 0x000fe400078e0a08 */
[----:B------:R-:W-:Y:S01]  /*17100*/  @!P6 IMAD.IADD R198, R198, 0x1, -R2 ;  /* 0x00000001c6c6e824 */ /* 0x000fe200078e0a02 */
[C---:B------:R-:W-:Y:S01]  /*17110*/  ISETP.GT.U32.AND P6, PT, R2.reuse, R201, PT ;  /* 0x000000c90200720c */ /* 0x040fe20003fc4070 */
[----:B------:R-:W-:Y:S02]  /*17120*/  IMAD R199, R2, R8, R199 ;  /* 0x0000000802c77224 */ /* 0x000fe400078e02c7 */
[----:B------:R-:W-:-:S02]  /*17130*/  VIADD R8, R0, 0x38 ;  /* 0x0000003800087836 */ /* 0x000fc40000000000 */
[----:B------:R-:W-:Y:S01]  /*17140*/  @!P4 IMAD.MOV R195, RZ, RZ, -R195 ;  /* 0x000000ffffc3c224 */ /* 0x000fe200078e0ac3 */
[----:B------:R-:W-:Y:S01]  /*17150*/  ISETP.GT.U32.AND P4, PT, R2, R199, PT ;  /* 0x000000c70200720c */ /* 0x000fe20003f84070 */
[--C-:B------:R-:W-:Y:S01]  /*17160*/  @!P2 IMAD.IADD R197, R197, 0x1, -R2.reuse ;  /* 0x00000001c5c5a824 */ /* 0x100fe200078e0a02 */
[----:B------:R-:W-:Y:S01]  /*17170*/  IABS R203, R8 ;  /* 0x0000000800cb7213 */ /* 0x000fe20000000000 */
[--C-:B------:R-:W-:Y:S01]  /*17180*/  @!P3 IMAD.IADD R200, R200, 0x1, -R2.reuse ;  /* 0x00000001c8c8b824 */ /* 0x100fe200078e0a02 */
[----:B------:R-:W-:Y:S01]  /*17190*/  ISETP.GE.AND P2, PT, R4, RZ, PT ;  /* 0x000000ff0400720c */ /* 0x000fe20003f46270 */
[----:B------:R-:W-:Y:S02]  /*171a0*/  VIADD R7, R0, 0x39 ;  /* 0x0000003900077836 */ /* 0x000fe40000000000 */
[----:B------:R-:W-:Y:S01]  /*171b0*/  @!P6 IMAD.IADD R201, R201, 0x1, -R2 ;  /* 0x00000001c9c9e824 */ /* 0x000fe200078e0a02 */
[----:B------:R-:W-:Y:S01]  /*171c0*/  ISETP.GT.U32.AND P6, PT, R2, R200, PT ;  /* 0x000000c80200720c */ /* 0x000fe20003fc4070 */
[----:B------:R-:W-:Y:S01]  /*171d0*/  IMAD.HI.U32 R4, R9, R203, RZ ;  /* 0x000000cb09047227 */ /* 0x000fe200078e00ff */
[----:B------:R-:W-:-:S03]  /*171e0*/  IABS R202, R7 ;  /* 0x0000000700ca7213 */ /* 0x000fc60000000000 */
[----:B------:R-:W-:Y:S02]  /*171f0*/  IMAD.MOV R4, RZ, RZ, -R4 ;  /* 0x000000ffff047224 */ /* 0x000fe400078e0a04 */
[----:B------:R-:W-:Y:S01]  /*17200*/  @!P4 IMAD.IADD R199, R199, 0x1, -R2 ;  /* 0x00000001c7c7c824 */ /* 0x000fe200078e0a02 */
[----:B------:R-:W-:Y:S01]  /*17210*/  ISETP.GE.AND P4, PT, R3, RZ, PT ;  /* 0x000000ff0300720c */ /* 0x000fe20003f86270 */
[C---:B------:R-:W-:Y:S02]  /*17220*/  IMAD R203, R2.reuse, R4, R203 ;  /* 0x0000000402cb7224 */ /* 0x040fe400078e02cb */
[----:B------:R-:W-:Y:S01]  /*17230*/  IMAD.HI.U32 R6, R9, R202, RZ ;  /* 0x000000ca09067227 */ /* 0x000fe200078e00ff */
[----:B------:R-:W-:-:S03]  /*17240*/  ISETP.GT.U32.AND P3, PT, R2, R199, PT ;  /* 0x000000c70200720c */ /* 0x000fc60003f64070 */
[----:B------:R-:W-:Y:S02]  /*17250*/  VIADD R3, R0, 0x37 ;  /* 0x0000003700037836 */ /* 0x000fe40000000000 */
[----:B------:R-:W-:Y:S01]  /*17260*/  @!P6 IMAD.IADD R200, R200, 0x1, -R2 ;  /* 0x00000001c8c8e824 */ /* 0x000fe200078e0a02 */
[C---:B------:R-:W-:Y:S01]  /*17270*/  ISETP.GT.U32.AND P6, PT, R2.reuse, R203, PT ;  /* 0x000000cb0200720c */ /* 0x040fe20003fc4070 */
[----:B------:R-:W-:Y:S01]  /*17280*/  IMAD.MOV R6, RZ, RZ, -R6 ;  /* 0x000000ffff067224 */ /* 0x000fe200078e0a06 */
[----:B------:R-:W-:Y:S01]  /*17290*/  IABS R204, R3 ;  /* 0x0000000300cc7213 */ /* 0x000fe20000000000 */
[----:B------:R-:W-:Y:S01]  /*172a0*/  @!P0 IMAD.MOV R197, RZ, RZ, -R197 ;  /* 0x000000ffffc58224 */ /* 0x000fe200078e0ac5 */
[C---:B------:R-:W-:Y:S01]  /*172b0*/  ISETP.GT.U32.AND P0, PT, R2.reuse, R201, PT ;  /* 0x000000c90200720c */ /* 0x040fe20003f04070 */
[----:B------:R-:W-:Y:S02]  /*172c0*/  IMAD R202, R2, R6, R202 ;  /* 0x0000000602ca7224 */ /* 0x000fe400078e02ca */
[----:B------:R-:W-:-:S02]  /*172d0*/  VIADD R6, R0, 0x36 ;  /* 0x0000003600067836 */ /* 0x000fc40000000000 */
[----:B------:R-:W-:-:S03]  /*172e0*/  IMAD.HI.U32 R10, R9, R204, RZ ;  /* 0x000000cc090a7227 */ /* 0x000fc600078e00ff */
[----:B------:R-:W-:Y:S01]  /*172f0*/  IABS R205, R6 ;  /* 0x0000000600cd7213 */ /* 0x000fe20000000000 */
[----:B------:R-:W-:Y:S01]  /*17300*/  @!P3 IMAD.IADD R199, R199, 0x1, -R2 ;  /* 0x00000001c7c7b824 */ /* 0x000fe200078e0a02 */
[C---:B------:R-:W-:Y:S01]  /*17310*/  ISETP.GT.U32.AND P3, PT, R2.reuse, R202, PT ;  /* 0x000000ca0200720c */ /* 0x040fe20003f64070 */
[----:B------:R-:W-:Y:S02]  /*17320*/  IMAD.MOV R10, RZ, RZ, -R10 ;  /* 0x000000ffff0a7224 */ /* 0x000fe400078e0a0a */
[--C-:B------:R-:W-:Y:S02]  /*17330*/  @!P6 IMAD.IADD R203, R203, 0x1, -R2.reuse ;  /* 0x00000001cbcbe824 */ /* 0x100fe400078e0a02 */
[----:B------:R-:W-:Y:S01]  /*17340*/  @!P0 IMAD.IADD R201, R201, 0x1, -R2 ;  /* 0x00000001c9c98824 */ /* 0x000fe200078e0a02 */
[----:B------:R-:W-:Y:S01]  /*17350*/  ISETP.GE.AND P0, PT, R7, RZ, PT ;  /* 0x000000ff0700720c */ /* 0x000fe20003f06270 */
[C---:B------:R-:W-:Y:S02]  /*17360*/  IMAD R204, R2.reuse, R10, R204 ;  /* 0x0000000a02cc7224 */ /* 0x040fe400078e02cc */
[----:B------:R-:W-:Y:S01]  /*17370*/  @!P1 IMAD.MOV R198, RZ, RZ, -R198 ;  /* 0x000000ffffc69224 */ /* 0x000fe200078e0ac6 */
[----:B------:R-:W-:Y:S01]  /*17380*/  ISETP.GT.U32.AND P1, PT, R2, R203, PT ;  /* 0x000000cb0200720c */ /* 0x000fe20003f24070 */
[----:B------:R-:W-:-:S04]  /*17390*/  IMAD.HI.U32 R7, R9, R205, RZ ;  /* 0x000000cd09077227 */ /* 0x000fc800078e00ff */
[----:B------:R-:W-:Y:S01]  /*173a0*/  @!P5 IMAD.MOV R199, RZ, RZ, -R199 ;  /* 0x000000ffffc7d224 */ /* 0x000fe200078e0ac7 */
[----:B------:R-:W-:Y:S01]  /*173b0*/  ISETP.GT.U32.AND P5, PT, R2, R204, PT ;  /* 0x000000cc0200720c */ /* 0x000fe20003fa4070 */
[----:B------:R-:W-:Y:S02]  /*173c0*/  IMAD.MOV R7, RZ, RZ, -R7 ;  /* 0x000000ffff077224 */ /* 0x000fe400078e0a07 */
        /* <DEDUP_REMOVED lines=9> */
[----:B------:R-:W-:Y:S01]  /*17460*/  @!P5 IMAD.IADD R204, R204, 0x1, -R2 ;  /* 0x00000001ccccd824 */ /* 0x000fe200078e0a02 */
[----:B------:R-:W-:Y:S01]  /*17470*/  ISETP.GE.AND P4, PT, R6, RZ, PT ;  /* 0x000000ff0600720c */ /* 0x000fe20003f86270 */
[----:B------:R-:W-:-:S03]  /*17480*/  IMAD.HI.U32 R6, R9, R206, RZ ;  /* 0x000000ce09067227 */ /* 0x000fc600078e00ff */
[----:B------:R-:W-:Y:S01]  /*17490*/  ISETP.GT.U32.AND P5, PT, R2, R204, PT ;  /* 0x000000cc0200720c */ /* 0x000fe20003fa4070 */
[----:B------:R-:W-:Y:S02]  /*174a0*/  IMAD.MOV R6, RZ, RZ, -R6 ;  /* 0x000000ffff067224 */ /* 0x000fe400078e0a06 */
[----:B------:R-:W-:Y:S01]  /*174b0*/  @!P2 IMAD.MOV R200, RZ, RZ, -R200 ;  /* 0x000000ffffc8a224 */ /* 0x000fe200078e0ac8 */
[----:B------:R-:W-:Y:S01]  /*174c0*/  ISETP.GE.AND P2, PT, R3, RZ, PT ;  /* 0x000000ff0300720c */ /* 0x000fe20003f46270 */
[----:B------:R-:W-:Y:S01]  /*174d0*/  @!P6 IMAD.IADD R202, R202, 0x1, -R2 ;  /* 0x00000001cacae824 */ /* 0x000fe200078e0a02 */
[----:B------:R-:W-:Y:S01]  /*174e0*/  ISETP.GE.AND P6, PT, R4, RZ, PT ;  /* 0x000000ff0400720c */ /* 0x000fe20003fc6270 */
[----:B------:R-:W-:Y:S02]  /*174f0*/  IMAD R206, R2, R6, R206 ;  /* 0x0000000602ce7224 */ /* 0x000fe400078e02ce */
[----:B------:R-:W-:Y:S02]  /*17500*/  VIADD R4, R0, 0x33 ;  /* 0x0000003300047836 */ /* 0x000fe40000000000 */
[----:B------:R-:W-:-:S02]  /*17510*/  @!P1 IMAD.IADD R205, R205, 0x1, -R2 ;  /* 0x00000001cdcd9824 */ /* 0x000fc400078e0a02 */
[----:B------:R-:W-:Y:S01]  /*17520*/  @!P0 IMAD.MOV R202, RZ, RZ, -R202 ;  /* 0x000000ffffca8224 */ /* 0x000fe200078e0aca */
        /* <DEDUP_REMOVED lines=8> */
[----:B------:R-:W-:Y:S02]  /*175b0*/  IABS R207, R3 ;  /* 0x0000000300cf7213 */ /* 0x000fe40000000000 */
[----:B------:R-:W-:Y:S01]  /*175c0*/  ISETP.GE.AND P3, PT, R3, RZ, PT ;  /* 0x000000ff0300720c */ /* 0x000fe20003f66270 */
[----:B------:R-:W-:-:S02]  /*175d0*/  IMAD.MOV R4, RZ, RZ, -R4 ;  /* 0x000000ffff047224 */ /* 0x000fc400078e0a04 */
[----:B------:R-:W-:Y:S02]  /*175e0*/  VIADD R3, R0, 0x32 ;  /* 0x0000003200037836 */ /* 0x000fe40000000000 */
[--C-:B------:R-:W-:Y:S02]  /*175f0*/  @!P0 IMAD.IADD R206, R206, 0x1, -R2.reuse ;  /* 0x00000001cece8824 */ /* 0x100fe400078e0a02 */
[----:B------:R-:W-:Y:S01]  /*17600*/  @!P1 IMAD.IADD R205, R205, 0x1, -R2 ;  /* 0x00000001cdcd9824 */ /* 0x000fe200078e0a02 */
[----:B------:R-:W-:Y:S01]  /*17610*/  IABS R209, R3 ;  /* 0x0000000300d17213 */ /* 0x000fe20000000000 */
[C---:B------:R-:W-:Y:S01]  /*17620*/  IMAD R208, R2.reuse, R4, R208 ;  /* 0x0000000402d07224 */ /* 0x040fe200078e02d0 */
[C---:B------:R-:W-:Y:S01]  /*17630*/  ISETP.GT.U32.AND P0, PT, R2.reuse, R206, PT ;  /* 0x000000ce0200720c */ /* 0x040fe20003f04070 */
[----:B------:R-:W-:Y:S02]  /*17640*/  @!P4 IMAD.MOV R205, RZ, RZ, -R205 ;  /* 0x000000ffffcdc224 */ /* 0x000fe400078e0acd */
[----:B------:R-:W-:Y:S01]  /*17650*/  @!P2 IMAD.MOV R204, RZ, RZ, -R204 ;  /* 0x000000ffffcca224 */ /* 0x000fe200078e0acc */
[----:B------:R-:W-:Y:S01]  /*17660*/  ISETP.GT.U32.AND P4, PT, R2, R208, PT ;  /* 0x000000d00200720c */ /* 0x000fe20003f84070 */
[----:B------:R-:W-:Y:S01]  /*17670*/  IMAD.HI.U32 R6, R9, R207, RZ ;  /* 0x000000cf09067227 */ /* 0x000fe200078e00ff */
[----:B------:R-:W-:-:S03]  /*17680*/  ISETP.GE.AND P2, PT, R3, RZ, PT ;  /* 0x000000ff0300720c */ /* 0x000fc60003f46270 */
[----:B------:R-:W-:-:S04]  /*17690*/  IMAD.HI.U32 R3, R9, R209, RZ ;  /* 0x000000d109037227 */ /* 0x000fc800078e00ff */
[----:B------:R-:W-:Y:S02]  /*176a0*/  IMAD.MOV R3, RZ, RZ, -R3 ;  /* 0x000000ffff037224 */ /* 0x000fe400078e0a03 */
[----:B------:R-:W-:Y:S02]  /*176b0*/  IMAD.MOV R6, RZ, RZ, -R6 ;  /* 0x000000ffff067224 */ /* 0x000fe400078e0a06 */
[--C-:B------:R-:W-:Y:S01]  /*176c0*/  @!P0 IMAD.IADD R206, R206, 0x1, -R2.reuse ;  /* 0x00000001cece8824 */ /* 0x100fe200078e0a02 */
[----:B------:R-:W-:Y:S01]  /*176d0*/  ISETP.GE.AND P0, PT, R210, RZ, PT ;  /* 0x000000ffd200720c */ /* 0x000fe20003f06270 */
[C---:B------:R-:W-:Y:S01]  /*176e0*/  IMAD R209, R2.reuse, R3, R209 ;  /* 0x0000000302d17224 */ /* 0x040fe200078e02d1 */
[----:B------:R-:W-:Y:S01]  /*176f0*/  IABS R210, R210 ;  /* 0x000000d200d27213 */ /* 0x000fe20000000000 */
[----:B------:R-:W-:Y:S02]  /*17700*/  IMAD R207, R2, R6, R207 ;  /* 0x0000000602cf7224 */ /* 0x000fe400078e02cf */
[----:B------:R-:W-:-:S02]  /*17710*/  @!P4 IMAD.IADD R208, R208, 0x1, -R2 ;  /* 0x00000001d0d0c824 */ /* 0x000fc400078e0a02 */
[----:B------:R-:W-:Y:S01]  /*17720*/  @!P6 IMAD.MOV R206, RZ, RZ, -R206 ;  /* 0x000000ffffcee224 */ /* 0x000fe200078e0ace */
[----:B------:R-:W-:Y:S01]  /*17730*/  ISETP.GT.U32.AND P6, PT, R2, R209, PT ;  /* 0x000000d10200720c */ /* 0x000fe20003fc4070 */
[----:B------:R-:W-:Y:S01]  /*17740*/  VIADD R8, R0, 0x30 ;  /* 0x0000003000087836 */ /* 0x000fe20000000000 */
[C---:B------:R-:W-:Y:S01]  /*17750*/  ISETP.GT.U32.AND P1, PT, R2.reuse, R207, PT ;  /* 0x000000cf0200720c */ /* 0x040fe20003f24070 */
[----:B------:R-:W-:Y:S01]  /*17760*/  IMAD.HI.U32 R6, R9, R210, RZ ;  /* 0x000000d209067227 */ /* 0x000fe200078e00ff */
[----:B------:R-:W-:Y:S02]  /*17770*/  ISETP.GT.U32.AND P4, PT, R2, R208, PT ;  /* 0x000000d00200720c */ /* 0x000fe40003f84070 */
[----:B------:R-:W-:Y:S01]  /*17780*/  IABS R211, R8 ;  /* 0x0000000800d37213 */ /* 0x000fe20000000000 */
[----:B------:R-:W-:Y:S02]  /*17790*/  IMAD.MOV R6, RZ, RZ, -R6 ;  /* 0x000000ffff067224 */ /* 0x000fe400078e0a06 */
[----:B------:R-:W-:-:S02]  /*177a0*/  VIADD R7, R0, 0x2e ;  /* 0x0000002e00077836 */ /* 0x000fc40000000000 */
[----:B------:R-:W-:Y:S02]  /*177b0*/  IMAD R210, R2, R6, R210 ;  /* 0x0000000602d27224 */ /* 0x000fe400078e02d2 */
[----:B------:R-:W-:Y:S01]  /*177c0*/  @!P6 IMAD.IADD R209, R209, 0x1, -R2 ;  /* 0x00000001d1d1e824 */ /* 0x000fe200078e0a02 */
[----:B------:R-:W-:Y:S01]  /*177d0*/  IABS R213, R7 ;  /* 0x0000000700d57213 */ /* 0x000fe20000000000 */
[----:B------:R-:W-:-:S03]  /*177e0*/  IMAD.HI.U32 R3, R9, R211, RZ ;  /* 0x000000d309037227 */ /* 0x000fc600078e00ff */
[----:B------:R-:W-:Y:S01]  /*177f0*/  ISETP.GT.U32.AND P6, PT, R2, R209, PT ;  /* 0x000000d10200720c */ /* 0x000fe20003fc4070 */
[--C-:B------:R-:W-:Y:S02]  /*17800*/  @!P1 IMAD.IADD R207, R207, 0x1, -R2.reuse ;  /* 0x00000001cfcf9824 */ /* 0x100fe400078e0a02 */
[----:B------:R-:W-:Y:S01]  /*17810*/  @!P4 IMAD.IADD R208, R208, 0x1, -R2 ;  /* 0x00000001d0d0c824 */ /* 0x000fe200078e0a02 */
[C---:B------:R-:W-:Y:S01]  /*17820*/  ISETP.GT.U32.AND P4, PT, R2.reuse, R210, PT ;  /* 0x000000d20200720c */ /* 0x040fe20003f84070 */
[----:B------:R-:W-:Y:S01]  /*17830*/  IMAD.MOV R3, RZ, RZ, -R3 ;  /* 0x000000ffff037224 */ /* 0x000fe200078e0a03 */
[----:B------:R-:W-:Y:S01]  /*17840*/  ISETP.GT.U32.AND P1, PT, R2, R207, PT ;  /* 0x000000cf0200720c */ /* 0x000fe20003f24070 */
[----:B------:R-:W-:Y:S02]  /*17850*/  VIADD R4, R0, 0x2f ;  /* 0x0000002f00047836 */ /* 0x000fe40000000000 */
[----:B------:R-:W-:Y:S02]  /*17860*/  IMAD R211, R2, R3, R211 ;  /* 0x0000000302d37224 */ /* 0x000fe400078e02d3 */
[----:B------:R-:W-:Y:S01]  /*17870*/  IMAD.HI.U32 R3, R9, R213, RZ ;  /* 0x000000d509037227 */ /* 0x000fe200078e00ff */
[----:B------:R-:W-:-:S03]  /*17880*/  IABS R212, R4 ;  /* 0x0000000400d47213 */ /* 0x000fc60000000000 */
[----:B------:R-:W-:Y:S02]  /*17890*/  IMAD.MOV R3, RZ, RZ, -R3 ;  /* 0x000000ffff037224 */ /* 0x000fe400078e0a03 */
[--C-:B------:R-:W-:Y:S02]  /*178a0*/  @!P4 IMAD.IADD R210, R210, 0x1, -R2.reuse ;  /* 0x00000001d2d2c824 */ /* 0x100fe400078e0a02 */
[C---:B------:R-:W-:Y:S02]  /*178b0*/  IMAD R213, R2.reuse, R3, R213 ;  /* 0x0000000302d57224 */ /* 0x040fe400078e02d5 */
[--C-:B------:R-:W-:Y:S01]  /*178c0*/  @!P6 IMAD.IADD R209, R209, 0x1, -R2.reuse ;  /* 0x00000001d1d1e824 */ /* 0x100fe200078e0a02 */
[----:B------:R-:W-:Y:S01]  /*178d0*/  ISETP.GT.U32.AND P4, PT, R2, R210, PT ;  /* 0x000000d20200720c */ /* 0x000fe20003f84070 */
[----:B------:R-:W-:Y:S01]  /*178e0*/  @!P1 IMAD.IADD R207, R207, 0x1, -R2 ;  /* 0x00000001cfcf9824 */ /* 0x000fe200078e0a02 */
[----:B------:R-:W-:Y:S01]  /*178f0*/  ISETP.GE.AND P1, PT, R8, RZ, PT ;  /* 0x000000ff0800720c */ /* 0x000fe20003f26270 */
[----:B------:R-:W-:-:S02]  /*17900*/  VIADD R6, R0, 0x2d ;  /* 0x0000002d00067836 */ /* 0x000fc40000000000 */
[----:B------:R-:W-:Y:S01]  /*17910*/  @!P2 IMAD.MOV R209, RZ, RZ, -R209 ;  /* 0x000000ffffd1a224 */ /* 0x000fe200078e0ad1 */
[----:B------:R-:W-:Y:S01]  /*17920*/  ISETP.GT.U32.AND P2, PT, R2, R213, PT ;  /* 0x000000d50200720c */ /* 0x000fe20003f44070 */
[----:B------:R-:W-:Y:S01]  /*17930*/  IMAD.HI.U32 R8, R9, R212, RZ ;  /* 0x000000d409087227 */ /* 0x000fe200078e00ff */
[----:B------:R-:W-:-:S03]  /*17940*/  IABS R214, R6 ;  /* 0x0000000600d67213 */ /* 0x000fc60000000000 */
[----:B------:R-:W-:Y:S01]  /*17950*/  @!P5 IMAD.MOV R208, RZ, RZ, -R208 ;  /* 0x000000ffffd0d224 */ /* 0x000fe200078e0ad0 */
[----:B------:R-:W-:Y:S01]  /*17960*/  ISETP.GE.AND P5, PT, R4, RZ, PT ;  /* 0x000000ff0400720c */ /* 0x000fe20003fa6270 */
[----:B------:R-:W-:Y:S01]  /*17970*/  @!P3 IMAD.MOV R207, RZ, RZ, -R207 ;  /* 0x000000ffffcfb224 */ /* 0x000fe200078e0acf */
[----:B------:R-:W-:Y:S01]  /*17980*/  ISETP.GT.U32.AND P3, PT, R2, R211, PT ;  /* 0x000000d30200720c */ /* 0x000fe20003f64070 */
[----:B------:R-:W-:Y:S02]  /*17990*/  IMAD.MOV R8, RZ, RZ, -R8 ;  /* 0x000000ffff087224 */ /* 0x000fe400078e0a08 */
[----:B------:R-:W-:Y:S02]  /*179a0*/  VIADD R4, R0, 0x2c ;  /* 0x0000002c00047836 */ /* 0x000fe40000000000 */
[----:B------:R-:W-:Y:S02]  /*179b0*/  IMAD R212, R2, R8, R212 ;  /* 0x0000000802d47224 */ /* 0x000fe400078e02d4 */
[----:B------:R-:W-:Y:S01]  /*179c0*/  VIADD R3, R0, 0x2b ;  /* 0x0000002b00037836 */ /* 0x000fe20000000000 */
[----:B------:R-:W-:Y:S01]  /*179d0*/  IABS R215, R4 ;  /* 0x0000000400d77213 */ /* 0x000fe20000000000 */
[----:B------:R-:W-:Y:S01]  /*179e0*/  IMAD.HI.U32 R8, R9, R214, RZ ;  /* 0x000000d609087227 */ /* 0x000fe200078e00ff */
[----:B------:R-:W-:-:S02]  /*179f0*/  ISETP.GT.U32.AND P6, PT, R2, R212, PT ;  /* 0x000000d40200720c */ /* 0x000fc40003fc4070 */
[----:B------:R-:W-:Y:S01]  /*17a00*/  IABS R216, R3 ;  /* 0x0000000300d87213 */ /* 0x000fe20000000000 */
[----:B------:R-:W-:Y:S01]  /*17a10*/  @!P4 IMAD.IADD R210, R210, 0x1, -R2 ;  /* 0x00000001d2d2c824 */ /* 0x000fe200078e0a02 */
[----:B------:R-:W-:Y:S01]  /*17a20*/  ISETP.GE.AND P4, PT, R7, RZ, PT ;  /* 0x000000ff0700720c */ /* 0x000fe20003f86270 */
[----:B------:R-:W-:Y:S02]  /*17a30*/  IMAD.MOV R8, RZ, RZ, -R8 ;  /* 0x000000ffff087224 */ /* 0x000fe400078e0a08 */
[----:B------:R-:W-:Y:S02]  /*17a40*/  @!P2 IMAD.IADD R213, R213, 0x1, -R2 ;  /* 0x00000001d5d5a824 */ /* 0x000fe400078e0a02 */
[----:B------:R-:W-:-:S03]  /*17a50*/  IMAD.HI.U32 R7, R9, R215, RZ ;  /* 0x000000d709077227 */ /* 0x000fc600078e00ff */
[C---:B------:R-:W-:Y:S01]  /*17a60*/  ISETP.GT.U32.AND P2, PT, R2.reuse, R213, PT ;  /* 0x000000d50200720c */ /* 0x040fe20003f44070 */
[----:B------:R-:W-:Y:S02]  /*17a70*/  @!P3 IMAD.IADD R211, R211, 0x1, -R2 ;  /* 0x00000001d3d3b824 */ /* 0x000fe400078e0a02 */
[C---:B------:R-:W-:Y:S02]  /*17a80*/  IMAD R214, R2.reuse, R8, R214 ;  /* 0x0000000802d67224 */ /* 0x040fe400078e02d6 */
[----:B------:R-:W-:Y:S01]  /*17a90*/  IMAD.MOV R8, RZ, RZ, -R7 ;  /* 0x000000ffff087224 */ /* 0x000fe200078e0a07 */
[----:B------:R-:W-:Y:S01]  /*17aa0*/  ISETP.GT.U32.AND P3, PT, R2, R211, PT ;  /* 0x000000d30200720c */ /* 0x000fe20003f64070 */
[----:B------:R-:W-:-:S04]  /*17ab0*/  IMAD.HI.U32 R7, R9, R216, RZ ;  /* 0x000000d809077227 */ /* 0x000fc800078e00ff */
[----:B------:R-:W-:Y:S02]  /*17ac0*/  IMAD.MOV R7, RZ, RZ, -R7 ;  /* 0x000000ffff077224 */ /* 0x000fe400078e0a07 */
[----:B------:R-:W-:Y:S02]  /*17ad0*/  @!P6 IMAD.IADD R212, R212, 0x1, -R2 ;  /* 0x00000001d4d4e824 */ /* 0x000fe400078e0a02 */
[C---:B------:R-:W-:Y:S02]  /*17ae0*/  IMAD R216, R2.reuse, R7, R216 ;  /* 0x0000000702d87224 */ /* 0x040fe400078e02d8 */
[--C-:B------:R-:W-:Y:S01]  /*17af0*/  @!P2 IMAD.IADD R213, R213, 0x1, -R2.reuse ;  /* 0x00000001d5d5a824 */ /* 0x100fe200078e0a02 */
[C---:B------:R-:W-:Y:S01]  /*17b00*/  ISETP.GT.U32.AND P6, PT, R2.reuse, R212, PT ;  /* 0x000000d40200720c */ /* 0x040fe20003fc4070 */
[----:B------:R-:W-:Y:S01]  /*17b10*/  @!P3 IMAD.IADD R211, R211, 0x1, -R2 ;  /* 0x00000001d3d3b824 */ /* 0x000fe200078e0a02 */
[----:B------:R-:W-:Y:S01]  /*17b20*/  ISETP.GT.U32.AND P2, PT, R2, R216, PT ;  /* 0x000000d80200720c */ /* 0x000fe20003f44070 */
[----:B------:R-:W-:Y:S01]  /*17b30*/  VIADD R11, R0, 0x29 ;  /* 0x00000029000b7836 */ /* 0x000fe20000000000 */
[C---:B------:R-:W-:Y:S01]  /*17b40*/  ISETP.GT.U32.AND P3, PT, R2.reuse, R214, PT ;  /* 0x000000d60200720c */ /* 0x040fe20003f64070 */
[----:B------:R-:W-:-:S02]  /*17b50*/  IMAD R215, R2, R8, R215 ;  /* 0x0000000802d77224 */ /* 0x000fc400078e02d7 */
[----:B------:R-:W-:Y:S01]  /*17b60*/  @!P1 IMAD.MOV R211, RZ, RZ, -R211 ;  /* 0x000000ffffd39224 */ /* 0x000fe200078e0ad3 */
[----:B------:R-:W-:Y:S01]  /*17b70*/  IABS R218, R11 ;  /* 0x0000000b00da7213 */ /* 0x000fe20000000000 */
[----:B------:R-:W-:Y:S01]  /*17b80*/  @!P0 IMAD.MOV R210, RZ, RZ, -R210 ;  /* 0x000000ffffd28224 */ /* 0x000fe200078e0ad2 */
[----:B------:R-:W-:Y:S01]  /*17b90*/  ISETP.GE.AND P0, PT, R6, RZ, PT ;  /* 0x000000ff0600720c */ /* 0x000fe20003f06270 */
[----:B------:R-:W-:Y:S02]  /*17ba0*/  VIADD R6, R0, 0x27 ;  /* 0x0000002700067836 */ /* 0x000fe40000000000 */
[--C-:B------:R-:W-:Y:S01]  /*17bb0*/  @!P6 IMAD.IADD R212, R212, 0x1, -R2.reuse ;  /* 0x00000001d4d4e824 */ /* 0x100fe200078e0a02 */
[----:B------:R-:W-:Y:S01]  /*17bc0*/  ISETP.GT.U32.AND P6, PT, R2, R215, PT ;  /* 0x000000d70200720c */ /* 0x000fe20003fc4070 */
[--C-:B------:R-:W-:Y:S01]  /*17bd0*/  @!P2 IMAD.IADD R216, R216, 0x1, -R2.reuse ;  /* 0x00000001d8d8a824 */ /* 0x100fe200078e0a02 */
[----:B------:R-:W-:Y:S01]  /*17be0*/  IABS R220, R6 ;  /* 0x0000000600dc7213 */ /* 0x000fe20000000000 */
[----:B------:R-:W-:Y:S01]  /*17bf0*/  @!P3 IMAD.IADD R214, R214, 0x1, -R2 ;  /* 0x00000001d6d6b824 */ /* 0x000fe200078e0a02 */
[----:B------:R-:W-:Y:S01]  /*17c00*/  ISETP.GE.AND P3, PT, R4, RZ, PT ;  /* 0x000000ff0400720c */ /* 0x000fe20003f66270 */
[----:B------:R-:W-:Y:S01]  /*17c10*/  @!P5 IMAD.MOV R212, RZ, RZ, -R212 ;  /* 0x000000ffffd4d224 */ /* 0x000fe200078e0ad4 */
[----:B------:R-:W-:Y:S01]  /*17c20*/  ISETP.GE.AND P5, PT, R3, RZ, PT ;  /* 0x000000ff0300720c */ /* 0x000fe20003fa6270 */
[----:B------:R-:W-:Y:S01]  /*17c30*/  IMAD.HI.U32 R3, R9, R218, RZ ;  /* 0x000000da09037227 */ /* 0x000fe200078e00ff */
[----:B------:R-:W-:-:S02]  /*17c40*/  ISETP.GT.U32.AND P2, PT, R2, R216, PT ;  /* 0x000000d80200720c */ /* 0x000fc40003f44070 */
[----:B------:R-:W-:Y:S01]  /*17c50*/  ISETP.GT.U32.AND P1, PT, R2, R214, PT ;  /* 0x000000d60200720c */ /* 0x000fe20003f24070 */
[----:B------:R-:W-:Y:S02]  /*17c60*/  VIADD R4, R0, 0x2a ;  /* 0x0000002a00047836 */ /* 0x000fe40000000000 */
[----:B------:R-:W-:Y:S02]  /*17c70*/  IMAD.MOV R3, RZ, RZ, -R3 ;  /* 0x000000ffff037224 */ /* 0x000fe400078e0a03 */
[----:B------:R-:W-:Y:S01]  /*17c80*/  @!P6 IMAD.IADD R215, R215, 0x1, -R2 ;  /* 0x00000001d7d7e824 */ /* 0x000fe200078e0a02 */
[----:B------:R-:W-:Y:S01]  /*17c90*/  IABS R217, R4 ;  /* 0x0000000400d97213 */ /* 0x000fe20000000000 */
[----:B------:R-:W-:Y:S02]  /*17ca0*/  IMAD R218, R2, R3, R218 ;  /* 0x0000000302da7224 */ /* 0x000fe400078e02da */
[----:B------:R-:W-:Y:S01]  /*17cb0*/  VIADD R3, R0, 0x26 ;  /* 0x0000002600037836 */ /* 0x000fe20000000000 */
[----:B------:R-:W-:Y:S01]  /*17cc0*/  ISETP.GT.U32.AND P6, PT, R2, R215, PT ;  /* 0x000000d70200720c */ /* 0x000fe20003fc4070 */
[----:B------:R-:W-:Y:S01]  /*17cd0*/  @!P2 IMAD.IADD R216, R216, 0x1, -R2 ;  /* 0x00000001d8d8a824 */ /* 0x000fe200078e0a02 */
[----:B------:R-:W-:Y:S01]  /*17ce0*/  ISETP.GT.U32.AND P2, PT, R2, R218, PT ;  /* 0x000000da0200720c */ /* 0x000fe20003f44070 */
[----:B------:R-:W-:Y:S01]  /*17cf0*/  IMAD.HI.U32 R7, R9, R217, RZ ;  /* 0x000000d909077227 */ /* 0x000fe200078e00ff */
[----:B------:R-:W-:-:S03]  /*17d00*/  IABS R221, R3 ;  /* 0x0000000300dd7213 */ /* 0x000fc60000000000 */
[----:B------:R-:W-:Y:S01]  /*17d10*/  @!P1 IMAD.IADD R214, R214, 0x1, -R2 ;  /* 0x00000001d6d69824 */ /* 0x000fe200078e0a02 */
[----:B------:R-:W-:Y:S01]  /*17d20*/  ISETP.GE.AND P1, PT, R4, RZ, PT ;  /* 0x000000ff0400720c */ /* 0x000fe20003f26270 */
[----:B------:R-:W-:Y:S02]  /*17d30*/  IMAD.MOV R7, RZ, RZ, -R7 ;  /* 0x000000ffff077224 */ /* 0x000fe400078e0a07 */
[----:B------:R-:W-:Y:S02]  /*17d40*/  VIADD R4, R0, 0x28 ;  /* 0x0000002800047836 */ /* 0x000fe40000000000 */
[----:B------:R-:W-:Y:S02]  /*17d50*/  IMAD R217, R2, R7, R217 ;  /* 0x0000000702d97224 */ /* 0x000fe400078e02d9 */
[----:B------:R-:W-:Y:S01]  /*17d60*/  IMAD.HI.U32 R7, R9, R220, RZ ;  /* 0x000000dc09077227 */ /* 0x000fe200078e00ff */
[----:B------:R-:W-:-:S03]  /*17d70*/  IABS R219, R4 ;  /* 0x0000000400db7213 */ /* 0x000fc60000000000 */
[----:B------:R-:W-:Y:S02]  /*17d80*/  @!P2 IMAD.IADD R218, R218, 0x1, -R2 ;  /* 0x00000001dadaa824 */ /* 0x000fe400078e0a02 */
[----:B------:R-:W-:Y:S02]  /*17d90*/  IMAD.MOV R7, RZ, RZ, -R7 ;  /* 0x000000ffff077224 */ /* 0x000fe400078e0a07 */
[----:B------:R-:W-:-:S04]  /*17da0*/  IMAD.HI.U32 R10, R9, R219, RZ ;  /* 0x000000db090a7227 */ /* 0x000fc800078e00ff */
[----:B------:R-:W-:Y:S01]  /*17db0*/  @!P4 IMAD.MOV R213, RZ, RZ, -R213 ;  /* 0x000000ffffd5c224 */ /* 0x000fe200078e0ad5 */
[C---:B------:R-:W-:Y:S01]  /*17dc0*/  ISETP.GT.U32.AND P4, PT, R2.reuse, R218, PT ;  /* 0x000000da0200720c */ /* 0x040fe20003f84070 */
[----:B------:R-:W-:Y:S02]  /*17dd0*/  IMAD R220, R2, R7, R220 ;  /* 0x0000000702dc7224 */ /* 0x000fe400078e02dc */
[----:B------:R-:W-:Y:S02]  /*17de0*/  IMAD.MOV R10, RZ, RZ, -R10 ;  /* 0x000000ffff0a7224 */ /* 0x000fe400078e0a0a */
[----:B------:R-:W-:-:S04]  /*17df0*/  IMAD.HI.U32 R7, R9, R221, RZ ;  /* 0x000000dd09077227 */ /* 0x000fc800078e00ff */
[----:B------:R-:W-:Y:S01]  /*17e00*/  @!P6 IMAD.IADD R215, R215, 0x1, -R2 ;  /* 0x00000001d7d7e824 */ /* 0x000fe200078e0a02 */
[C---:B------:R-:W-:Y:S01]  /*17e10*/  ISETP.GT.U32.AND P6, PT, R2.reuse, R217, PT ;  /* 0x000000d90200720c */ /* 0x040fe20003fc4070 */
[C---:B------:R-:W-:Y:S02]  /*17e20*/  IMAD R219, R2.reuse, R10, R219 ;  /* 0x0000000a02db7224 */ /* 0x040fe400078e02db */
[----:B------:R-:W-:Y:S02]  /*17e30*/  IMAD.MOV R7, RZ, RZ, -R7 ;  /* 0x000000ffff077224 */ /* 0x000fe400078e0a07 */
[----:B------:R-:W-:Y:S01]  /*17e40*/  @!P0 IMAD.MOV R214, RZ, RZ, -R214 ;  /* 0x000000ffffd68224 */ /* 0x000fe200078e0ad6 */
[C---:B------:R-:W-:Y:S01]  /*17e50*/  ISETP.GT.U32.AND P0, PT, R2.reuse, R219, PT ;  /* 0x000000db0200720c */ /* 0x040fe20003f04070 */
[C---:B------:R-:W-:Y:S02]  /*17e60*/  IMAD R221, R2.reuse, R7, R221 ;  /* 0x0000000702dd7224 */ /* 0x040fe400078e02dd */
[----:B------:R-:W-:Y:S01]  /*17e70*/  @!P5 IMAD.MOV R216, RZ, RZ, -R216 ;  /* 0x000000ffffd8d224 */ /* 0x000fe200078e0ad8 */
[----:B------:R-:W-:Y:S01]  /*17e80*/  ISETP.GT.U32.AND P5, PT, R2, R220, PT ;  /* 0x000000dc0200720c */ /* 0x000fe20003fa4070 */
[----:B------:R-:W-:Y:S01]  /*17e90*/  @!P4 IMAD.IADD R218, R218, 0x1, -R2 ;  /* 0x00000001dadac824 */ /* 0x000fe200078e0a02 */
[----:B------:R-:W-:Y:S01]  /*17ea0*/  ISETP.GT.U32.AND P4, PT, R2, R221, PT ;  /* 0x000000dd0200720c */ /* 0x000fe20003f84070 */
[----:B------:R-:W-:-:S02]  /*17eb0*/  VIADD R8, R0, 0x25 ;  /* 0x0000002500087836 */ /* 0x000fc40000000000 */
[--C-:B------:R-:W-:Y:S01]  /*17ec0*/  @!P6 IMAD.IADD R217, R217, 0x1, -R2.reuse ;  /* 0x00000001d9d9e824 */ /* 0x100fe200078e0a02 */
[----:B------:R-:W-:Y:S01]  /*17ed0*/  ISETP.GE.AND P6, PT, R11, RZ, PT ;  /* 0x000000ff0b00720c */ /* 0x000fe20003fc6270 */
[----:B------:R-:W-:Y:S01]  /*17ee0*/  VIADD R7, R0, 0x24 ;  /* 0x0000002400077836 */ /* 0x000fe20000000000 */
[----:B------:R-:W-:Y:S01]  /*17ef0*/  IABS R222, R8 ;  /* 0x0000000800de7213 */ /* 0x000fe20000000000 */
[--C-:B------:R-:W-:Y:S01]  /*17f00*/  @!P0 IMAD.IADD R219, R219, 0x1, -R2.reuse ;  /* 0x00000001dbdb8824 */ /* 0x100fe200078e0a02 */
[----:B------:R-:W-:Y:S01]  /*17f10*/  ISETP.GT.U32.AND P2, PT, R2, R217, PT ;  /* 0x000000d90200720c */ /* 0x000fe20003f44070 */
[----:B------:R-:W-:Y:S01]  /*17f20*/  @!P3 IMAD.MOV R215, RZ, RZ, -R215 ;  /* 0x000000ffffd7b224 */ /* 0x000fe200078e0ad7 */
[----:B------:R-:W-:Y:S01]  /*17f30*/  ISETP.GE.AND P3, PT, R4, RZ, PT ;  /* 0x000000ff0400720c */ /* 0x000fe20003f66270 */
[--C-:B------:R-:W-:Y:S01]  /*17f40*/  @!P5 IMAD.IADD R220, R220, 0x1, -R2.reuse ;  /* 0x00000001dcdcd824 */ /* 0x100fe200078e0a02 */
[----:B------:R-:W-:Y:S01]  /*17f50*/  IABS R223, R7 ;  /* 0x0000000700df7213 */ /* 0x000fe20000000000 */
[----:B------:R-:W-:Y:S01]  /*17f60*/  @!P4 IMAD.IADD R221, R221, 0x1, -R2 ;  /* 0x00000001ddddc824 */ /* 0x000fe200078e0a02 */
[----:B------:R-:W-:Y:S01]  /*17f70*/  ISETP.GT.U32.AND P5, PT, R2, R219, PT ;  /* 0x000000db0200720c */ /* 0x000fe20003fa4070 */
[----:B------:R-:W-:Y:S01]  /*17f80*/  IMAD.HI.U32 R4, R9, R222, RZ ;  /* 0x000000de09047227 */ /* 0x000fe200078e00ff */
[----:B------:R-:W-:-:S02]  /*17f90*/  ISETP.GE.AND P0, PT, R3, RZ, PT ;  /* 0x000000ff0300720c */ /* 0x000fc40003f06270 */
[----:B------:R-:W-:Y:S01]  /*17fa0*/  ISETP.GT.U32.AND P4, PT, R2, R221, PT ;  /* 0x000000dd0200720c */ /* 0x000fe20003f84070 */
[----:B------:R-:W-:Y:S02]  /*17fb0*/  IMAD.MOV R4, RZ, RZ, -R4 ;  /* 0x000000ffff047224 */ /* 0x000fe400078e0a04 */
[----:B------:R-:W-:-:S04]  /*17fc0*/  IMAD.HI.U32 R10, R9, R223, RZ ;  /* 0x000000df090a7227 */ /* 0x000fc800078e00ff */
[----:B------:R-:W-:Y:S01]  /*17fd0*/  @!P2 IMAD.IADD R217, R217, 0x1, -R2 ;  /* 0x00000001d9d9a824 */ /* 0x000fe200078e0a02 */
[----:B------:R-:W-:Y:S01]  /*17fe0*/  ISETP.GE.AND P2, PT, R6, RZ, PT ;  /* 0x000000ff0600720c */ /* 0x000fe20003f46270 */
[C---:B------:R-:W-:Y:S02]  /*17ff0*/  IMAD R222, R2.reuse, R4, R222 ;  /* 0x0000000402de7224 */ /* 0x040fe400078e02de */
[----:B------:R-:W-:Y:S02]  /*18000*/  IMAD.MOV R10, RZ, RZ, -R10 ;  /* 0x000000ffff0a7224 */ /* 0x000fe400078e0a0a */
[----:B------:R-:W-:Y:S01]  /*18010*/  @!P1 IMAD.MOV R217, RZ, RZ, -R217 ;  /* 0x000000ffffd99224 */ /* 0x000fe200078e0ad9 */
[C---:B------:R-:W-:Y:S01]  /*18020*/  ISETP.GT.U32.AND P1, PT, R2.reuse, R220, PT ;  /* 0x000000dc0200720c */ /* 0x040fe20003f24070 */
[----:B------:R-:W-:Y:S01]  /*18030*/  @!P5 IMAD.IADD R219, R219, 0x1, -R2 ;  /* 0x00000001dbdbd824 */ /* 0x000fe200078e0a02 */
[C---:B------:R-:W-:Y:S01]  /*18040*/  ISETP.GT.U32.AND P5, PT, R2.reuse, R222, PT ;  /* 0x000000de0200720c */ /* 0x040fe20003fa4070 */
[----:B------:R-:W-:-:S02]  /*18050*/  IMAD R223, R2, R10, R223 ;  /* 0x0000000a02df7224 */ /* 0x000fc400078e02df */
[--C-:B------:R-:W-:Y:S02]  /*18060*/  @!P4 IMAD.IADD R221, R221, 0x1, -R2.reuse ;  /* 0x00000001ddddc824 */ /* 0x100fe400078e0a02 */
[----:B------:R-:W-:Y:S01]  /*18070*/  VIADD R4, R0, 0x22 ;  /* 0x0000002200047836 */ /* 0x000fe20000000000 */
[----:B------:R-:W-:Y:S01]  /*18080*/  ISETP.GT.U32.AND P4, PT, R2, R223, PT ;  /* 0x000000df0200720c */ /* 0x000fe20003f84070 */
[C---:B------:R-:W-:Y:S02]  /*18090*/  VIADD R6, R0.reuse, 0x21 ;  /* 0x0000002100067836 */ /* 0x040fe40000000000 */
[----:B------:R-:W-:Y:S01]  /*180a0*/  VIADD R3, R0, 0x23 ;  /* 0x0000002300037836 */ /* 0x000fe20000000000 */
[----:B------:R-:W-:Y:S01]  /*180b0*/  IABS R225, R4 ;  /* 0x0000000400e17213 */ /* 0x000fe20000000000 */
[--C-:B------:R-:W-:Y:S01]  /*180c0*/  @!P1 IMAD.IADD R220, R220, 0x1, -R2.reuse ;  /* 0x00000001dcdc9824 */ /* 0x100fe200078e0a02 */
[----:B------:R-:W-:Y:S01]  /*180d0*/  ISETP.GE.AND P1, PT, R8, RZ, PT ;  /* 0x000000ff0800720c */ /* 0x000fe20003f26270 */
[----:B------:R-:W-:Y:S01]  /*180e0*/  @!P5 IMAD.IADD R222, R222, 0x1, -R2 ;  /* 0x00000001deded824 */ /* 0x000fe200078e0a02 */
[----:B------:R-:W-:Y:S01]  /*180f0*/  IABS R226, R6 ;  /* 0x0000000600e27213 */ /* 0x000fe20000000000 */
[----:B------:R-:W-:Y:S01]  /*18100*/  IMAD.HI.U32 R8, R9, R225, RZ ;  /* 0x000000e109087227 */ /* 0x000fe200078e00ff */
[----:B------:R-:W-:-:S02]  /*18110*/  ISETP.GE.AND P5, PT, R7, RZ, PT ;  /* 0x000000ff0700720c */ /* 0x000fc40003fa6270 */
[----:B------:R-:W-:Y:S01]  /*18120*/  IABS R224, R3 ;  /* 0x0000000300e07213 */ /* 0x000fe20000000000 */
[----:B------:R-:W-:Y:S01]  /*18130*/  @!P4 IMAD.IADD R223, R223, 0x1, -R2 ;  /* 0x00000001dfdfc824 */ /* 0x000fe200078e0a02 */
[----:B------:R-:W-:Y:S01]  /*18140*/  ISETP.GT.U32.AND P4, PT, R2, R222, PT ;  /* 0x000000de0200720c */ /* 0x000fe20003f84070 */
[----:B------:R-:W-:Y:S02]  /*18150*/  IMAD.MOV R8, RZ, RZ, -R8 ;  /* 0x000000ffff087224 */ /* 0x000fe400078e0a08 */
[----:B------:R-:W-:-:S04]  /*18160*/  IMAD.HI.U32 R7, R9, R226, RZ ;  /* 0x000000e209077227 */ /* 0x000fc800078e00ff */
[C---:B------:R-:W-:Y:S02]  /*18170*/  IMAD R225, R2.reuse, R8, R225 ;  /* 0x0000000802e17224 */ /* 0x040fe400078e02e1 */
[----:B------:R-:W-:Y:S02]  /*18180*/  IMAD.MOV R7, RZ, RZ, -R7 ;  /* 0x000000ffff077224 */ /* 0x000fe400078e0a07 */
[----:B------:R-:W-:Y:S01]  /*18190*/  @!P0 IMAD.MOV R221, RZ, RZ, -R221 ;  /* 0x000000ffffdd8224 */ /* 0x000fe200078e0add */
[C---:B------:R-:W-:Y:S01]  /*181a0*/  ISETP.GT.U32.AND P0, PT, R2.reuse, R225, PT ;  /* 0x000000e10200720c */ /* 0x040fe20003f04070 */
[----:B------:R-:W-:Y:S02]  /*181b0*/  IMAD R226, R2, R7, R226 ;  /* 0x0000000702e27224 */ /* 0x000fe400078e02e2 */
[----:B------:R-:W-:Y:S02]  /*181c0*/  @!P4 IMAD.IADD R222, R222, 0x1, -R2 ;  /* 0x00000001dedec824 */ /* 0x000fe400078e0a02 */
[----:B------:R-:W-:Y:S01]  /*181d0*/  IMAD.HI.U32 R10, R9, R224, RZ ;  /* 0x000000e0090a7227 */ /* 0x000fe200078e00ff */
[----:B------:R-:W-:-:S03]  /*181e0*/  ISETP.GT.U32.AND P4, PT, R2, R226, PT ;  /* 0x000000e20200720c */ /* 0x000fc60003f84070 */
[----:B------:R-:W-:Y:S01]  /*181f0*/  @!P2 IMAD.MOV R220, RZ, RZ, -R220 ;  /* 0x000000ffffdca224 */ /* 0x000fe200078e0adc */
[----:B------:R-:W-:Y:S01]  /*18200*/  ISETP.GE.AND P2, PT, R3, RZ, PT ;  /* 0x000000ff0300720c */ /* 0x000fe20003f46270 */
[----:B------:R-:W-:Y:S02]  /*18210*/  IMAD.MOV R10, RZ, RZ, -R10 ;  /* 0x000000ffff0a7224 */ /* 0x000fe400078e0a0a */
[----:B------:R-:W-:Y:S02]  /*18220*/  VIADD R3, R0, 0x20 ;  /* 0x0000002000037836 */ /* 0x000fe40000000000 */
[C---:B------:R-:W-:Y:S02]  /*18230*/  IMAD R224, R2.reuse, R10, R224 ;  /* 0x0000000a02e07224 */ /* 0x040fe400078e02e0 */
[----:B------:R-:W-:Y:S01]  /*18240*/  @!P0 IMAD.IADD R225, R225, 0x1, -R2 ;  /* 0x00000001e1e18824 */ /* 0x000fe200078e0a02 */
[----:B------:R-:W-:Y:S01]  /*18250*/  IABS R228, R3 ;  /* 0x0000000300e47213 */ /* 0x000fe20000000000 */
[----:B------:R-:W-:Y:S01]  /*18260*/  @!P6 IMAD.MOV R218, RZ, RZ, -R218 ;  /* 0x000000ffffdae224 */ /* 0x000fe200078e0ada */
[----:B------:R-:W-:Y:S01]  /*18270*/  ISETP.GT.U32.AND P6, PT, R2, R224, PT ;  /* 0x000000e00200720c */ /* 0x000fe20003fc4070 */
[----:B------:R-:W-:Y:S01]  /*18280*/  @!P4 IMAD.IADD R226, R226, 0x1, -R2 ;  /* 0x00000001e2e2c824 */ /* 0x000fe200078e0a02 */
[----:B------:R-:W-:Y:S01]  /*18290*/  ISETP.GT.U32.AND P4, PT, R2, R225, PT ;  /* 0x000000e10200720c */ /* 0x000fe20003f84070 */
[----:B------:R-:W-:-:S04]  /*182a0*/  IMAD.HI.U32 R7, R9, R228, RZ ;  /* 0x000000e409077227 */ /* 0x000fc800078e00ff */
[----:B------:R-:W-:Y:S02]  /*182b0*/  IMAD.MOV R7, RZ, RZ, -R7 ;  /* 0x000000ffff077224 */ /* 0x000fe400078e0a07 */
[----:B------:R-:W-:Y:S01]  /*182c0*/  @!P3 IMAD.MOV R219, RZ, RZ, -R219 ;  /* 0x000000ffffdbb224 */ /* 0x000fe200078e0adb */
[----:B------:R-:W-:Y:S01]  /*182d0*/  ISETP.GT.U32.AND P3, PT, R2, R223, PT ;  /* 0x000000df0200720c */ /* 0x000fe20003f64070 */
[----:B------:R-:W-:-:S04]  /*182e0*/  IMAD.HI.U32 R8, R9, R227, RZ ;  /* 0x000000e309087227 */ /* 0x000fc800078e00ff */
[----:B------:R-:W-:Y:S02]  /*182f0*/  IMAD R228, R2, R7, R228 ;  /* 0x0000000702e47224 */ /* 0x000fe400078e02e4 */
[----:B------:R-:W-:Y:S02]  /*18300*/  IMAD.MOV R8, RZ, RZ, -R8 ;  /* 0x000000ffff087224 */ /* 0x000fe400078e0a08 */
[--C-:B------:R-:W-:Y:S01]  /*18310*/  @!P6 IMAD.IADD R224, R224, 0x1, -R2.reuse ;  /* 0x00000001e0e0e824 */ /* 0x100fe200078e0a02 */
[----:B------:R-:W-:Y:S01]  /*18320*/  ISETP.GE.AND P6, PT, R6, RZ, PT ;  /* 0x000000ff0600720c */ /* 0x000fe20003fc6270 */
[----:B------:R-:W-:Y:S01]  /*18330*/  @!P4 IMAD.IADD R225, R225, 0x1, -R2 ;  /* 0x00000001e1e1c824 */ /* 0x000fe200078e0a02 */
[C---:B------:R-:W-:Y:S01]  /*18340*/  ISETP.GT.U32.AND P4, PT, R2.reuse, R228, PT ;  /* 0x000000e40200720c */ /* 0x040fe20003f84070 */
[C---:B------:R-:W-:Y:S01]  /*18350*/  IMAD R227, R2.reuse, R8, R227 ;  /* 0x0000000802e37224 */ /* 0x040fe200078e02e3 */
[----:B------:R-:W-:Y:S01]  /*18360*/  ISETP.GT.U32.AND P0, PT, R2, R224, PT ;  /* 0x000000e00200720c */ /* 0x000fe20003f04070 */
[----:B------:R-:W-:-:S02]  /*18370*/  VIADD R8, R0, 0x1f ;  /* 0x0000001f00087836 */ /* 0x000fc40000000000 */
[----:B------:R-:W-:Y:S01]  /*18380*/  @!P3 IMAD.IADD R223, R223, 0x1, -R2 ;  /* 0x00000001dfdfb824 */ /* 0x000fe200078e0a02 */
[----:B------:R-:W-:Y:S01]  /*18390*/  ISETP.GE.AND P3, PT, R4, RZ, PT ;  /* 0x000000ff0400720c */ /* 0x000fe20003f66270 */
[----:B------:R-:W-:Y:S01]  /*183a0*/  VIADD R4, R0, 0x1e ;  /* 0x0000001e00047836 */ /* 0x000fe20000000000 */
[----:B------:R-:W-:Y:S01]  /*183b0*/  IABS R229, R8 ;  /* 0x0000000800e57213 */ /* 0x000fe20000000000 */
[----:B------:R-:W-:Y:S02]  /*183c0*/  @!P5 IMAD.MOV R223, RZ, RZ, -R223 ;  /* 0x000000ffffdfd224 */ /* 0x000fe400078e0adf */
[----:B------:R-:W-:Y:S01]  /*183d0*/  @!P1 IMAD.MOV R222, RZ, RZ, -R222 ;  /* 0x000000ffffde9224 */ /* 0x000fe200078e0ade */
[----:B------:R-:W-:Y:S01]  /*183e0*/  IABS R230, R4 ;  /* 0x0000000400e67213 */ /* 0x000fe20000000000 */
[----:B------:R-:W-:Y:S01]  /*183f0*/  IMAD.HI.U32 R10, R9, R229, RZ ;  /* 0x000000e5090a7227 */ /* 0x000fe200078e00ff */
[----:B------:R-:W-:-:S03]  /*18400*/  ISETP.GT.U32.AND P1, PT, R2, R226, PT ;  /* 0x000000e20200720c */ /* 0x000fc60003f24070 */
[--C-:B------:R-:W-:Y:S02]  /*18410*/  @!P4 IMAD.IADD R228, R228, 0x1, -R2.reuse ;  /* 0x00000001e4e4c824 */ /* 0x100fe400078e0a02 */
[----:B------:R-:W-:Y:S01]  /*18420*/  @!P0 IMAD.IADD R224, R224, 0x1, -R2 ;  /* 0x00000001e0e08824 */ /* 0x000fe200078e0a02 */
[C---:B------:R-:W-:Y:S01]  /*18430*/  ISETP.GT.U32.AND P0, PT, R2.reuse, R227, PT ;  /* 0x000000e30200720c */ /* 0x040fe20003f04070 */
[----:B------:R-:W-:Y:S01]  /*18440*/  IMAD.MOV R10, RZ, RZ, -R10 ;  /* 0x000000ffff0a7224 */ /* 0x000fe200078e0a0a */
[----:B------:R-:W-:Y:S01]  /*18450*/  ISETP.GT.U32.AND P5, PT, R2, R228, PT ;  /* 0x000000e40200720c */ /* 0x000fe20003fa4070 */
[----:B------:R-:W-:-:S04]  /*18460*/  IMAD.HI.U32 R7, R9, R230, RZ ;  /* 0x000000e609077227 */ /* 0x000fc800078e00ff */
[C---:B------:R-:W-:Y:S02]  /*18470*/  IMAD R229, R2.reuse, R10, R229 ;  /* 0x0000000a02e57224 */ /* 0x040fe400078e02e5 */
[----:B------:R-:W-:Y:S02]  /*18480*/  IMAD.MOV R7, RZ, RZ, -R7 ;  /* 0x000000ffff077224 */ /* 0x000fe400078e0a07 */
[----:B------:R-:W-:Y:S01]  /*18490*/  @!P2 IMAD.MOV R224, RZ, RZ, -R224 ;  /* 0x000000ffffe0a224 */ /* 0x000fe200078e0ae0 */
[C---:B------:R-:W-:Y:S01]  /*184a0*/  ISETP.GT.U32.AND P2, PT, R2.reuse, R229, PT ;  /* 0x000000e50200720c */ /* 0x040fe20003f44070 */
[----:B------:R-:W-:Y:S02]  /*184b0*/  IMAD R230, R2, R7, R230 ;  /* 0x0000000702e67224 */ /* 0x000fe400078e02e6 */
[--C-:B------:R-:W-:Y:S01]  /*184c0*/  @!P0 IMAD.IADD R227, R227, 0x1, -R2.reuse ;  /* 0x00000001e3e38824 */ /* 0x100fe200078e0a02 */
[----:B------:R-:W-:Y:S01]  /*184d0*/  ISETP.GE.AND P0, PT, R8, RZ, PT ;  /* 0x000000ff0800720c */ /* 0x000fe20003f06270 */
[--C-:B------:R-:W-:Y:S01]  /*184e0*/  @!P5 IMAD.IADD R228, R228, 0x1, -R2.reuse ;  /* 0x00000001e4e4d824 */ /* 0x100fe200078e0a02 */
[----:B------:R-:W-:Y:S01]  /*184f0*/  ISETP.GT.U32.AND P5, PT, R2, R230, PT ;  /* 0x000000e60200720c */ /* 0x000fe20003fa4070 */
        /* <DEDUP_REMOVED lines=8> */
[----:B------:R-:W-:Y:S01]  /*18580*/  @!P2 IMAD.IADD R229, R229, 0x1, -R2 ;  /* 0x00000001e5e5a824 */ /* 0x000fe200078e0a02 */
[----:B------:R-:W-:Y:S01]  /*18590*/  ISETP.GE.AND P3, PT, R4, RZ, PT ;  /* 0x000000ff0400720c */ /* 0x000fe20003f66270 */
[----:B------:R-:W-:-:S02]  /*185a0*/  VIADD R6, R0, 0x1c ;  /* 0x0000001c00067836 */ /* 0x000fc40000000000 */
[--C-:B------:R-:W-:Y:S01]  /*185b0*/  @!P5 IMAD.IADD R230, R230, 0x1, -R2.reuse ;  /* 0x00000001e6e6d824 */ /* 0x100fe200078e0a02 */
[----:B------:R-:W-:Y:S01]  /*185c0*/  ISETP.GT.U32.AND P2, PT, R2, R229, PT ;  /* 0x000000e50200720c */ /* 0x000fe20003f44070 */
[----:B------:R-:W-:Y:S01]  /*185d0*/  @!P4 IMAD.IADD R227, R227, 0x1, -R2 ;  /* 0x00000001e3e3c824 */ /* 0x000fe200078e0a02 */
[----:B------:R-:W-:Y:S01]  /*185e0*/  IABS R232, R6 ;  /* 0x0000000600e87213 */ /* 0x000fe20000000000 */
[C---:B------:R-:W-:Y:S01]  /*185f0*/  VIADD R4, R0.reuse, 0x1b ;  /* 0x0000001b00047836 */ /* 0x040fe20000000000 */
[----:B------:R-:W-:Y:S01]  /*18600*/  ISETP.GE.AND P4, PT, R0, RZ, PT ;  /* 0x000000ff0000720c */ /* 0x000fe20003f86270 */
[C---:B------:R-:W-:Y:S01]  /*18610*/  IMAD.HI.U32 R3, R9.reuse, R231, RZ ;  /* 0x000000e709037227 */ /* 0x040fe200078e00ff */
[----:B------:R-:W-:Y:S02]  /*18620*/  ISETP.GT.U32.AND P5, PT, R2, R230, PT ;  /* 0x000000e60200720c */ /* 0x000fe40003fa4070 */
[----:B------:R-:W-:Y:S01]  /*18630*/  IABS R233, R4 ;  /* 0x0000000400e97213 */ /* 0x000fe20000000000 */
[----:B------:R-:W-:-:S04]  /*18640*/  IMAD.HI.U32 R7, R9, R232, RZ ;  /* 0x000000e809077227 */ /* 0x000fc800078e00ff */
[----:B------:R-:W-:Y:S02]  /*18650*/  IMAD.MOV R3, RZ, RZ, -R3 ;  /* 0x000000ffff037224 */ /* 0x000fe400078e0a03 */
[----:B------:R-:W-:Y:S02]  /*18660*/  IMAD.MOV R7, RZ, RZ, -R7 ;  /* 0x000000ffff077224 */ /* 0x000fe400078e0a07 */
[----:B------:R-:W-:Y:S01]  /*18670*/  @!P2 IMAD.IADD R229, R229, 0x1, -R2 ;  /* 0x00000001e5e5a824 */ /* 0x000fe200078e0a02 */
[----:B------:R-:W-:Y:S01]  /*18680*/  ISETP.GE.AND P2, PT, R4, RZ, PT ;  /* 0x000000ff0400720c */ /* 0x000fe20003f46270 */
        /* <DEDUP_REMOVED lines=9> */
[----:B------:R-:W-:-:S02]  /*18720*/  @!P3 IMAD.MOV R230, RZ, RZ, -R230 ;  /* 0x000000ffffe6b224 */ /* 0x000fc400078e0ae6 */
[----:B------:R-:W-:Y:S01]  /*18730*/  VIADD R3, R0, 0x1a ;  /* 0x0000001a00037836 */ /* 0x000fe20000000000 */
[----:B------:R-:W-:Y:S01]  /*18740*/  ISETP.GT.U32.AND P3, PT, R2, R233, PT ;  /* 0x000000e90200720c */ /* 0x000fe20003f64070 */
[----:B------:R-:W-:Y:S02]  /*18750*/  VIADD R8, R0, 0x18 ;  /* 0x0000001800087836 */ /* 0x000fe40000000000 */
[----:B------:R-:W-:Y:S01]  /*18760*/  @!P4 IMAD.IADD R231, R231, 0x1, -R2 ;  /* 0x00000001e7e7c824 */ /* 0x000fe200078e0a02 */
[----:B------:R-:W-:Y:S01]  /*18770*/  IABS R234, R3 ;  /* 0x0000000300ea7213 */ /* 0x000fe20000000000 */
[----:B------:R-:W-:Y:S01]  /*18780*/  @!P1 IMAD.MOV R228, RZ, RZ, -R228 ;  /* 0x000000ffffe49224 */ /* 0x000fe200078e0ae4 */
[----:B------:R-:W-:Y:S01]  /*18790*/  IABS R236, R8 ;  /* 0x0000000800ec7213 */ /* 0x000fe20000000000 */
[----:B------:R-:W-:Y:S01]  /*187a0*/  @!P5 IMAD.IADD R232, R232, 0x1, -R2 ;  /* 0x00000001e8e8d824 */ /* 0x000fe200078e0a02 */
[----:B------:R-:W-:Y:S01]  /*187b0*/  ISETP.GT.U32.AND P4, PT, R2, R231, PT ;  /* 0x000000e70200720c */ /* 0x000fe20003f84070 */
[----:B------:R-:W-:Y:S01]  /*187c0*/  @!P0 IMAD.MOV R229, RZ, RZ, -R229 ;  /* 0x000000ffffe58224 */ /* 0x000fe200078e0ae5 */
[----:B------:R-:W-:Y:S01]  /*187d0*/  ISETP.GE.AND P1, PT, R6, RZ, PT ;  /* 0x000000ff0600720c */ /* 0x000fe20003f26270 */
[----:B------:R-:W-:Y:S01]  /*187e0*/  IMAD.HI.U32 R6, R9, R234, RZ ;  /* 0x000000ea09067227 */ /* 0x000fe200078e00ff */
[----:B------:R-:W-:-:S02]  /*187f0*/  ISETP.GT.U32.AND P5, PT, R2, R232, PT ;  /* 0x000000e80200720c */ /* 0x000fc40003fa4070 */
[----:B------:R-:W-:Y:S01]  /*18800*/  ISETP.GE.AND P0, PT, R3, RZ, PT ;  /* 0x000000ff0300720c */ /* 0x000fe20003f06270 */
[----:B------:R-:W-:Y:S02]  /*18810*/  @!P3 IMAD.IADD R233, R233, 0x1, -R2 ;  /* 0x00000001e9e9b824 */ /* 0x000fe400078e0a02 */
[----:B------:R-:W-:-:S03]  /*18820*/  IMAD.HI.U32 R4, R9, R236, RZ ;  /* 0x000000ec09047227 */ /* 0x000fc600078e00ff */
[C---:B------:R-:W-:Y:S01]  /*18830*/  ISETP.GT.U32.AND P3, PT, R2.reuse, R233, PT ;  /* 0x000000e90200720c */ /* 0x040fe20003f64070 */
[----:B------:R-:W-:Y:S02]  /*18840*/  IMAD.MOV R6, RZ, RZ, -R6 ;  /* 0x000000ffff067224 */ /* 0x000fe400078e0a06 */
[----:B------:R-:W-:Y:S02]  /*18850*/  IMAD.MOV R4, RZ, RZ, -R4 ;  /* 0x000000ffff047224 */ /* 0x000fe400078e0a04 */
[----:B------:R-:W-:Y:S02]  /*18860*/  IMAD R234, R2, R6, R234 ;  /* 0x0000000602ea7224 */ /* 0x000fe400078e02ea */
[--C-:B------:R-:W-:Y:S01]  /*18870*/  @!P4 IMAD.IADD R231, R231, 0x1, -R2.reuse ;  /* 0x00000001e7e7c824 */ /* 0x100fe200078e0a02 */
[----:B------:R-:W-:Y:S01]  /*18880*/  ISETP.GE.AND P4, PT, R235, RZ, PT ;  /* 0x000000ffeb00720c */ /* 0x000fe20003f86270 */
[----:B------:R-:W-:Y:S01]  /*18890*/  @!P5 IMAD.IADD R232, R232, 0x1, -R2 ;  /* 0x00000001e8e8d824 */ /* 0x000fe200078e0a02 */
[----:B------:R-:W-:Y:S01]  /*188a0*/  IABS R235, R235 ;  /* 0x000000eb00eb7213 */ /* 0x000fe20000000000 */
[----:B------:R-:W-:Y:S01]  /*188b0*/  IMAD R236, R2, R4, R236 ;  /* 0x0000000402ec7224 */ /* 0x000fe200078e02ec */
[----:B------:R-:W-:Y:S01]  /*188c0*/  ISETP.GE.AND P5, PT, R8, RZ, PT ;  /* 0x000000ff0800720c */ /* 0x000fe20003fa6270 */
[----:B------:R-:W-:Y:S01]  /*188d0*/  @!P6 IMAD.MOV R231, RZ, RZ, -R231 ;  /* 0x000000ffffe7e224 */ /* 0x000fe200078e0ae7 */
[C---:B------:R-:W-:Y:S01]  /*188e0*/  ISETP.GT.U32.AND P6, PT, R2.reuse, R234, PT ;  /* 0x000000ea0200720c */ /* 0x040fe20003fc4070 */
[----:B------:R-:W-:Y:S01]  /*188f0*/  @!P1 IMAD.MOV R232, RZ, RZ, -R232 ;  /* 0x000000ffffe89224 */ /* 0x000fe200078e0ae8 */
[----:B------:R-:W-:Y:S01]  /*18900*/  ISETP.GT.U32.AND P1, PT, R2, R236, PT ;  /* 0x000000ec0200720c */ /* 0x000fe20003f24070 */
[----:B------:R-:W-:-:S02]  /*18910*/  VIADD R3, R0, 0x17 ;  /* 0x0000001700037836 */ /* 0x000fc40000000000 */
[----:B------:R-:W-:Y:S02]  /*18920*/  @!P3 IMAD.IADD R233, R233, 0x1, -R2 ;  /* 0x00000001e9e9b824 */ /* 0x000fe400078e0a02 */
[----:B------:R-:W-:Y:S01]  /*18930*/  IMAD.HI.U32 R10, R9, R235, RZ ;  /* 0x000000eb090a7227 */ /* 0x000fe200078e00ff */
[----:B------:R-:W-:-:S03]  /*18940*/  IABS R237, R3 ;  /* 0x0000000300ed7213 */ /* 0x000fc60000000000 */
[----:B------:R-:W-:Y:S01]  /*18950*/  @!P2 IMAD.MOV R233, RZ, RZ, -R233 ;  /* 0x000000ffffe9a224 */ /* 0x000fe200078e0ae9 */
[----:B------:R-:W-:Y:S01]  /*18960*/  ISETP.GE.AND P2, PT, R3, RZ, PT ;  /* 0x000000ff0300720c */ /* 0x000fe20003f46270 */
[C---:B------:R-:W-:Y:S02]  /*18970*/  VIADD R3, R0.reuse, 0x15 ;  /* 0x0000001500037836 */ /* 0x040fe40000000000 */
[----:B------:R-:W-:Y:S02]  /*18980*/  VIADD R7, R0, 0x16 ;  /* 0x0000001600077836 */ /* 0x000fe40000000000 */
[----:B------:R-:W-:Y:S01]  /*18990*/  IMAD.MOV R10, RZ, RZ, -R10 ;  /* 0x000000ffff0a7224 */ /* 0x000fe200078e0a0a */
[----:B------:R-:W-:Y:S01]  /*189a0*/  IABS R239, R3 ;  /* 0x0000000300ef7213 */ /* 0x000fe20000000000 */
[--C-:B------:R-:W-:Y:S01]  /*189b0*/  @!P6 IMAD.IADD R234, R234, 0x1, -R2.reuse ;  /* 0x00000001eaeae824 */ /* 0x100fe200078e0a02 */
[----:B------:R-:W-:Y:S01]  /*189c0*/  IABS R238, R7 ;  /* 0x0000000700ee7213 */ /* 0x000fe20000000000 */
[----:B------:R-:W-:-:S02]  /*189d0*/  @!P1 IMAD.IADD R236, R236, 0x1, -R2 ;  /* 0x00000001ecec9824 */ /* 0x000fc400078e0a02 */
[C---:B------:R-:W-:Y:S01]  /*189e0*/  IMAD R235, R2.reuse, R10, R235 ;  /* 0x0000000a02eb7224 */ /* 0x040fe200078e02eb */
[C---:B------:R-:W-:Y:S01]  /*189f0*/  ISETP.GT.U32.AND P6, PT, R2.reuse, R234, PT ;  /* 0x000000ea0200720c */ /* 0x040fe20003fc4070 */
[C---:B------:R-:W-:Y:S01]  /*18a00*/  IMAD.HI.U32 R8, R9.reuse, R239, RZ ;  /* 0x000000ef09087227 */ /* 0x040fe200078e00ff */
[C---:B------:R-:W-:Y:S02]  /*18a10*/  ISETP.GT.U32.AND P1, PT, R2.reuse, R236, PT ;  /* 0x000000ec0200720c */ /* 0x040fe40003f24070 */
[----:B------:R-:W-:Y:S01]  /*18a20*/  ISETP.GT.U32.AND P3, PT, R2, R235, PT ;  /* 0x000000eb0200720c */ /* 0x000fe20003f64070 */
[----:B------:R-:W-:-:S04]  /*18a30*/  IMAD.HI.U32 R4, R9, R238, RZ ;  /* 0x000000ee09047227 */ /* 0x000fc800078e00ff */
[----:B------:R-:W-:Y:S02]  /*18a40*/  IMAD.MOV R8, RZ, RZ, -R8 ;  /* 0x000000ffff087224 */ /* 0x000fe400078e0a08 */
[----:B------:R-:W-:Y:S02]  /*18a50*/  IMAD.MOV R4, RZ, RZ, -R4 ;  /* 0x000000ffff047224 */ /* 0x000fe400078e0a04 */
[C---:B------:R-:W-:Y:S02]  /*18a60*/  IMAD R239, R2.reuse, R8, R239 ;  /* 0x0000000802ef7224 */ /* 0x040fe400078e02ef */
[----:B------:R-:W-:Y:S02]  /*18a70*/  IMAD R238, R2, R4, R238 ;  /* 0x0000000402ee7224 */ /* 0x000fe400078e02ee */
[----:B------:R-:W-:Y:S02]  /*18a80*/  @!P6 IMAD.IADD R234, R234, 0x1, -R2 ;  /* 0x00000001eaeae824 */ /* 0x000fe400078e0a02 */
[----:B------:R-:W-:-:S04]  /*18a90*/  IMAD.HI.U32 R6, R9, R237, RZ ;  /* 0x000000ed09067227 */ /* 0x000fc800078e00ff */
[--C-:B------:R-:W-:Y:S01]  /*18aa0*/  @!P1 IMAD.IADD R236, R236, 0x1, -R2.reuse ;  /* 0x00000001ecec9824 */ /* 0x100fe200078e0a02 */
[C---:B------:R-:W-:Y:S01]  /*18ab0*/  ISETP.GT.U32.AND P1, PT, R2.reuse, R239, PT ;  /* 0x000000ef0200720c */ /* 0x040fe20003f24070 */
[----:B------:R-:W-:Y:S02]  /*18ac0*/  @!P3 IMAD.IADD R235, R235, 0x1, -R2 ;  /* 0x00000001ebebb824 */ /* 0x000fe400078e0a02 */
[----:B------:R-:W-:Y:S01]  /*18ad0*/  @!P0 IMAD.MOV R234, RZ, RZ, -R234 ;  /* 0x000000ffffea8224 */ /* 0x000fe200078e0aea */
[C---:B------:R-:W-:Y:S01]  /*18ae0*/  ISETP.GT.U32.AND P0, PT, R2.reuse, R238, PT ;  /* 0x000000ee0200720c */ /* 0x040fe20003f04070 */
[----:B------:R-:W-:Y:S01]  /*18af0*/  IMAD.MOV R6, RZ, RZ, -R6 ;  /* 0x000000ffff067224 */ /* 0x000fe200078e0a06 */
[----:B------:R-:W-:Y:S01]  /*18b00*/  ISETP.GT.U32.AND P3, PT, R2, R235, PT ;  /* 0x000000eb0200720c */ /* 0x000fe20003f64070 */
[----:B------:R-:W-:Y:S02]  /*18b10*/  VIADD R4, R0, 0x14 ;  /* 0x0000001400047836 */ /* 0x000fe40000000000 */
[----:B------:R-:W-:-:S02]  /*18b20*/  IMAD R237, R2, R6, R237 ;  /* 0x0000000602ed7224 */ /* 0x000fc400078e02ed */
[----:B------:R-:W-:Y:S01]  /*18b30*/  VIADD R6, R0, 0x13 ;  /* 0x0000001300067836 */ /* 0x000fe20000000000 */
[----:B------:R-:W-:Y:S01]  /*18b40*/  IABS R240, R4 ;  /* 0x0000000400f07213 */ /* 0x000fe20000000000 */
[----:B------:R-:W-:Y:S01]  /*18b50*/  @!P1 IMAD.IADD R239, R239, 0x1, -R2 ;  /* 0x00000001efef9824 */ /* 0x000fe200078e0a02 */
[----:B------:R-:W-:Y:S01]  /*18b60*/  ISETP.GT.U32.AND P6, PT, R2, R237, PT ;  /* 0x000000ed0200720c */ /* 0x000fe20003fc4070 */
[----:B------:R-:W-:Y:S01]  /*18b70*/  @!P5 IMAD.MOV R236, RZ, RZ, -R236 ;  /* 0x000000ffffecd224 */ /* 0x000fe200078e0aec */
[----:B------:R-:W-:Y:S01]  /*18b80*/  IABS R241, R6 ;  /* 0x0000000600f17213 */ /* 0x000fe20000000000 */
[--C-:B------:R-:W-:Y:S01]  /*18b90*/  @!P0 IMAD.IADD R238, R238, 0x1, -R2.reuse ;  /* 0x00000001eeee8824 */ /* 0x100fe200078e0a02 */
[C---:B------:R-:W-:Y:S01]  /*18ba0*/  ISETP.GT.U32.AND P1, PT, R2.reuse, R239, PT ;  /* 0x000000ef0200720c */ /* 0x040fe20003f24070 */
[----:B------:R-:W-:Y:S01]  /*18bb0*/  @!P3 IMAD.IADD R235, R235, 0x1, -R2 ;  /* 0x00000001ebebb824 */ /* 0x000fe200078e0a02 */
[----:B------:R-:W-:Y:S01]  /*18bc0*/  ISETP.GE.AND P3, PT, R7, RZ, PT ;  /* 0x000000ff0700720c */ /* 0x000fe20003f66270 */
[----:B------:R-:W-:Y:S01]  /*18bd0*/  IMAD.HI.U32 R8, R9, R241, RZ ;  /* 0x000000f109087227 */ /* 0x000fe200078e00ff */
[----:B------:R-:W-:-:S02]  /*18be0*/  ISETP.GT.U32.AND P0, PT, R2, R238, PT ;  /* 0x000000ee0200720c */ /* 0x000fc40003f04070 */
[----:B------:R-:W-:Y:S01]  /*18bf0*/  ISETP.GE.AND P5, PT, R4, RZ, PT ;  /* 0x000000ff0400720c */ /* 0x000fe20003fa6270 */
[----:B------:R-:W-:-:S04]  /*18c00*/  IMAD.HI.U32 R7, R9, R240, RZ ;  /* 0x000000f009077227 */ /* 0x000fc800078e00ff */
[----:B------:R-:W-:Y:S02]  /*18c10*/  IMAD.MOV R8, RZ, RZ, -R8 ;  /* 0x000000ffff087224 */ /* 0x000fe400078e0a08 */
[----:B------:R-:W-:Y:S02]  /*18c20*/  @!P6 IMAD.IADD R237, R237, 0x1, -R2 ;  /* 0x00000001edede824 */ /* 0x000fe400078e0a02 */
[----:B------:R-:W-:Y:S02]  /*18c30*/  IMAD.MOV R7, RZ, RZ, -R7 ;  /* 0x000000ffff077224 */ /* 0x000fe400078e0a07 */
[C---:B------:R-:W-:Y:S01]  /*18c40*/  IMAD R241, R2.reuse, R8, R241 ;  /* 0x0000000802f17224 */ /* 0x040fe200078e02f1 */
[C---:B------:R-:W-:Y:S01]  /*18c50*/  ISETP.GT.U32.AND P6, PT, R2.reuse, R237, PT ;  /* 0x000000ed0200720c */ /* 0x040fe20003fc4070 */
[C---:B------:R-:W-:Y:S02]  /*18c60*/  IMAD R240, R2.reuse, R7, R240 ;  /* 0x0000000702f07224 */ /* 0x040fe400078e02f0 */
[--C-:B------:R-:W-:Y:S01]  /*18c70*/  @!P1 IMAD.IADD R239, R239, 0x1, -R2.reuse ;  /* 0x00000001efef9824 */ /* 0x100fe200078e0a02 */
[----:B------:R-:W-:Y:S01]  /*18c80*/  ISETP.GT.U32.AND P1, PT, R2, R241, PT ;  /* 0x000000f10200720c */ /* 0x000fe20003f24070 */
[----:B------:R-:W-:Y:S01]  /*18c90*/  @!P0 IMAD.IADD R238, R238, 0x1, -R2 ;  /* 0x00000001eeee8824 */ /* 0x000fe200078e0a02 */
[----:B------:R-:W-:Y:S01]  /*18ca0*/  ISETP.GT.U32.AND P0, PT, R2, R240, PT ;  /* 0x000000f00200720c */ /* 0x000fe20003f04070 */
[----:B------:R-:W-:Y:S01]  /*18cb0*/  @!P4 IMAD.MOV R235, RZ, RZ, -R235 ;  /* 0x000000ffffebc224 */ /* 0x000fe200078e0aeb */
[----:B------:R-:W-:Y:S01]  /*18cc0*/  ISETP.GE.AND P4, PT, R3, RZ, PT ;  /* 0x000000ff0300720c */ /* 0x000fe20003f86270 */
[----:B------:R-:W-:-:S02]  /*18cd0*/  VIADD R3, R0, 0x12 ;  /* 0x0000001200037836 */ /* 0x000fc40000000000 */
[----:B------:R-:W-:Y:S01]  /*18ce0*/  @!P3 IMAD.MOV R238, RZ, RZ, -R238 ;  /* 0x000000ffffeeb224 */ /* 0x000fe200078e0aee */
[----:B------:R-:W-:Y:S01]  /*18cf0*/  ISETP.GE.AND P3, PT, R243, RZ, PT ;  /* 0x000000fff300720c */ /* 0x000fe20003f66270 */
[--C-:B------:R-:W-:Y:S01]  /*18d00*/  @!P6 IMAD.IADD R237, R237, 0x1, -R2.reuse ;  /* 0x00000001edede824 */ /* 0x100fe200078e0a02 */
[----:B------:R-:W-:Y:S01]  /*18d10*/  IABS R243, R243 ;  /* 0x000000f300f37213 */ /* 0x000fe20000000000 */
[----:B------:R-:W-:Y:S01]  /*18d20*/  VIADD R4, R0, 0x10 ;  /* 0x0000001000047836 */ /* 0x000fe20000000000 */
[----:B------:R-:W-:Y:S01]  /*18d30*/  ISETP.GE.AND P6, PT, R6, RZ, PT ;  /* 0x000000ff0600720c */ /* 0x000fe20003fc6270 */
[--C-:B------:R-:W-:Y:S02]  /*18d40*/  @!P1 IMAD.IADD R241, R241, 0x1, -R2.reuse ;  /* 0x00000001f1f19824 */ /* 0x100fe400078e0a02 */
[----:B------:R-:W-:Y:S01]  /*18d50*/  @!P2 IMAD.MOV R237, RZ, RZ, -R237 ;  /* 0x000000ffffeda224 */ /* 0x000fe200078e0aed */
[----:B------:R-:W-:Y:S01]  /*18d60*/  ISETP.GE.AND P2, PT, R3, RZ, PT ;  /* 0x000000ff0300720c */ /* 0x000fe20003f46270 */
[----:B------:R-:W-:Y:S01]  /*18d70*/  @!P0 IMAD.IADD R240, R240, 0x1, -R2 ;  /* 0x00000001f0f08824 */ /* 0x000fe200078e0a02 */
[----:B------:R-:W-:Y:S01]  /*18d80*/  IABS R3, R3 ;  /* 0x0000000300037213 */ /* 0x000fe20000000000 */
[----:B------:R-:W-:Y:S01]  /*18d90*/  IMAD.HI.U32 R7, R9, R243, RZ ;  /* 0x000000f309077227 */ /* 0x000fe200078e00ff */
[----:B------:R-:W-:-:S02]  /*18da0*/  ISETP.GT.U32.AND P1, PT, R2, R241, PT ;  /* 0x000000f10200720c */ /* 0x000fc40003f24070 */
[----:B------:R-:W-:Y:S01]  /*18db0*/  ISETP.GT.U32.AND P0, PT, R2, R240, PT ;  /* 0x000000f00200720c */ /* 0x000fe20003f04070 */
[----:B------:R-:W-:Y:S01]  /*18dc0*/  @!P4 IMAD.MOV R239, RZ, RZ, -R239 ;  /* 0x000000ffffefc224 */ /* 0x000fe200078e0aef */
[----:B------:R-:W-:Y:S01]  /*18dd0*/  IABS R244, R4 ;  /* 0x0000000400f47213 */ /* 0x000fe20000000000 */
[----:B------:R-:W-:Y:S01]  /*18de0*/  IMAD.HI.U32 R242, R9, R3, RZ ;  /* 0x0000000309f27227 */ /* 0x000fe200078e00ff */
[----:B------:R-:W-:-:S03]  /*18df0*/  ISETP.GE.AND P4, PT, R4, RZ, PT ;  /* 0x000000ff0400720c */ /* 0x000fc60003f86270 */
[----:B------:R-:W-:Y:S02]  /*18e00*/  IMAD.MOV R4, RZ, RZ, -R7 ;  /* 0x000000ffff047224 */ /* 0x000fe400078e0a07 */
[----:B------:R-:W-:Y:S02]  /*18e10*/  IMAD.MOV R242, RZ, RZ, -R242 ;  /* 0x000000fffff27224 */ /* 0x000fe400078e0af2 */
[C---:B------:R-:W-:Y:S02]  /*18e20*/  IMAD R243, R2.reuse, R4, R243 ;  /* 0x0000000402f37224 */ /* 0x040fe400078e02f3 */
[C---:B------:R-:W-:Y:S02]  /*18e30*/  IMAD R242, R2.reuse, R242, R3 ;  /* 0x000000f202f27224 */ /* 0x040fe400078e0203 */
[----:B------:R-:W-:Y:S01]  /*18e40*/  @!P1 IMAD.IADD R241, R241, 0x1, -R2 ;  /* 0x00000001f1f19824 */ /* 0x000fe200078e0a02 */
[----:B------:R-:W-:Y:S01]  /*18e50*/  ISETP.GT.U32.AND P1, PT, R2, R243, PT ;  /* 0x000000f30200720c */ /* 0x000fe20003f24070 */
        /* <DEDUP_REMOVED lines=12> */
[----:B------:R-:W-:-:S02]  /*18f20*/  @!P0 IMAD.IADD R242, R242, 0x1, -R2 ;  /* 0x00000001f2f28824 */ /* 0x000fc400078e0a02 */
[----:B------:R-:W-:Y:S01]  /*18f30*/  IMAD.HI.U32 R8, R9, R246, RZ ;  /* 0x000000f609087227 */ /* 0x000fe200078e00ff */
[C---:B------:R-:W-:Y:S02]  /*18f40*/  ISETP.GT.U32.AND P1, PT, R2.reuse, R243, PT ;  /* 0x000000f30200720c */ /* 0x040fe40003f24070 */
[----:B------:R-:W-:Y:S01]  /*18f50*/  ISETP.GT.U32.AND P0, PT, R2, R242, PT ;  /* 0x000000f20200720c */ /* 0x000fe20003f04070 */
[----:B------:R-:W-:Y:S01]  /*18f60*/  @!P6 IMAD.MOV R241, RZ, RZ, -R241 ;  /* 0x000000fffff1e224 */ /* 0x000fe200078e0af1 */
[----:B------:R-:W-:Y:S01]  /*18f70*/  ISETP.GE.AND P6, PT, R3, RZ, PT ;  /* 0x000000ff0300720c */ /* 0x000fe20003fc6270 */
[----:B------:R-:W-:-:S04]  /*18f80*/  IMAD.HI.U32 R4, R9, R245, RZ ;  /* 0x000000f509047227 */ /* 0x000fc800078e00ff */
[----:B------:R-:W-:Y:S01]  /*18f90*/  IMAD.MOV R3, RZ, RZ, -R8 ;  /* 0x000000ffff037224 */ /* 0x000fe200078e0a08 */
[----:B------:R-:W-:Y:S01]  /*18fa0*/  IABS R8, R18 ;  /* 0x0000001200087213 */ /* 0x000fe20000000000 */
[----:B------:R-:W-:Y:S02]  /*18fb0*/  VIADD R7, R0, 0xd ;  /* 0x0000000d00077836 */ /* 0x000fe40000000000 */
[----:B------:R-:W-:Y:S02]  /*18fc0*/  IMAD.MOV R4, RZ, RZ, -R4 ;  /* 0x000000ffff047224 */ /* 0x000fe400078e0a04 */
[----:B------:R-:W-:Y:S01]  /*18fd0*/  @!P5 IMAD.IADD R244, R244, 0x1, -R2 ;  /* 0x00000001f4f4d824 */ /* 0x000fe200078e0a02 */
[----:B------:R-:W-:Y:S01]  /*18fe0*/  IABS R247, R7 ;  /* 0x0000000700f77213 */ /* 0x000fe20000000000 */
[C---:B------:R-:W-:Y:S02]  /*18ff0*/  IMAD R246, R2.reuse, R3, R246 ;  /* 0x0000000302f67224 */ /* 0x040fe400078e02f6 */
[C---:B------:R-:W-:Y:S01]  /*19000*/  IMAD R245, R2.reuse, R4, R245 ;  /* 0x0000000402f57224 */ /* 0x040fe200078e02f5 */
[C---:B------:R-:W-:Y:S01]  /*19010*/  ISETP.GT.U32.AND P5, PT, R2.reuse, R244, PT ;  /* 0x000000f40200720c */ /* 0x040fe20003fa4070 */
[--C-:B------:R-:W-:Y:S01]  /*19020*/  @!P1 IMAD.IADD R243, R243, 0x1, -R2.reuse ;  /* 0x00000001f3f39824 */ /* 0x100fe200078e0a02 */
[----:B------:R-:W-:Y:S01]  /*19030*/  ISETP.GT.U32.AND P1, PT, R2, R246, PT ;  /* 0x000000f60200720c */ /* 0x000fe20003f24070 */
[----:B------:R-:W-:Y:S01]  /*19040*/  @!P0 IMAD.IADD R242, R242, 0x1, -R2 ;  /* 0x00000001f2f28824 */ /* 0x000fe200078e0a02 */
[----:B------:R-:W-:Y:S01]  /*19050*/  ISETP.GT.U32.AND P0, PT, R2, R245, PT ;  /* 0x000000f50200720c */ /* 0x000fe20003f04070 */
[----:B------:R-:W-:-:S04]  /*19060*/  IMAD.HI.U32 R4, R9, R247, RZ ;  /* 0x000000f709047227 */ /* 0x000fc800078e00ff */
[----:B------:R-:W-:Y:S02]  /*19070*/  IMAD.MOV R3, RZ, RZ, -R4 ;  /* 0x000000ffff037224 */ /* 0x000fe400078e0a04 */
[----:B------:R-:W-:Y:S02]  /*19080*/  VIADD R4, R0, 0xc ;  /* 0x0000000c00047836 */ /* 0x000fe40000000000 */
[----:B------:R-:W-:Y:S02]  /*19090*/  IMAD R247, R2, R3, R247 ;  /* 0x0000000302f77224 */ /* 0x000fe400078e02f7 */
[--C-:B------:R-:W-:Y:S01]  /*190a0*/  @!P5 IMAD.IADD R244, R244, 0x1, -R2.reuse ;  /* 0x00000001f4f4d824 */ /* 0x100fe200078e0a02 */
[----:B------:R-:W-:Y:S01]  /*190b0*/  IABS R248, R4 ;  /* 0x0000000400f87213 */ /* 0x000fe20000000000 */
[--C-:B------:R-:W-:Y:S01]  /*190c0*/  @!P1 IMAD.IADD R246, R246, 0x1, -R2.reuse ;  /* 0x00000001f6f69824 */ /* 0x100fe200078e0a02 */
[----:B------:R-:W-:Y:S01]  /*190d0*/  ISETP.GT.U32.AND P5, PT, R2, R247, PT ;  /* 0x000000f70200720c */ /* 0x000fe20003fa4070 */
[----:B------:R-:W-:Y:S01]  /*190e0*/  @!P0 IMAD.IADD R245, R245, 0x1, -R2 ;  /* 0x00000001f5f58824 */ /* 0x000fe200078e0a02 */
[----:B------:R-:W-:Y:S01]  /*190f0*/  ISETP.GE.AND P1, PT, R4, RZ, PT ;  /* 0x000000ff0400720c */ /* 0x000fe20003f26270 */
[----:B------:R-:W-:Y:S01]  /*19100*/  @!P2 IMAD.MOV R242, RZ, RZ, -R242 ;  /* 0x000000fffff2a224 */ /* 0x000fe200078e0af2 */
[----:B------:R-:W-:Y:S01]  /*19110*/  ISETP.GE.AND P2, PT, R6, RZ, PT ;  /* 0x000000ff0600720c */ /* 0x000fe20003f46270 */
[----:B------:R-:W-:Y:S01]  /*19120*/  @!P4 IMAD.MOV R244, RZ, RZ, -R244 ;  /* 0x000000fffff4c224 */ /* 0x000fe200078e0af4 */
[C---:B------:R-:W-:Y:S01]  /*19130*/  ISETP.GT.U32.AND P4, PT, R2.reuse, R246, PT ;  /* 0x000000f60200720c */ /* 0x040fe20003f84070 */
[----:B------:R-:W-:Y:S01]  /*19140*/  IMAD.HI.U32 R6, R9, R248, RZ ;  /* 0x000000f809067227 */ /* 0x000fe200078e00ff */
[----:B------:R-:W-:-:S03]  /*19150*/  ISETP.GT.U32.AND P0, PT, R2, R245, PT ;  /* 0x000000f50200720c */ /* 0x000fc60003f04070 */
        /* <DEDUP_REMOVED lines=9> */
[----:B------:R-:W-:Y:S01]  /*191f0*/  VIADD R3, R0, 0xa ;  /* 0x0000000a00037836 */ /* 0x000fe20000000000 */
[----:B------:R-:W-:Y:S01]  /*19200*/  ISETP.GT.U32.AND P5, PT, R2, R247, PT ;  /* 0x000000f70200720c */ /* 0x000fe20003fa4070 */
[----:B------:R-:W-:-:S03]  /*19210*/  IMAD.HI.U32 R6, R9, R249, RZ ;  /* 0x000000f909067227 */ /* 0x000fc600078e00ff */
[----:B------:R-:W-:Y:S01]  /*19220*/  IABS R250, R3 ;  /* 0x0000000300fa7213 */ /* 0x000fe20000000000 */
[----:B------:R-:W-:Y:S02]  /*19230*/  IMAD.MOV R4, RZ, RZ, -R6 ;  /* 0x000000ffff047224 */ /* 0x000fe400078e0a06 */
[----:B------:R-:W-:Y:S01]  /*19240*/  @!P6 IMAD.MOV R245, RZ, RZ, -R245 ;  /* 0x000000fffff5e224 */ /* 0x000fe200078e0af5 */
[----:B------:R-:W-:Y:S01]  /*19250*/  ISETP.GE.AND P6, PT, R3, RZ, PT ;  /* 0x000000ff0300720c */ /* 0x000fe20003fc6270 */
[----:B------:R-:W-:Y:S02]  /*19260*/  VIADD R12, R0, 0x7 ;  /* 0x00000007000c7836 */ /* 0x000fe40000000000 */
[----:B------:R-:W-:Y:S02]  /*19270*/  IMAD R249, R2, R4, R249 ;  /* 0x0000000402f97224 */ /* 0x000fe400078e02f9 */
[----:B------:R-:W-:Y:S01]  /*19280*/  VIADD R3, R0, 0x9 ;  /* 0x0000000900037836 */ /* 0x000fe20000000000 */
[----:B------:R-:W-:Y:S01]  /*19290*/  IABS R6, R12 ;  /* 0x0000000c00067213 */ /* 0x000fe20000000000 */
[----:B------:R-:W-:Y:S01]  /*192a0*/  @!P4 IMAD.IADD R248, R248, 0x1, -R2 ;  /* 0x00000001f8f8c824 */ /* 0x000fe200078e0a02 */
[----:B------:R-:W-:Y:S01]  /*192b0*/  ISETP.GT.U32.AND P4, PT, R2, R249, PT ;  /* 0x000000f90200720c */ /* 0x000fe20003f84070 */
[----:B------:R-:W-:Y:S01]  /*192c0*/  IMAD.HI.U32 R4, R9, R250, RZ ;  /* 0x000000fa09047227 */ /* 0x000fe200078e00ff */
[----:B------:R-:W-:-:S03]  /*192d0*/  IABS R251, R3 ;  /* 0x0000000300fb7213 */ /* 0x000fc60000000000 */
[----:B------:R-:W-:Y:S01]  /*192e0*/  @!P3 IMAD.MOV R243, RZ, RZ, -R243 ;  /* 0x000000fffff3b224 */ /* 0x000fe200078e0af3 */
[----:B------:R-:W-:Y:S01]  /*192f0*/  ISETP.GE.AND P3, PT, R7, RZ, PT ;  /* 0x000000ff0700720c */ /* 0x000fe20003f66270 */
[----:B------:R-:W-:Y:S01]  /*19300*/  @!P5 IMAD.IADD R247, R247, 0x1, -R2 ;  /* 0x00000001f7f7d824 */ /* 0x000fe200078e0a02 */
[----:B------:R-:W-:Y:S01]  /*19310*/  ISETP.GE.AND P5, PT, R3, RZ, PT ;  /* 0x000000ff0300720c */ /* 0x000fe20003fa6270 */
[----:B------:R-:W-:Y:S01]  /*19320*/  @!P2 IMAD.MOV R246, RZ, RZ, -R246 ;  /* 0x000000fffff6a224 */ /* 0x000fe200078e0af6 */
[C---:B------:R-:W-:Y:S01]  /*19330*/  ISETP.GT.U32.AND P2, PT, R2.reuse, R248, PT ;  /* 0x000000f80200720c */ /* 0x040fe20003f44070 */
[----:B------:R-:W-:Y:S01]  /*19340*/  IMAD.MOV R7, RZ, RZ, -R4 ;  /* 0x000000ffff077224 */ /* 0x000fe200078e0a04 */
[----:B------:R-:W-:Y:S01]  /*19350*/  IABS R3, R19 ;  /* 0x0000001300037213 */ /* 0x000fe20000000000 */
[----:B------:R-:W-:Y:S02]  /*19360*/  IMAD.MOV.U32 R4, RZ, RZ, R6 ;  /* 0x000000ffff047224 */ /* 0x000fe400078e0006 */
[----:B------:R-:W-:-:S02]  /*19370*/  IMAD R250, R2, R7, R250 ;  /* 0x0000000702fa7224 */ /* 0x000fc400078e02fa */
[----:B------:R-:W-:Y:S02]  /*19380*/  IMAD.MOV.U32 R6, RZ, RZ, R8 ;  /* 0x000000ffff067224 */ /* 0x000fe400078e0008 */
[----:B------:R-:W-:-:S04]  /*19390*/  IMAD.HI.U32 R7, R9, R251, RZ ;  /* 0x000000fb09077227 */ /* 0x000fc800078e00ff */
[----:B------:R-:W-:-:S04]  /*193a0*/  IMAD.HI.U32 R8, R9, R3, RZ ;  /* 0x0000000309087227 */ /* 0x000fc800078e00ff */
[----:B------:R-:W-:Y:S02]  /*193b0*/  IMAD.MOV R7, RZ, RZ, -R7 ;  /* 0x000000ffff077224 */ /* 0x000fe400078e0a07 */
[----:B------:R-:W-:Y:S02]  /*193c0*/  IMAD.MOV R8, RZ, RZ, -R8 ;  /* 0x000000ffff087224 */ /* 0x000fe400078e0a08 */
[----:B------:R-:W-:-:S04]  /*193d0*/  IMAD.HI.U32 R11, R9, R4, RZ ;  /* 0x00000004090b7227 */ /* 0x000fc800078e00ff */
[----:B------:R-:W-:Y:S01]  /*193e0*/  IMAD R251, R2, R7, R251 ;  /* 0x0000000702fb7224 */ /* 0x000fe200078e02fb */
[----:B------:R-:W-:Y:S01]  /*193f0*/  IABS R7, R17 ;  /* 0x0000001100077213 */ /* 0x000fe20000000000 */
[--C-:B------:R-:W-:Y:S01]  /*19400*/  @!P2 IMAD.IADD R248, R248, 0x1, -R2.reuse ;  /* 0x00000001f8f8a824 */ /* 0x100fe200078e0a02 */
[C---:B------:R-:W-:Y:S01]  /*19410*/  ISETP.GT.U32.AND P2, PT, R2.reuse, R250, PT ;  /* 0x000000fa0200720c */ /* 0x040fe20003f44070 */
[----:B------:R-:W-:Y:S01]  /*19420*/  IMAD R3, R2, R8, R3 ;  /* 0x0000000802037224 */ /* 0x000fe200078e0203 */
[----:B------:R-:W-:Y:S01]  /*19430*/  IABS R8, R16 ;  /* 0x0000001000087213 */ /* 0x000fe20000000000 */
[----:B------:R-:W-:Y:S02]  /*19440*/  IMAD.MOV R11, RZ, RZ, -R11 ;  /* 0x000000ffff0b7224 */ /* 0x000fe400078e0a0b */
[----:B------:R-:W-:Y:S02]  /*19450*/  VIADD R14, R0, 0x2 ;  /* 0x00000002000e7836 */ /* 0x000fe40000000000 */
[----:B------:R-:W-:-:S02]  /*19460*/  @!P4 IMAD.IADD R249, R249, 0x1, -R2 ;  /* 0x00000001f9f9c824 */ /* 0x000fc400078e0a02 */
[C---:B------:R-:W-:Y:S01]  /*19470*/  IMAD R4, R2.reuse, R11, R4 ;  /* 0x0000000b02047224 */ /* 0x040fe200078e0204 */
[----:B------:R-:W-:Y:S01]  /*19480*/  IABS R252, R14 ;  /* 0x0000000e00fc7213 */ /* 0x000fe20000000000 */
[----:B------:R-:W-:Y:S01]  /*19490*/  IMAD.HI.U32 R20, R9, R7, RZ ;  /* 0x0000000709147227 */ /* 0x000fe200078e00ff */
[----:B------:R-:W-:-:S03]  /*194a0*/  ISETP.GT.U32.AND P4, PT, R2, R249, PT ;  /* 0x000000f90200720c */ /* 0x000fc60003f84070 */
[----:B------:R-:W-:-:S04]  /*194b0*/  IMAD.HI.U32 R11, R9, R8, RZ ;  /* 0x00000008090b7227 */ /* 0x000fc800078e00ff */
[----:B------:R-:W-:Y:S02]  /*194c0*/  IMAD.MOV R21, RZ, RZ, -R20 ;  /* 0x000000ffff157224 */ /* 0x000fe400078e0a14 */
[----:B------:R-:W-:Y:S02]  /*194d0*/  IMAD.MOV R20, RZ, RZ, -R11 ;  /* 0x000000ffff147224 */ /* 0x000fe400078e0a0b */
[----:B------:R-:W-:Y:S02]  /*194e0*/  IMAD.MOV.U32 R11, RZ, RZ, R252 ;  /* 0x000000ffff0b7224 */ /* 0x000fe400078e00fc */
[----:B------:R-:W0:Y:S01]  /*194f0*/  S2R R252, SR_TID.X ;  /* 0x0000000000fc7919 */ /* 0x000e220000002100 */
[--C-:B------:R-:W-:Y:S01]  /*19500*/  @!P2 IMAD.IADD R250, R250, 0x1, -R2.reuse ;  /* 0x00000001fafaa824 */ /* 0x100fe200078e0a02 */
[C---:B------:R-:W-:Y:S01]  /*19510*/  ISETP.GT.U32.AND P2, PT, R2.reuse, R3, PT ;  /* 0x000000030200720c */ /* 0x040fe20003f44070 */
[----:B------:R-:W-:Y:S01]  /*19520*/  @!P4 IMAD.IADD R249, R249, 0x1, -R2 ;  /* 0x00000001f9f9c824 */ /* 0x000fe200078e0a02 */
[----:B------:R-:W-:Y:S01]  /*19530*/  ISETP.GT.U32.AND P4, PT, R2, R251, PT ;  /* 0x000000fb0200720c */ /* 0x000fe20003f84070 */
[----:B------:R-:W-:-:S04]  /*19540*/  IMAD.HI.U32 R10, R9, R6, RZ ;  /* 0x00000006090a7227 */ /* 0x000fc800078e00ff */
[C---:B------:R-:W-:Y:S02]  /*19550*/  VIADD R13, R0.reuse, 0x1 ;  /* 0x00000001000d7836 */ /* 0x040fe40000000000 */
[----:B------:R-:W-:Y:S02]  /*19560*/  IMAD.MOV R10, RZ, RZ, -R10 ;  /* 0x000000ffff0a7224 */ /* 0x000fe400078e0a0a */
[----:B------:R-:W-:Y:S01]  /*19570*/  VIADD R15, R0, 0x3 ;  /* 0x00000003000f7836 */ /* 0x000fe20000000000 */
[----:B------:R-:W-:Y:S01]  /*19580*/  IABS R22, R13 ;  /* 0x0000000d00167213 */ /* 0x000fe20000000000 */
[----:B------:R-:W-:Y:S01]  /*19590*/  @!P2 IMAD.IADD R3, R3, 0x1, -R2 ;  /* 0x000000010303a824 */ /* 0x000fe200078e0a02 */
[C---:B------:R-:W-:Y:S01]  /*195a0*/  ISETP.GT.U32.AND P2, PT, R2.reuse, R250, PT ;  /* 0x000000fa0200720c */ /* 0x040fe20003f44070 */
[C---:B------:R-:W-:Y:S01]  /*195b0*/  IMAD R6, R2.reuse, R10, R6 ;  /* 0x0000000a02067224 */ /* 0x040fe200078e0206 */
[----:B------:R-:W-:Y:S01]  /*195c0*/  IABS R10, R15 ;  /* 0x0000000f000a7213 */ /* 0x000fe20000000000 */
[----:B------:R-:W-:Y:S01]  /*195d0*/  @!P4 IMAD.IADD R251, R251, 0x1, -R2 ;  /* 0x00000001fbfbc824 */ /* 0x000fe200078e0a02 */
[C---:B------:R-:W-:Y:S01]  /*195e0*/  ISETP.GT.U32.AND P4, PT, R2.reuse, R4, PT ;  /* 0x000000040200720c */ /* 0x040fe20003f84070 */
[----:B------:R-:W-:-:S02]  /*195f0*/  IMAD R7, R2, R21, R7 ;  /* 0x0000001502077224 */ /* 0x000fc400078e0207 */
[----:B-1----:R-:W-:Y:S02]  /*19600*/  IMAD.MOV.U32 R0, RZ, RZ, R22 ;  /* 0x000000ffff007224 */ /* 0x002fe400078e0016 */
[----:B------:R-:W-:Y:S01]  /*19610*/  @!P3 IMAD.MOV R247, RZ, RZ, -R247 ;  /* 0x000000fffff7b224 */ /* 0x000fe200078e0af7 */
[----:B------:R-:W-:Y:S01]  /*19620*/  ISETP.GT.U32.AND P3, PT, R2, R251, PT ;  /* 0x000000fb0200720c */ /* 0x000fe20003f64070 */
[----:B------:R-:W-:-:S04]  /*19630*/  IMAD.HI.U32 R22, R9, R10, RZ ;  /* 0x0000000a09167227 */ /* 0x000fc800078e00ff */
[----:B------:R-:W-:Y:S01]  /*19640*/  @!P2 IMAD.IADD R250, R250, 0x1, -R2 ;  /* 0x00000001fafaa824 */ /* 0x000fe200078e0a02 */
[----:B------:R-:W-:Y:S01]  /*19650*/  ISETP.GT.U32.AND P2, PT, R2, R7, PT ;  /* 0x000000070200720c */ /* 0x000fe20003f44070 */
[----:B------:R-:W-:Y:S01]  /*19660*/  IMAD.HI.U32 R21, R9, R11, RZ ;  /* 0x0000000b09157227 */ /* 0x000fe200078e00ff */
[----:B0-----:R-:W-:-:S03]  /*19670*/  SHF.R.U32.HI R252, RZ, 0x6, R252 ;  /* 0x00000006fffc7819 */ /* 0x001fc600000116fc */
[----:B------:R-:W-:Y:S01]  /*19680*/  IMAD R8, R2, R20, R8 ;  /* 0x0000001402087224 */ /* 0x000fe200078e0208 */
[----:B------:R-:W-:Y:S01]  /*19690*/  SGXT.U32 R252, R252, 0x1 ;  /* 0x00000001fcfc781a */ /* 0x000fe20000000000 */
[----:B------:R-:W-:-:S03]  /*196a0*/  IMAD.HI.U32 R20, R9, R0, RZ ;  /* 0x0000000009147227 */ /* 0x000fc600078e00ff */
[----:B------:R-:W-:Y:S01]  /*196b0*/  LOP3.LUT R252, R252, 0x7c, RZ, 0xfc, !PT ;  /* 0x0000007cfcfc7812 */ /* 0x000fe200078efcff */
[----:B------:R-:W-:Y:S02]  /*196c0*/  IMAD.MOV R9, RZ, RZ, -R22 ;  /* 0x000000ffff097224 */ /* 0x000fe400078e0a16 */
[----:B------:R-:W-:Y:S02]  /*196d0*/  IMAD.MOV R21, RZ, RZ, -R21 ;  /* 0x000000ffff157224 */ /* 0x000fe400078e0a15 */
[----:B------:R-:W-:Y:S01]  /*196e0*/  @!P0 IMAD.MOV R249, RZ, RZ, -R249 ;  /* 0x000000fffff98224 */ /* 0x000fe200078e0af9 */
[C---:B------:R-:W-:Y:S01]  /*196f0*/  ISETP.GT.U32.AND P0, PT, R2.reuse, R6, PT ;  /* 0x000000060200720c */ /* 0x040fe20003f04070 */
[C---:B------:R-:W-:Y:S02]  /*19700*/  IMAD R9, R2.reuse, R9, R10 ;  /* 0x0000000902097224 */ /* 0x040fe400078e020a */
[----:B------:R-:W-:Y:S01]  /*19710*/  @!P1 IMAD.MOV R248, RZ, RZ, -R248 ;  /* 0x000000fffff89224 */ /* 0x000fe200078e0af8 */
[C---:B------:R-:W-:Y:S01]  /*19720*/  ISETP.GT.U32.AND P1, PT, R2.reuse, R3, PT ;  /* 0x000000030200720c */ /* 0x040fe20003f24070 */
[----:B------:R-:W-:-:S02]  /*19730*/  IMAD R10, R2, R21, R11 ;  /* 0x00000015020a7224 */ /* 0x000fc400078e020b */
[----:B------:R-:W-:Y:S02]  /*19740*/  IMAD.MOV R11, RZ, RZ, -R20 ;  /* 0x000000ffff0b7224 */ /* 0x000fe400078e0a14 */
[--C-:B------:R-:W-:Y:S02]  /*19750*/  @!P4 IMAD.IADD R4, R4, 0x1, -R2.reuse ;  /* 0x000000010404c824 */ /* 0x100fe400078e0a02 */
[--C-:B------:R-:W-:Y:S01]  /*19760*/  @!P3 IMAD.IADD R251, R251, 0x1, -R2.reuse ;  /* 0x00000001fbfbb824 */ /* 0x100fe200078e0a02 */
[----:B------:R-:W-:Y:S01]  /*19770*/  ISETP.GT.U32.AND P3, PT, R2, R8, PT ;  /* 0x000000080200720c */ /* 0x000fe20003f64070 */
[----:B------:R-:W-:Y:S01]  /*19780*/  @!P2 IMAD.IADD R7, R7, 0x1, -R2 ;  /* 0x000000010707a824 */ /* 0x000fe200078e0a02 */
[----:B------:R-:W-:Y:S01]  /*19790*/  ISETP.GE.AND P2, PT, R12, RZ, PT ;  /* 0x000000ff0c00720c */ /* 0x000fe20003f46270 */
[C---:B------:R-:W-:Y:S01]  /*197a0*/  IMAD R11, R2.reuse, R11, R0 ;  /* 0x0000000b020b7224 */ /* 0x040fe200078e0200 */
[----:B------:R-:W-:Y:S01]  /*197b0*/  ISETP.GT.U32.AND P4, PT, R2, R4, PT ;  /* 0x000000040200720c */ /* 0x000fe20003f84070 */
[----:B------:R-:W-:-:S02]  /*197c0*/  IMAD R12, R252, UR41, RZ ;  /* 0x00000029fc0c7c24 */ /* 0x000fc4000f8e02ff */
[----:B------:R-:W-:Y:S02]  /*197d0*/  IMAD R0, RZ, RZ, -UR41 ;  /* 0x80000029ff007e24 */ /* 0x000fe4000f8e02ff */
[----:B------:R-:W-:Y:S01]  /*197e0*/  @!P0 IMAD.IADD R6, R6, 0x1, -R2 ;  /* 0x0000000106068824 */ /* 0x000fe200078e0a02 */
[----:B------:R-:W-:Y:S01]  /*197f0*/  ISETP.GT.U32.AND P0, PT, R2, R10, PT ;  /* 0x0000000a0200720c */ /* 0x000fe20003f04070 */
[----:B------:R-:W-:Y:S02]  /*19800*/  IMAD R12, R0, 0x2, R12 ;  /* 0x00000002000c7824 */ /* 0x000fe400078e020c */
[--C-:B------:R-:W-:Y:S01]  /*19810*/  @!P1 IMAD.IADD R3, R3, 0x1, -R2.reuse ;  /* 0x0000000103039824 */ /* 0x100fe200078e0a02 */
[----:B------:R-:W-:Y:S01]  /*19820*/  ISETP.GT.U32.AND P1, PT, R2, R9, PT ;  /* 0x000000090200720c */ /* 0x000fe20003f24070 */
[--C-:B------:R-:W-:Y:S01]  /*19830*/  @!P3 IMAD.IADD R8, R8, 0x1, -R2.reuse ;  /* 0x000000010808b824 */ /* 0x100fe200078e0a02 */
[----:B------:R0:W-:Y:S01]  /*19840*/  STL [R1+0xa4c], R12 ;  /* 0x000a4c0c01007387 */ /* 0x0001e20000100800 */
[----:B------:R-:W-:Y:S01]  /*19850*/  ISETP.GT.U32.AND P3, PT, R2, R11, PT ;  /* 0x0000000b0200720c */ /* 0x000fe20003f64070 */
[----:B------:R-:W-:Y:S01]  /*19860*/  @!P4 IMAD.IADD R4, R4, 0x1, -R2 ;  /* 0x000000010404c824 */ /* 0x000fe200078e0a02 */
[----:B------:R-:W-:Y:S01]  /*19870*/  ISETP.GE.AND P4, PT, R19, RZ, PT ;  /* 0x000000ff1300720c */ /* 0x000fe20003f86270 */
[----:B------:R-:W-:Y:S01]  /*19880*/  @!P5 IMAD.MOV R251, RZ, RZ, -R251 ;  /* 0x000000fffffbd224 */ /* 0x000fe200078e0afb */
[C---:B------:R-:W-:Y:S01]  /*19890*/  ISETP.GT.U32.AND P5, PT, R2.reuse, R7, PT ;  /* 0x000000070200720c */ /* 0x040fe20003fa4070 */
[----:B------:R-:W-:Y:S01]  /*198a0*/  @!P6 IMAD.MOV R250, RZ, RZ, -R250 ;  /* 0x000000fffffae224 */ /* 0x000fe200078e0afa */
[----:B------:R-:W-:Y:S01]  /*198b0*/  ISETP.GT.U32.AND P6, PT, R2, R8, PT ;  /* 0x000000080200720c */ /* 0x000fe20003fc4070 */
[----:B------:R-:W-:Y:S01]  /*198c0*/  @!P0 IMAD.IADD R10, R10, 0x1, -R2 ;  /* 0x000000010a0a8824 */ /* 0x000fe200078e0a02 */
[----:B------:R-:W-:Y:S01]  /*198d0*/  ISETP.GT.U32.AND P0, PT, R2, R6, PT ;  /* 0x000000060200720c */ /* 0x000fe20003f04070 */
[----:B0-----:R-:W-:-:S02]  /*198e0*/  IMAD R12, R0, 0x2, R12 ;  /* 0x00000002000c7824 */ /* 0x001fc400078e020c */
[--C-:B------:R-:W-:Y:S01]  /*198f0*/  @!P1 IMAD.IADD R9, R9, 0x1, -R2.reuse ;  /* 0x0000000109099824 */ /* 0x100fe200078e0a02 */
[----:B------:R-:W-:Y:S01]  /*19900*/  ISETP.GE.AND P1, PT, R18, RZ, PT ;  /* 0x000000ff1200720c */ /* 0x000fe20003f26270 */
[--C-:B------:R-:W-:Y:S01]  /*19910*/  @!P3 IMAD.IADD R11, R11, 0x1, -R2.reuse ;  /* 0x000000010b0bb824 */ /* 0x100fe200078e0a02 */
[----:B------:R0:W-:Y:S01]  /*19920*/  STL [R1+0xa54], R12 ;  /* 0x000a540c01007387 */ /* 0x0001e20000100800 */
[----:B------:R-:W-:Y:S01]  /*19930*/  @!P4 IMAD.MOV R3, RZ, RZ, -R3 ;  /* 0x000000ffff03c224 */ /* 0x000fe200078e0a03 */
[C---:B------:R-:W-:Y:S01]  /*19940*/  ISETP.GT.U32.AND P3, PT, R2.reuse, R9, PT ;  /* 0x000000090200720c */ /* 0x040fe20003f64070 */
[--C-:B------:R-:W-:Y:S01]  /*19950*/  @!P5 IMAD.IADD R7, R7, 0x1, -R2.reuse ;  /* 0x000000010707d824 */ /* 0x100fe200078e0a02 */
[----:B------:R-:W-:Y:S01]  /*19960*/  ISETP.GT.U32.AND P4, PT, R2, R10, PT ;  /* 0x0000000a0200720c */ /* 0x000fe20003f84070 */
[--C-:B------:R-:W-:Y:S01]  /*19970*/  @!P6 IMAD.IADD R8, R8, 0x1, -R2.reuse ;  /* 0x000000010808e824 */ /* 0x100fe200078e0a02 */
[----:B------:R-:W-:Y:S01]  /*19980*/  ISETP.GE.AND P5, PT, R16, RZ, PT ;  /* 0x000000ff1000720c */ /* 0x000fe20003fa6270 */
[----:B------:R-:W-:Y:S01]  /*19990*/  @!P0 IMAD.IADD R6, R6, 0x1, -R2 ;  /* 0x0000000106068824 */ /* 0x000fe200078e0a02 */
[----:B------:R-:W-:Y:S01]  /*199a0*/  ISETP.GE.AND P0, PT, R17, RZ, PT ;  /* 0x000000ff1100720c */ /* 0x000fe20003f06270 */
[----:B------:R-:W-:Y:S01]  /*199b0*/  @!P2 IMAD.MOV R4, RZ, RZ, -R4 ;  /* 0x000000ffff04a224 */ /* 0x000fe200078e0a04 */
[----:B------:R-:W-:Y:S01]  /*199c0*/  ISETP.GE.AND P6, PT, R15, RZ, PT ;  /* 0x000000ff0f00720c */ /* 0x000fe20003fc6270 */
[----:B0-----:R-:W-:Y:S01]  /*199d0*/  IMAD R12, R0, 0x2, R12 ;  /* 0x00000002000c7824 */ /* 0x001fe200078e020c */
[----:B------:R-:W-:-:S03]  /*199e0*/  ISETP.GT.U32.AND P2, PT, R2, R11, PT ;  /* 0x0000000b0200720c */ /* 0x000fc60003f44070 */
[--C-:B------:R-:W-:Y:S01]  /*199f0*/  @!P3 IMAD.IADD R9, R9, 0x1, -R2.reuse ;  /* 0x000000010909b824 */ /* 0x100fe200078e0a02 */
[----:B------:R0:W-:Y:S01]  /*19a00*/  STL [R1+0xa20], R12 ;  /* 0x000a200c01007387 */ /* 0x0001e20000100800 */
[----:B------:R-:W-:Y:S01]  /*19a10*/  ISETP.GE.AND P3, PT, R14, RZ, PT ;  /* 0x000000ff0e00720c */ /* 0x000fe20003f66270 */
[----:B------:R-:W-:Y:S01]  /*19a20*/  @!P4 IMAD.IADD R10, R10, 0x1, -R2 ;  /* 0x000000010a0ac824 */ /* 0x000fe200078e0a02 */
[----:B------:R-:W-:Y:S01]  /*19a30*/  ISETP.GE.AND P4, PT, R13, RZ, PT ;  /* 0x000000ff0d00720c */ /* 0x000fe20003f86270 */
[----:B0-----:R-:W-:-:S04]  /*19a40*/  IMAD R12, R0, 0x2, R12 ;  /* 0x00000002000c7824 */ /* 0x001fc800078e020c */
[C---:B------:R-:W-:Y:S01]  /*19a50*/  IMAD R22, R0.reuse, 0x2, R12 ;  /* 0x0000000200167824 */ /* 0x040fe200078e020c */
[----:B------:R0:W-:Y:S04]  /*19a60*/  STL [R1+0xa1c], R12 ;  /* 0x000a1c0c01007387 */ /* 0x0001e80000100800 */
[----:B------:R-:W2:Y:S04]  /*19a70*/  LDL.LU R21, [R1+0x28] ;  /* 0x0000280001157983 */ /* 0x000ea80000300800 */
[----:B------:R-:W3:Y:S04]  /*19a80*/  LDL.LU R20, [R1+0x24] ;  /* 0x0000240001147983 */ /* 0x000ee80000300800 */
[----:B------:R-:W4:Y:S04]  /*19a90*/  LDL.LU R19, [R1+0x20] ;  /* 0x0000200001137983 */ /* 0x000f280000300800 */
[----:B------:R1:W-:Y:S04]  /*19aa0*/  STL [R1+0xa24], R22 ;  /* 0x000a241601007387 */ /* 0x0003e80000100800 */
[----:B------:R-:W4:Y:S04]  /*19ab0*/  LDL.LU R18, [R1+0x1c] ;  /* 0x00001c0001127983 */ /* 0x000f280000300800 */
[----:B------:R-:W4:Y:S04]  /*19ac0*/  LDL.LU R17, [R1+0x18] ;  /* 0x0000180001117983 */ /* 0x000f280000300800 */
[----:B------:R-:W4:Y:S04]  /*19ad0*/  LDL.LU R16, [R1+0x14] ;  /* 0x0000140001107983 */ /* 0x000f280000300800 */
[----:B------:R-:W4:Y:S04]  /*19ae0*/  LDL.LU R15, [R1+0x10] ;  /* 0x00001000010f7983 */ /* 0x000f280000300800 */
[----:B------:R-:W4:Y:S04]  /*19af0*/  LDL.LU R14, [R1+0xc] ;  /* 0x00000c00010e7983 */ /* 0x000f280000300800 */
[----:B------:R-:W4:Y:S04]  /*19b00*/  LDL.LU R13, [R1+0x8] ;  /* 0x00000800010d7983 */ /* 0x000f280000300800 */
[----:B0-----:R-:W4:Y:S04]  /*19b10*/  LDL.LU R12, [R1+0x4] ;  /* 0x00000400010c7983 */ /* 0x001f280000300800 */
[----:B------:R-:W4:Y:S01]  /*19b20*/  LDL.LU R252, [R1] ;  /* 0x0000000001fc7983 */ /* 0x000f220000300800 */
[----:B-1----:R-:W-:-:S02]  /*19b30*/  IMAD R22, R0, 0x2, R22 ;  /* 0x0000000200167824 */ /* 0x002fc400078e0216 */
[----:B------:R-:W-:Y:S01]  /*19b40*/  @!P2 IMAD.IADD R11, R11, 0x1, -R2 ;  /* 0x000000010b0ba824 */ /* 0x000fe200078e0a02 */
[----:B------:R-:W-:Y:S01]  /*19b50*/  ISETP.NE.AND P2, PT, R5, RZ, PT ;  /* 0x000000ff0500720c */ /* 0x000fe20003f45270 */
[----:B------:R-:W0:Y:S01]  /*19b60*/  S2R R2, SR_TID.X ;  /* 0x0000000000027919 */ /* 0x000e220000002100 */
[----:B------:R-:W-:Y:S01]  /*19b70*/  LOP3.LUT R5, RZ, R5, RZ, 0x33, !PT ;  /* 0x00000005ff057212 */ /* 0x000fe200078e33ff */
[----:B------:R1:W-:Y:S02]  /*19b80*/  STL [R1+0xa28], R22 ;  /* 0x000a281601007387 */ /* 0x0003e40000100800 */
[----:B-1----:R-:W-:-:S05]  /*19b90*/  IMAD R22, R0, 0x4, R22 ;  /* 0x0000000400167824 */ /* 0x002fca00078e0216 */
[----:B------:R1:W-:Y:S04]  /*19ba0*/  STL [R1+0xa84], R22 ;  /* 0x000a841601007387 */ /* 0x0003e80000100800 */
[----:B-1----:R-:W4:Y:S01]  /*19bb0*/  LDL.LU R22, [R1+0x19d0] ;  /* 0x0019d00001167983 */ /* 0x002f220000300800 */
[----:B0-----:R-:W-:Y:S01]  /*19bc0*/  LOP3.LUT R2, R2, 0x7f, RZ, 0xc0, !PT ;  /* 0x0000007f02027812 */ /* 0x001fe200078ec0ff */
[----:B------:R-:W-:-:S04]  /*19bd0*/  @!P0 IMAD.MOV R7, RZ, RZ, -R7 ;  /* 0x000000ffff078224 */ /* 0x000fc800078e0a07 */
[----:B------:R-:W-:Y:S01]  /*19be0*/  IMAD R2, R2, UR42, RZ ;  /* 0x0000002a02027c24 */ /* 0x000fe2000f8e02ff */
[C---:B--2---:R-:W-:Y:S02]  /*19bf0*/  SEL R21, R5.reuse, R21, !P2 ;  /* 0x0000001505157207 */ /* 0x044fe40005000000 */
[----:B---3--:R-:W-:-:S03]  /*19c00*/  SEL R20, R5, R20, !P2 ;  /* 0x0000001405147207 */ /* 0x008fc60005000000 */
[----:B------:R0:W-:Y:S01]  /*19c10*/  STL [R1+0x670], R21 ;  /* 0x0006701501007387 */ /* 0x0001e20000100800 */
[----:B----4-:R-:W-:-:S03]  /*19c20*/  SEL R19, R5, R19, !P2 ;  /* 0x0000001305137207 */ /* 0x010fc60005000000 */
[----:B0-----:R-:W2:Y:S01]  /*19c30*/  LDL.LU R21, [R1+0x19cc] ;  /* 0x0019cc0001157983 */ /* 0x001ea20000300800 */
[----:B------:R-:W-:-:S03]  /*19c40*/  SEL R18, R5, R18, !P2 ;  /* 0x0000001205127207 */ /* 0x000fc60005000000 */
[----:B------:R0:W-:Y:S01]  /*19c50*/  STL [R1+0x66c], R20 ;  /* 0x00066c1401007387 */ /* 0x0001e20000100800 */
[C---:B------:R-:W-:Y:S02]  /*19c60*/  SEL R17, R5.reuse, R17, !P2 ;  /* 0x0000001105117207 */ /* 0x040fe40005000000 */
[C---:B------:R-:W-:Y:S01]  /*19c70*/  SEL R16, R5.reuse, R16, !P2 ;  /* 0x0000001005107207 */ /* 0x040fe20005000000 */
[----:B0-----:R-:W3:Y:S01]  /*19c80*/  LDL.LU R20, [R1+0x19c8] ;  /* 0x0019c80001147983 */ /* 0x001ee20000300800 */
[----:B------:R-:W-:-:S03]  /*19c90*/  SEL R15, R5, R15, !P2 ;  /* 0x0000000f050f7207 */ /* 0x000fc60005000000 */
[----:B------:R0:W-:Y:S01]  /*19ca0*/  STL [R1+0x668], R19 ;  /* 0x0006681301007387 */ /* 0x0001e20000100800 */
[C---:B------:R-:W-:Y:S02]  /*19cb0*/  SEL R14, R5.reuse, R14, !P2 ;  /* 0x0000000e050e7207 */ /* 0x040fe40005000000 */
[C---:B------:R-:W-:Y:S01]  /*19cc0*/  SEL R13, R5.reuse, R13, !P2 ;  /* 0x0000000d050d7207 */ /* 0x040fe20005000000 */
[----:B0-----:R-:W4:Y:S04]  /*19cd0*/  LDL.LU R19, [R1+0x19c4] ;  /* 0x0019c40001137983 */ /* 0x001f280000300800 */
[----:B------:R0:W-:Y:S01]  /*19ce0*/  STL [R1+0x664], R18 ;  /* 0x0006641201007387 */ /* 0x0001e20000100800 */
[----:B------:R-:W-:-:S03]  /*19cf0*/  SEL R12, R5, R12, !P2 ;  /* 0x0000000c050c7207 */ /* 0x000fc60005000000 */
[----:B0-----:R-:W2:Y:S04]  /*19d00*/  LDL.LU R18, [R1+0x19c0] ;  /* 0x0019c00001127983 */ /* 0x001ea80000300800 */
[----:B------:R0:W-:Y:S01]  /*19d10*/  STL [R1+0x64c], R17 ;  /* 0x00064c1101007387 */ /* 0x0001e20000100800 */
[----:B------:R-:W-:-:S03]  /*19d20*/  SEL R252, R5, R252, !P2 ;  /* 0x000000fc05fc7207 */ /* 0x000fc60005000000 */
[----:B0-----:R-:W3:Y:S04]  /*19d30*/  LDL.LU R17, [R1+0x19bc] ;  /* 0x0019bc0001117983 */ /* 0x001ee80000300800 */
[----:B------:R0:W-:Y:S04]  /*19d40*/  STL [R1+0x648], R16 ;  /* 0x0006481001007387 */ /* 0x0001e80000100800 */
[----:B0-----:R-:W4:Y:S04]  /*19d50*/  LDL.LU R16, [R1+0x19b8] ;  /* 0x0019b80001107983 */ /* 0x001f280000300800 */
[----:B------:R0:W-:Y:S04]  /*19d60*/  STL [R1+0x644], R15 ;  /* 0x0006440f01007387 */ /* 0x0001e80000100800 */
[----:B0-----:R-:W2:Y:S04]  /*19d70*/  LDL.LU R15, [R1+0x19b4] ;  /* 0x0019b400010f7983 */ /* 0x001ea80000300800 */
[----:B------:R0:W-:Y:S04]  /*19d80*/  STL [R1+0x640], R14 ;  /* 0x0006400e01007387 */ /* 0x0001e80000100800 */
[----:B0-----:R-:W3:Y:S04]  /*19d90*/  LDL.LU R14, [R1+0x19b0] ;  /* 0x0019b000010e7983 */ /* 0x001ee80000300800 */
[----:B------:R0:W-:Y:S04]  /*19da0*/  STL [R1+0x63c], R13 ;  /* 0x00063c0d01007387 */ /* 0x0001e80000100800 */
[----:B0-----:R-:W4:Y:S04]  /*19db0*/  LDL.LU R13, [R1+0x19ac] ;  /* 0x0019ac00010d7983 */ /* 0x001f280000300800 */
[----:B------:R0:W-:Y:S04]  /*19dc0*/  STL [R1+0x638], R12 ;  /* 0x0006380c01007387 */ /* 0x0001e80000100800 */
[----:B0-----:R-:W2:Y:S04]  /*19dd0*/  LDL.LU R12, [R1+0x19a8] ;  /* 0x0019a800010c7983 */ /* 0x001ea80000300800 */
[----:B------:R0:W-:Y:S04]  /*19de0*/  STL [R1+0x634], R252 ;  /* 0x000634fc01007387 */ /* 0x0001e80000100800 */
[----:B0-----:R-:W3:Y:S01]  /*19df0*/  LDL.LU R252, [R1+0x19a4] ;  /* 0x0019a40001fc7983 */ /* 0x001ee20000300800 */
[----:B--2---:R-:W-:-:S02]  /*19e00*/  SEL R12, R5, R12, !P2 ;  /* 0x0000000c050c7207 */ /* 0x004fc40005000000 */
[----:B---3--:R-:W-:-:S05]  /*19e10*/  SEL R252, R5, R252, !P2 ;  /* 0x000000fc05fc7207 */ /* 0x008fca0005000000 */
[----:B------:R4:W-:Y:S04]  /*19e20*/  STL [R1+0x630], R252 ;  /* 0x000630fc01007387 */ /* 0x0009e80000100800 */
[----:B------:R0:W-:Y:S01]  /*19e30*/  STL [R1+0x62c], R12 ;  /* 0x00062c0c01007387 */ /* 0x0001e20000100800 */
[C---:B----4-:R-:W-:Y:S02]  /*19e40*/  SEL R252, R5.reuse, R13, !P2 ;  /* 0x0000000d05fc7207 */ /* 0x050fe40005000000 */
[C---:B------:R-:W-:Y:S02]  /*19e50*/  SEL R13, R5.reuse, R15, !P2 ;  /* 0x0000000f050d7207 */ /* 0x040fe40005000000 */
[C---:B0-----:R-:W-:Y:S02]  /*19e60*/  SEL R12, R5.reuse, R14, !P2 ;  /* 0x0000000e050c7207 */ /* 0x041fe40005000000 */
[C---:B------:R-:W-:Y:S01]  /*19e70*/  SEL R14, R5.reuse, R16, !P2 ;  /* 0x00000010050e7207 */ /* 0x040fe20005000000 */
[----:B------:R-:W-:Y:S04]  /*19e80*/  STL [R1+0x624], R252 ;  /* 0x000624fc01007387 */ /* 0x000fe80000100800 */
[----:B------:R0:W-:Y:S04]  /*19e90*/  STL [R1+0x61c], R12 ;  /* 0x00061c0c01007387 */ /* 0x0001e80000100800 */
[----:B------:R1:W-:Y:S04]  /*19ea0*/  STL [R1+0x618], R13 ;  /* 0x0006180d01007387 */ /* 0x0003e80000100800 */
[----:B------:R2:W-:Y:S01]  /*19eb0*/  STL [R1+0x614], R14 ;  /* 0x0006140e01007387 */ /* 0x0005e20000100800 */
[----:B0-----:R-:W-:-:S02]  /*19ec0*/  SEL R12, R5, R17, !P2 ;  /* 0x00000011050c7207 */ /* 0x001fc40005000000 */
[----:B-1----:R-:W-:-:S03]  /*19ed0*/  SEL R13, R5, R18, !P2 ;  /* 0x00000012050d7207 */ /* 0x002fc60005000000 */
[----:B------:R0:W-:Y:S01]  /*19ee0*/  STL [R1+0x610], R12 ;  /* 0x0006100c01007387 */ /* 0x0001e20000100800 */
[----:B--2---:R-:W-:-:S03]  /*19ef0*/  SEL R14, R5, R19, !P2 ;  /* 0x00000013050e7207 */ /* 0x004fc60005000000 */
[----:B------:R1:W-:Y:S04]  /*19f00*/  STL [R1+0x608], R13 ;  /* 0x0006080d01007387 */ /* 0x0003e80000100800 */
[----:B------:R2:W-:Y:S01]  /*19f10*/  STL [R1+0x604], R14 ;  /* 0x0006040e01007387 */ /* 0x0005e20000100800 */
[C---:B0-----:R-:W-:Y:S02]  /*19f20*/  SEL R12, R5.reuse, R20, !P2 ;  /* 0x00000014050c7207 */ /* 0x041fe40005000000 */
        /* <DEDUP_REMOVED lines=286> */
[----:B------:R-:W-:Y:S01]  /*1b110*/  STL [R1+0x250], R14 ;  /* 0x0002500e01007387 */ /* 0x000fe20000100800 */
[----:B0-----:R-:W-:-:S03]  /*1b120*/  SEL R12, R5, R164, !P2 ;  /* 0x000000a4050c7207 */ /* 0x001fc60005000000 */
[----:B------:R-:W2:Y:S01]  /*1b130*/  LDL.LU R252, [R1+0x150] ;  /* 0x0001500001fc7983 */ /* 0x000ea20000300800 */
[----:B-1----:R-:W-:-:S03]  /*1b140*/  SEL R13, R5, R165, !P2 ;  /* 0x000000a5050d7207 */ /* 0x002fc60005000000 */
[----:B------:R0:W-:Y:S04]  /*1b150*/  STL [R1+0x238], R12 ;  /* 0x0002380c01007387 */ /* 0x0001e80000100800 */
[----:B------:R1:W-:Y:S04]  /*1b160*/  STL [R1+0x230], R13 ;  /* 0x0002300d01007387 */ /* 0x0003e80000100800 */
[----:B------:R-:W3:Y:S01]  /*1b170*/  LDL.LU R18, [R1+0x154] ;  /* 0x0001540001127983 */ /* 0x000ee20000300800 */
[C---:B0-----:R-:W-:Y:S02]  /*1b180*/  SEL R12, R5.reuse, R166, !P2 ;  /* 0x000000a6050c7207 */ /* 0x041fe40005000000 */
[----:B-1----:R-:W-:-:S03]  /*1b190*/  SEL R13, R5, R167, !P2 ;  /* 0x000000a7050d7207 */ /* 0x002fc60005000000 */
[----:B------:R0:W-:Y:S04]  /*1b1a0*/  STL [R1+0x228], R12 ;  /* 0x0002280c01007387 */ /* 0x0001e80000100800 */
[----:B------:R-:W4:Y:S01]  /*1b1b0*/  LDL.LU R14, [R1+0x158] ;  /* 0x00015800010e7983 */ /* 0x000f220000300800 */
[----:B0-----:R-:W-:-:S03]  /*1b1c0*/  SEL R12, R5, R168, !P2 ;  /* 0x000000a8050c7207 */ /* 0x001fc60005000000 */
[----:B------:R-:W-:Y:S01]  /*1b1d0*/  STL [R1+0x220], R13 ;  /* 0x0002200d01007387 */ /* 0x000fe20000100800 */
[----:B------:R-:W-:-:S03]  /*1b1e0*/  SEL R15, R5, R169, !P2 ;  /* 0x000000a9050f7207 */ /* 0x000fc60005000000 */
[----:B------:R0:W-:Y:S04]  /*1b1f0*/  STL [R1+0x218], R12 ;  /* 0x0002180c01007387 */ /* 0x0001e80000100800 */
[----:B0-----:R-:W4:Y:S01]  /*1b200*/  LDL.LU R12, [R1+0x168] ;  /* 0x00016800010c7983 */ /* 0x001f220000300800 */
[----:B------:R-:W-:-:S03]  /*1b210*/  SEL R13, R5, R170, !P2 ;  /* 0x000000aa050d7207 */ /* 0x000fc60005000000 */
[----:B------:R-:W-:Y:S04]  /*1b220*/  STL [R1+0x20c], R15 ;  /* 0x00020c0f01007387 */ /* 0x000fe80000100800 */
[----:B------:R-:W4:Y:S04]  /*1b230*/  LDL.LU R33, [R1+0x188] ;  /* 0x0001880001217983 */ /* 0x000f280000300800 */
[----:B------:R-:W4:Y:S04]  /*1b240*/  LDL.LU R32, [R1+0x1b4] ;  /* 0x0001b40001207983 */ /* 0x000f280000300800 */
[----:B------:R0:W-:Y:S04]  /*1b250*/  STL [R1+0x208], R13 ;  /* 0x0002080d01007387 */ /* 0x0001e80000100800 */
[----:B------:R-:W4:Y:S04]  /*1b260*/  LDL.LU R17, [R1+0x194] ;  /* 0x0001940001117983 */ /* 0x000f280000300800 */
[----:B------:R-:W4:Y:S01]  /*1b270*/  LDL.LU R31, [R1+0x198] ;  /* 0x00019800011f7983 */ /* 0x000f220000300800 */
[----:B0-----:R-:W-:-:S03]  /*1b280*/  SEL R13, R5, R171, !P2 ;  /* 0x000000ab050d7207 */ /* 0x001fc60005000000 */
[----:B------:R-:W4:Y:S04]  /*1b290*/  LDL.LU R30, [R1+0x1b0] ;  /* 0x0001b000011e7983 */ /* 0x000f280000300800 */
[----:B------:R0:W-:Y:S04]  /*1b2a0*/  STL [R1+0x204], R13 ;  /* 0x0002040d01007387 */ /* 0x0001e80000100800 */
[----:B------:R-:W4:Y:S04]  /*1b2b0*/  LDL.LU R16, [R1+0x1ac] ;  /* 0x0001ac0001107983 */ /* 0x000f280000300800 */
[----:B------:R-:W4:Y:S04]  /*1b2c0*/  LDL.LU R29, [R1+0x1a8] ;  /* 0x0001a800011d7983 */ /* 0x000f280000300800 */
[----:B------:R-:W4:Y:S01]  /*1b2d0*/  LDL.LU R15, [R1+0x1a0] ;  /* 0x0001a000010f7983 */ /* 0x000f220000300800 */
[----:B0-----:R-:W-:-:S05]  /*1b2e0*/  SEL R13, R5, R172, !P2 ;  /* 0x000000ac050d7207 */ /* 0x001fca0005000000 */
[----:B------:R0:W-:Y:S04]  /*1b2f0*/  STL [R1+0x1f4], R13 ;  /* 0x0001f40d01007387 */ /* 0x0001e80000100800 */
[----:B------:R-:W4:Y:S04]  /*1b300*/  LDL.LU R28, [R1+0x1a4] ;  /* 0x0001a400011c7983 */ /* 0x000f280000300800 */
[----:B0-----:R-:W4:Y:S01]  /*1b310*/  LDL.LU R13, [R1+0x19c] ;  /* 0x00019c00010d7983 */ /* 0x001f220000300800 */
[----:B------:R-:W-:-:S05]  /*1b320*/  SEL R19, R5, R173, !P2 ;  /* 0x000000ad05137207 */ /* 0x000fca0005000000 */
[----:B------:R0:W-:Y:S04]  /*1b330*/  STL [R1+0x1f0], R19 ;  /* 0x0001f01301007387 */ /* 0x0001e80000100800 */
[----:B------:R-:W4:Y:S04]  /*1b340*/  LDL.LU R27, [R1+0x190] ;  /* 0x00019000011b7983 */ /* 0x000f280000300800 */
[----:B------:R-:W4:Y:S01]  /*1b350*/  LDL.LU R26, [R1+0x18c] ;  /* 0x00018c00011a7983 */ /* 0x000f220000300800 */
[----:B0-----:R-:W-:-:S05]  /*1b360*/  SEL R19, R5, R174, !P2 ;  /* 0x000000ae05137207 */ /* 0x001fca0005000000 */
[----:B------:R0:W-:Y:S04]  /*1b370*/  STL [R1+0x1ec], R19 ;  /* 0x0001ec1301007387 */ /* 0x0001e80000100800 */
[----:B------:R-:W4:Y:S04]  /*1b380*/  LDL.LU R25, [R1+0x16c] ;  /* 0x00016c0001197983 */ /* 0x000f280000300800 */
[----:B------:R-:W4:Y:S04]  /*1b390*/  LDL.LU R24, [R1+0x170] ;  /* 0x0001700001187983 */ /* 0x000f280000300800 */
[----:B------:R-:W4:Y:S04]  /*1b3a0*/  LDL.LU R23, [R1+0x17c] ;  /* 0x00017c0001177983 */ /* 0x000f280000300800 */
[----:B------:R-:W4:Y:S04]  /*1b3b0*/  LDL.LU R22, [R1+0x180] ;  /* 0x0001800001167983 */ /* 0x000f280000300800 */
[----:B------:R-:W4:Y:S04]  /*1b3c0*/  LDL.LU R21, [R1+0x184] ;  /* 0x0001840001157983 */ /* 0x000f280000300800 */
[----:B0-----:R-:W4:Y:S01]  /*1b3d0*/  LDL.LU R19, [R1+0x174] ;  /* 0x0001740001137983 */ /* 0x001f220000300800 */
[----:B--2---:R-:W-:-:S03]  /*1b3e0*/  SEL R20, R5, R252, !P2 ;  /* 0x000000fc05147207 */ /* 0x004fc60005000000 */
[----:B------:R-:W2:Y:S04]  /*1b3f0*/  LDL.LU R252, [R1+0x178] ;  /* 0x0001780001fc7983 */ /* 0x000ea80000300800 */
[----:B------:R0:W-:Y:S01]  /*1b400*/  STL [R1+0x1e8], R20 ;  /* 0x0001e81401007387 */ /* 0x0001e20000100800 */
[----:B---3--:R-:W-:-:S03]  /*1b410*/  SEL R34, R5, R18, !P2 ;  /* 0x0000001205227207 */ /* 0x008fc60005000000 */
[----:B0-----:R-:W3:Y:S04]  /*1b420*/  LDL.LU R20, [R1+0x164] ;  /* 0x0001640001147983 */ /* 0x001ee80000300800 */
[----:B------:R-:W3:Y:S04]  /*1b430*/  LDL.LU R18, [R1+0x160] ;  /* 0x0001600001127983 */ /* 0x000ee80000300800 */
[----:B------:R4:W-:Y:S02]  /*1b440*/  STL [R1+0x1d8], R34 ;  /* 0x0001d82201007387 */ /* 0x0009e40000100800 */
[----:B----4-:R-:W-:-:S02]  /*1b450*/  SEL R34, R5, R14, !P2 ;  /* 0x0000000e05227207 */ /* 0x010fc40005000000 */
[----:B------:R-:W4:Y:S04]  /*1b460*/  LDL.LU R14, [R1+0x15c] ;  /* 0x00015c00010e7983 */ /* 0x000f280000300800 */
[----:B------:R0:W-:Y:S01]  /*1b470*/  STL [R1+0x1d0], R34 ;  /* 0x0001d02201007387 */ /* 0x0001e20000100800 */
[----:B------:R-:W-:-:S03]  /*1b480*/  SEL R35, R5, R12, !P2 ;  /* 0x0000000c05237207 */ /* 0x000fc60005000000 */
[----:B------:R-:W4:Y:S01]  /*1b490*/  LDL.LU R12, [R1+0x14c] ;  /* 0x00014c00010c7983 */ /* 0x000f220000300800 */
[----:B0-----:R-:W-:-:S03]  /*1b4a0*/  SEL R34, R5, R33, !P2 ;  /* 0x0000002105227207 */ /* 0x001fc60005000000 */
[----:B------:R-:W-:Y:S01]  /*1b4b0*/  STL [R1+0x1cc], R35 ;  /* 0x0001cc2301007387 */ /* 0x000fe20000100800 */
[----:B------:R-:W-:-:S03]  /*1b4c0*/  SEL R32, R5, R32, !P2 ;  /* 0x0000002005207207 */ /* 0x000fc60005000000 */
[----:B------:R-:W-:Y:S01]  /*1b4d0*/  STL [R1+0x1c8], R34 ;  /* 0x0001c82201007387 */ /* 0x000fe20000100800 */
[----:B------:R-:W-:-:S03]  /*1b4e0*/  SEL R33, R5, R17, !P2 ;  /* 0x0000001105217207 */ /* 0x000fc60005000000 */
[----:B------:R-:W4:Y:S04]  /*1b4f0*/  LDL.LU R17, [R1+0x148] ;  /* 0x0001480001117983 */ /* 0x000f280000300800 */
[----:B------:R0:W-:Y:S01]  /*1b500*/  STL [R1+0x1c4], R32 ;  /* 0x0001c42001007387 */ /* 0x0001e20000100800 */
[----:B------:R-:W-:-:S03]  /*1b510*/  SEL R30, R5, R30, !P2 ;  /* 0x0000001e051e7207 */ /* 0x000fc60005000000 */
[----:B------:R-:W-:Y:S01]  /*1b520*/  STL [R1+0x1c0], R33 ;  /* 0x0001c02101007387 */ /* 0x000fe20000100800 */
[C---:B0-----:R-:W-:Y:S02]  /*1b530*/  SEL R32, R5.reuse, R31, !P2 ;  /* 0x0000001f05207207 */ /* 0x041fe40005000000 */
[----:B------:R-:W-:-:S03]  /*1b540*/  SEL R31, R5, R16, !P2 ;  /* 0x00000010051f7207 */ /* 0x000fc60005000000 */
[----:B------:R-:W-:Y:S04]  /*1b550*/  STL [R1+0x1bc], R32 ;  /* 0x0001bc2001007387 */ /* 0x000fe80000100800 */
[----:B------:R-:W4:Y:S04]  /*1b560*/  LDL.LU R16, [R1+0x144] ;  /* 0x0001440001107983 */ /* 0x000f280000300800 */
[----:B------:R0:W-:Y:S04]  /*1b570*/  STL [R1+0x1b8], R30 ;  /* 0x0001b81e01007387 */ /* 0x0001e80000100800 */
[----:B------:R-:W-:Y:S01]  /*1b580*/  STL [R1+0x1b4], R31 ;  /* 0x0001b41f01007387 */ /* 0x000fe20000100800 */
[----:B0-----:R-:W-:-:S02]  /*1b590*/  SEL R30, R5, R29, !P2 ;  /* 0x0000001d051e7207 */ /* 0x001fc40005000000 */
[C---:B------:R-:W-:Y:S02]  /*1b5a0*/  SEL R29, R5.reuse, R15, !P2 ;  /* 0x0000000f051d7207 */ /* 0x040fe40005000000 */
[----:B------:R-:W4:Y:S04]  /*1b5b0*/  LDL.LU R15, [R1+0x140] ;  /* 0x00014000010f7983 */ /* 0x000f280000300800 */
[----:B------:R-:W-:Y:S04]  /*1b5c0*/  STL [R1+0x1b0], R30 ;  /* 0x0001b01e01007387 */ /* 0x000fe80000100800 */
[----:B------:R0:W-:Y:S02]  /*1b5d0*/  STL [R1+0x1ac], R29 ;  /* 0x0001ac1d01007387 */ /* 0x0001e40000100800 */
[----:B0-----:R-:W-:-:S02]  /*1b5e0*/  SEL R29, R5, R13, !P2 ;  /* 0x0000000d051d7207 */ /* 0x001fc40005000000 */
[----:B------:R-:W4:Y:S01]  /*1b5f0*/  LDL.LU R13, [R1+0xec] ;  /* 0x0000ec00010d7983 */ /* 0x000f220000300800 */
[----:B------:R-:W-:-:S05]  /*1b600*/  SEL R28, R5, R28, !P2 ;  /* 0x0000001c051c7207 */ /* 0x000fca0005000000 */
[----:B------:R0:W-:Y:S04]  /*1b610*/  STL [R1+0x1a8], R28 ;  /* 0x0001a81c01007387 */ /* 0x0001e80000100800 */
[----:B------:R-:W-:Y:S01]  /*1b620*/  STL [R1+0x1a4], R29 ;  /* 0x0001a41d01007387 */ /* 0x000fe20000100800 */
[C---:B0-----:R-:W-:Y:S02]  /*1b630*/  SEL R28, R5.reuse, R27, !P2 ;  /* 0x0000001b051c7207 */ /* 0x041fe40005000000 */
[C---:B------:R-:W-:Y:S02]  /*1b640*/  SEL R27, R5.reuse, R26, !P2 ;  /* 0x0000001a051b7207 */ /* 0x040fe40005000000 */
[C---:B------:R-:W-:Y:S02]  /*1b650*/  SEL R26, R5.reuse, R25, !P2 ;  /* 0x00000019051a7207 */ /* 0x040fe40005000000 */
[C---:B------:R-:W-:Y:S01]  /*1b660*/  SEL R25, R5.reuse, R24, !P2 ;  /* 0x0000001805197207 */ /* 0x040fe20005000000 */
[----:B------:R-:W-:Y:S01]  /*1b670*/  STL [R1+0x1a0], R28 ;  /* 0x0001a01c01007387 */ /* 0x000fe20000100800 */
[----:B------:R-:W-:-:S02]  /*1b680*/  SEL R24, R5, R23, !P2 ;  /* 0x0000001705187207 */ /* 0x000fc40005000000 */
[C---:B------:R-:W-:Y:S01]  /*1b690*/  SEL R23, R5.reuse, R22, !P2 ;  /* 0x0000001605177207 */ /* 0x040fe20005000000 */
[----:B------:R-:W-:Y:S01]  /*1b6a0*/  STL [R1+0x19c], R27 ;  /* 0x00019c1b01007387 */ /* 0x000fe20000100800 */
[----:B------:R-:W-:-:S03]  /*1b6b0*/  SEL R21, R5, R21, !P2 ;  /* 0x0000001505157207 */ /* 0x000fc60005000000 */
[----:B------:R-:W-:Y:S01]  /*1b6c0*/  STL [R1+0x198], R26 ;  /* 0x0001981a01007387 */ /* 0x000fe20000100800 */
[----:B------:R-:W-:-:S03]  /*1b6d0*/  SEL R22, R5, R19, !P2 ;  /* 0x0000001305167207 */ /* 0x000fc60005000000 */
[----:B------:R-:W-:Y:S04]  /*1b6e0*/  STL [R1+0x194], R25 ;  /* 0x0001941901007387 */ /* 0x000fe80000100800 */
[----:B------:R-:W-:Y:S04]  /*1b6f0*/  STL [R1+0x190], R24 ;  /* 0x0001901801007387 */ /* 0x000fe80000100800 */
[----:B------:R-:W-:Y:S04]  /*1b700*/  STL [R1+0x18c], R23 ;  /* 0x00018c1701007387 */ /* 0x000fe80000100800 */
[----:B------:R-:W4:Y:S04]  /*1b710*/  LDL.LU R19, [R1+0x100] ;  /* 0x0001000001137983 */ /* 0x000f280000300800 */
[----:B------:R2:W-:Y:S04]  /*1b720*/  STL [R1+0x188], R21 ;  /* 0x0001881501007387 */ /* 0x0005e80000100800 */
[----:B------:R-:W-:Y:S01]  /*1b730*/  STL [R1+0x184], R22 ;  /* 0x0001841601007387 */ /* 0x000fe20000100800 */
[----:B--2---:R-:W-:-:S03]  /*1b740*/  SEL R21, R5, R252, !P2 ;  /* 0x000000fc05157207 */ /* 0x004fc60005000000 */
[----:B------:R-:W2:Y:S04]  /*1b750*/  LDL.LU R252, [R1+0x13c] ;  /* 0x00013c0001fc7983 */ /* 0x000ea80000300800 */
[----:B------:R0:W-:Y:S01]  /*1b760*/  STL [R1+0x180], R21 ;  /* 0x0001801501007387 */ /* 0x0001e20000100800 */
[C---:B---3--:R-:W-:Y:S02]  /*1b770*/  SEL R20, R5.reuse, R20, !P2 ;  /* 0x0000001405147207 */ /* 0x048fe40005000000 */
[C---:B0-----:R-:W-:Y:S02]  /*1b780*/  SEL R21, R5.reuse, R18, !P2 ;  /* 0x0000001205157207 */ /* 0x041fe40005000000 */
[----:B------:R-:W3:Y:S04]  /*1b790*/  LDL.LU R18, [R1+0x138] ;  /* 0x0001380001127983 */ /* 0x000ee80000300800 */
[----:B------:R4:W-:Y:S04]  /*1b7a0*/  STL [R1+0x17c], R20 ;  /* 0x00017c1401007387 */ /* 0x0009e80000100800 */
[----:B------:R-:W-:Y:S01]  /*1b7b0*/  STL [R1+0x178], R21 ;  /* 0x0001781501007387 */ /* 0x000fe20000100800 */
[----:B----4-:R-:W-:-:S03]  /*1b7c0*/  SEL R20, R5, R14, !P2 ;  /* 0x0000000e05147207 */ /* 0x010fc60005000000 */
[----:B------:R-:W4:Y:S04]  /*1b7d0*/  LDL.LU R14, [R1+0x134] ;  /* 0x00013400010e7983 */ /* 0x000f280000300800 */
[----:B------:R-:W-:Y:S01]  /*1b7e0*/  STL [R1+0x174], R20 ;  /* 0x0001741401007387 */ /* 0x000fe20000100800 */
[----:B------:R-:W-:-:S03]  /*1b7f0*/  SEL R12, R5, R12, !P2 ;  /* 0x0000000c050c7207 */ /* 0x000fc60005000000 */
[----:B------:R-:W4:Y:S04]  /*1b800*/  LDL.LU R31, [R1+0x120] ;  /* 0x00012000011f7983 */ /* 0x000f280000300800 */
[----:B------:R-:W4:Y:S04]  /*1b810*/  LDL.LU R30, [R1+0x128] ;  /* 0x00012800011e7983 */ /* 0x000f280000300800 */
[----:B------:R0:W-:Y:S04]  /*1b820*/  STL [R1+0x170], R12 ;  /* 0x0001700c01007387 */ /* 0x0001e80000100800 */
[----:B0-----:R-:W4:Y:S01]  /*1b830*/  LDL.LU R12, [R1+0x12c] ;  /* 0x00012c00010c7983 */ /* 0x001f220000300800 */
        /* <DEDUP_REMOVED lines=9> */
[----:B------:R-:W4:Y:S01]  /*1b8d0*/  LDL.LU R26, [R1+0x110] ;  /* 0x00011000011a7983 */ /* 0x000f220000300800 */
[----:B0-----:R-:W-:-:S03]  /*1b8e0*/  SEL R20, R5, R15, !P2 ;  /* 0x0000000f05147207 */ /* 0x001fc60005000000 */
[----:B------:R-:W4:Y:S04]  /*1b8f0*/  LDL.LU R15, [R1+0x10c] ;  /* 0x00010c00010f7983 */ /* 0x000f280000300800 */
[----:B------:R-:W-:Y:S04]  /*1b900*/  STL [R1+0x164], R20 ;  /* 0x0001641401007387 */ /* 0x000fe80000100800 */
[----:B------:R-:W4:Y:S04]  /*1b910*/  LDL.LU R25, [R1+0x108] ;  /* 0x0001080001197983 */ /* 0x000f280000300800 */
[----:B------:R-:W4:Y:S01]  /*1b920*/  LDL.LU R21, [R1+0x104] ;  /* 0x0001040001157983 */ /* 0x000f220000300800 */
[----:B------:R-:W-:-:S05]  /*1b930*/  SEL R13, R5, R13, !P2 ;  /* 0x0000000d050d7207 */ /* 0x000fca0005000000 */
[----:B------:R0:W-:Y:S04]  /*1b940*/  STL [R1+0x160], R13 ;  /* 0x0001600d01007387 */ /* 0x0001e80000100800 */
[----:B------:R-:W4:Y:S04]  /*1b950*/  LDL.LU R24, [R1+0xfc] ;  /* 0x0000fc0001187983 */ /* 0x000f280000300800 */
[----:B0-----:R-:W4:Y:S01]  /*1b960*/  LDL.LU R13, [R1+0xf8] ;  /* 0x0000f800010d7983 */ /* 0x001f220000300800 */
[C---:B------:R-:W-:Y:S02]  /*1b970*/  SEL R20, R5.reuse, R175, !P2 ;  /* 0x000000af05147207 */ /* 0x040fe40005000000 */
[----:B------:R-:W-:-:S03]  /*1b980*/  SEL R22, R5, R176, !P2 ;  /* 0x000000b005167207 */ /* 0x000fc60005000000 */
[----:B------:R0:W-:Y:S04]  /*1b990*/  STL [R1+0x15c], R20 ;  /* 0x00015c1401007387 */ /* 0x0001e80000100800 */
[----:B------:R-:W4:Y:S04]  /*1b9a0*/  LDL.LU R23, [R1+0xf0] ;  /* 0x0000f00001177983 */ /* 0x000f280000300800 */
[----:B0-----:R-:W4:Y:S04]  /*1b9b0*/  LDL.LU R20, [R1+0xf4] ;  /* 0x0000f40001147983 */ /* 0x001f280000300800 */
[----:B------:R0:W-:Y:S02]  /*1b9c0*/  STL [R1+0x158], R22 ;  /* 0x0001581601007387 */ /* 0x0001e40000100800 */
[----:B0-----:R-:W-:-:S02]  /*1b9d0*/  SEL R22, R5, R19, !P2 ;  /* 0x0000001305167207 */ /* 0x001fc40005000000 */
[----:B------:R-:W4:Y:S04]  /*1b9e0*/  LDL.LU R19, [R1+0xbc] ;  /* 0x0000bc0001137983 */ /* 0x000f280000300800 */
[----:B------:R0:W-:Y:S04]  /*1b9f0*/  STL [R1+0x154], R22 ;  /* 0x0001541601007387 */ /* 0x0001e80000100800 */
[----:B0-----:R-:W4:Y:S01]  /*1ba00*/  LDL.LU R22, [R1+0xcc] ;  /* 0x0000cc0001167983 */ /* 0x001f220000300800 */
[----:B--2---:R-:W-:-:S03]  /*1ba10*/  SEL R32, R5, R252, !P2 ;  /* 0x000000fc05207207 */ /* 0x004fc60005000000 */
[----:B------:R-:W2:Y:S04]  /*1ba20*/  LDL.LU R252, [R1+0xe8] ;  /* 0x0000e80001fc7983 */ /* 0x000ea80000300800 */
[----:B------:R3:W-:Y:S02]  /*1ba30*/  STL [R1+0x150], R32 ;  /* 0x0001502001007387 */ /* 0x0007e40000100800 */
[C---:B---3--:R-:W-:Y:S02]  /*1ba40*/  SEL R32, R5.reuse, R18, !P2 ;  /* 0x0000001205207207 */ /* 0x048fe40005000000 */
[----:B------:R-:W3:Y:S04]  /*1ba50*/  LDL.LU R18, [R1+0xd4] ;  /* 0x0000d40001127983 */ /* 0x000ee80000300800 */
[----:B------:R0:W-:Y:S01]  /*1ba60*/  STL [R1+0x14c], R32 ;  /* 0x00014c2001007387 */ /* 0x0001e20000100800 */
[----:B----4-:R-:W-:-:S03]  /*1ba70*/  SEL R33, R5, R14, !P2 ;  /* 0x0000000e05217207 */ /* 0x010fc60005000000 */
[----:B------:R-:W4:Y:S01]  /*1ba80*/  LDL.LU R14, [R1+0xd8] ;  /* 0x0000d800010e7983 */ /* 0x000f220000300800 */
[----:B0-----:R-:W-:-:S03]  /*1ba90*/  SEL R32, R5, R31, !P2 ;  /* 0x0000001f05207207 */ /* 0x001fc60005000000 */
[----:B------:R-:W-:Y:S01]  /*1baa0*/  STL [R1+0x148], R33 ;  /* 0x0001482101007387 */ /* 0x000fe20000100800 */
[----:B------:R-:W-:-:S03]  /*1bab0*/  SEL R30, R5, R30, !P2 ;  /* 0x0000001e051e7207 */ /* 0x000fc60005000000 */
[----:B------:R-:W-:Y:S01]  /*1bac0*/  STL [R1+0x144], R32 ;  /* 0x0001442001007387 */ /* 0x000fe20000100800 */
[----:B------:R-:W-:-:S03]  /*1bad0*/  SEL R31, R5, R12, !P2 ;  /* 0x0000000c051f7207 */ /* 0x000fc60005000000 */
[----:B------:R-:W4:Y:S04]  /*1bae0*/  LDL.LU R12, [R1+0xdc] ;  /* 0x0000dc00010c7983 */ /* 0x000f280000300800 */
[----:B------:R0:W-:Y:S04]  /*1baf0*/  STL [R1+0x140], R30 ;  /* 0x0001401e01007387 */ /* 0x0001e80000100800 */
[----:B------:R-:W-:Y:S01]  /*1bb00*/  STL [R1+0x13c], R31 ;  /* 0x00013c1f01007387 */ /* 0x000fe20000100800 */
[C---:B0-----:R-:W-:Y:S02]  /*1bb10*/  SEL R30, R5.reuse, R29, !P2 ;  /* 0x0000001d051e7207 */ /* 0x041fe40005000000 */
[----:B------:R-:W-:-:S03]  /*1bb20*/  SEL R29, R5, R28, !P2 ;  /* 0x0000001c051d7207 */ /* 0x000fc60005000000 */
[----:B------:R-:W-:Y:S01]  /*1bb30*/  STL [R1+0x138], R30 ;  /* 0x0001381e01007387 */ /* 0x000fe20000100800 */
[----:B------:R-:W-:-:S03]  /*1bb40*/  SEL R28, R5, R17, !P2 ;  /* 0x00000011051c7207 */ /* 0x000fc60005000000 */
[----:B------:R-:W4:Y:S01]  /*1bb50*/  LDL.LU R17, [R1+0xe0] ;  /* 0x0000e00001117983 */ /* 0x000f220000300800 */
[----:B------:R-:W-:-:S03]  /*1bb60*/  SEL R27, R5, R27, !P2 ;  /* 0x0000001b051b7207 */ /* 0x000fc60005000000 */
[----:B------:R-:W-:Y:S04]  /*1bb70*/  STL [R1+0x134], R29 ;  /* 0x0001341d01007387 */ /* 0x000fe80000100800 */
[----:B------:R0:W-:Y:S02]  /*1bb80*/  STL [R1+0x130], R28 ;  /* 0x0001301c01007387 */ /* 0x0001e40000100800 */
[C---:B0-----:R-:W-:Y:S02]  /*1bb90*/  SEL R28, R5.reuse, R16, !P2 ;  /* 0x00000010051c7207 */ /* 0x041fe40005000000 */
[----:B------:R-:W4:Y:S04]  /*1bba0*/  LDL.LU R16, [R1+0xe4] ;  /* 0x0000e40001107983 */ /* 0x000f280000300800 */
[----:B------:R0:W-:Y:S04]  /*1bbb0*/  STL [R1+0x12c], R27 ;  /* 0x00012c1b01007387 */ /* 0x0001e80000100800 */
[----:B------:R-:W-:Y:S01]  /*1bbc0*/  STL [R1+0x128], R28 ;  /* 0x0001281c01007387 */ /* 0x000fe20000100800 */
[----:B0-----:R-:W-:-:S02]  /*1bbd0*/  SEL R27, R5, R26, !P2 ;  /* 0x0000001a051b7207 */ /* 0x001fc40005000000 */
[C---:B------:R-:W-:Y:S02]  /*1bbe0*/  SEL R26, R5.reuse, R15, !P2 ;  /* 0x0000000f051a7207 */ /* 0x040fe40005000000 */
        /* <DEDUP_REMOVED lines=16> */
[----:B------:R0:W-:Y:S01]  /*1bcf0*/  STL [R1+0x10c], R23 ;  /* 0x00010c1701007387 */ /* 0x0001e20000100800 */
[----:B------:R-:W-:-:S03]  /*1bd00*/  SEL R22, R5, R22, !P2 ;  /* 0x0000001605167207 */ /* 0x000fc60005000000 */
[----:B------:R-:W-:Y:S01]  /*1bd10*/  STL [R1+0x108], R24 ;  /* 0x0001081801007387 */ /* 0x000fe20000100800 */
[----:B0-----:R-:W-:-:S03]  /*1bd20*/  SEL R23, R5, R19, !P2 ;  /* 0x0000001305177207 */ /* 0x001fc60005000000 */
[----:B------:R-:W4:Y:S04]  /*1bd30*/  LDL.LU R19, [R1+0xc8] ;  /* 0x0000c80001137983 */ /* 0x000f280000300800 */
[----:B------:R2:W-:Y:S02]  /*1bd40*/  STL [R1+0x104], R23 ;  /* 0x0001041701007387 */ /* 0x0005e40000100800 */
[C---:B--2---:R-:W-:Y:S02]  /*1bd50*/  SEL R23, R5.reuse, R252, !P2 ;  /* 0x000000fc05177207 */ /* 0x044fe40005000000 */
[----:B------:R-:W2:Y:S04]  /*1bd60*/  LDL.LU R252, [R1+0xc4] ;  /* 0x0000c40001fc7983 */ /* 0x000ea80000300800 */
[----:B------:R3:W-:Y:S04]  /*1bd70*/  STL [R1+0x100], R22 ;  /* 0x0001001601007387 */ /* 0x0007e80000100800 */
[----:B------:R-:W-:Y:S01]  /*1bd80*/  STL [R1+0xfc], R23 ;  /* 0x0000fc1701007387 */ /* 0x000fe20000100800 */
[----:B---3--:R-:W-:-:S03]  /*1bd90*/  SEL R22, R5, R18, !P2 ;  /* 0x0000001205167207 */ /* 0x008fc60005000000 */
[----:B------:R-:W3:Y:S04]  /*1bda0*/  LDL.LU R18, [R1+0xc0] ;  /* 0x0000c00001127983 */ /* 0x000ee80000300800 */
[----:B------:R-:W-:Y:S04]  /*1bdb0*/  STL [R1+0xf8], R22 ;  /* 0x0000f81601007387 */ /* 0x000fe80000100800 */
[----:B------:R-:W3:Y:S04]  /*1bdc0*/  LDL.LU R31, [R1+0x9c] ;  /* 0x00009c00011f7983 */ /* 0x000ee80000300800 */
[----:B------:R-:W3:Y:S01]  /*1bdd0*/  LDL.LU R30, [R1+0xa0] ;  /* 0x0000a000011e7983 */ /* 0x000ee20000300800 */
[----:B----4-:R-:W-:-:S05]  /*1bde0*/  SEL R14, R5, R14, !P2 ;  /* 0x0000000e050e7207 */ /* 0x010fca0005000000 */
[----:B------:R0:W-:Y:S04]  /*1bdf0*/  STL [R1+0xf4], R14 ;  /* 0x0000f40e01007387 */ /* 0x0001e80000100800 */
[----:B0-----:R-:W4:Y:S04]  /*1be00*/  LDL.LU R14, [R1+0xb8] ;  /* 0x0000b800010e7983 */ /* 0x001f280000300800 */
[----:B------:R-:W4:Y:S04]  /*1be10*/  LDL.LU R29, [R1+0xa8] ;  /* 0x0000a800011d7983 */ /* 0x000f280000300800 */
[----:B------:R-:W4:Y:S01]  /*1be20*/  LDL.LU R28, [R1+0xb4] ;  /* 0x0000b400011c7983 */ /* 0x000f220000300800 */
[----:B------:R-:W-:-:S05]  /*1be30*/  SEL R12, R5, R12, !P2 ;  /* 0x0000000c050c7207 */ /* 0x000fca0005000000 */
[----:B------:R0:W-:Y:S04]  /*1be40*/  STL [R1+0xf0], R12 ;  /* 0x0000f00c01007387 */ /* 0x0001e80000100800 */
[----:B0-----:R-:W4:Y:S04]  /*1be50*/  LDL.LU R12, [R1+0xac] ;  /* 0x0000ac00010c7983 */ /* 0x001f280000300800 */
[----:B------:R-:W4:Y:S01]  /*1be60*/  LDL.LU R27, [R1+0xb0] ;  /* 0x0000b000011b7983 */ /* 0x000f220000300800 */
[----:B------:R-:W-:-:S03]  /*1be70*/  SEL R22, R5, R17, !P2 ;  /* 0x0000001105167207 */ /* 0x000fc60005000000 */
[----:B------:R-:W4:Y:S04]  /*1be80*/  LDL.LU R17, [R1+0x724] ;  /* 0x0007240001117983 */ /* 0x000f280000300800 */
[----:B------:R0:W-:Y:S04]  /*1be90*/  STL [R1+0xec], R22 ;  /* 0x0000ec1601007387 */ /* 0x0001e80000100800 */
[----:B------:R-:W4:Y:S01]  /*1bea0*/  LDL.LU R26, [R1+0xa4] ;  /* 0x0000a400011a7983 */ /* 0x000f220000300800 */
[----:B0-----:R-:W-:-:S03]  /*1beb0*/  SEL R22, R5, R16, !P2 ;  /* 0x0000001005167207 */ /* 0x001fc60005000000 */
        /* <DEDUP_REMOVED lines=13> */
[----:B------:R0:W-:Y:S02]  /*1bf90*/  STL [R1+0xdc], R22 ;  /* 0x0000dc1601007387 */ /* 0x0001e40000100800 */
[C---:B0-----:R-:W-:Y:S02]  /*1bfa0*/  SEL R22, R5.reuse, R20, !P2 ;  /* 0x0000001405167207 */ /* 0x041fe40005000000 */
[----:B------:R-:W4:Y:S04]  /*1bfb0*/  LDL.LU R20, [R1+0x7c] ;  /* 0x00007c0001147983 */ /* 0x000f280000300800 */
[----:B------:R0:W-:Y:S01]  /*1bfc0*/  STL [R1+0xd8], R22 ;  /* 0x0000d81601007387 */ /* 0x0001e20000100800 */
[----:B------:R-:W-:-:S03]  /*1bfd0*/  SEL R32, R5, R19, !P2 ;  /* 0x0000001305207207 */ /* 0x000fc60005000000 */
[----:B0-----:R-:W4:Y:S04]  /*1bfe0*/  LDL.LU R22, [R1+0x78] ;  /* 0x0000780001167983 */ /* 0x001f280000300800 */
[----:B------:R-:W4:Y:S04]  /*1bff0*/  LDL.LU R19, [R1+0x74] ;  /* 0x0000740001137983 */ /* 0x000f280000300800 */
[----:B------:R2:W-:Y:S02]  /*1c000*/  STL [R1+0xd4], R32 ;  /* 0x0000d42001007387 */ /* 0x0005e40000100800 */
[----:B--2---:R-:W-:-:S02]  /*1c010*/  SEL R32, R5, R252, !P2 ;  /* 0x000000fc05207207 */ /* 0x004fc40005000000 */
[----:B------:R-:W2:Y:S04]  /*1c020*/  LDL.LU R252, [R1+0x70] ;  /* 0x0000700001fc7983 */ /* 0x000ea80000300800 */
[----:B------:R0:W-:Y:S01]  /*1c030*/  STL [R1+0xd0], R32 ;  /* 0x0000d02001007387 */ /* 0x0001e20000100800 */
[----:B---3--:R-:W-:-:S03]  /*1c040*/  SEL R33, R5, R18, !P2 ;  /* 0x0000001205217207 */ /* 0x008fc60005000000 */
[----:B------:R-:W3:Y:S01]  /*1c050*/  LDL.LU R18, [R1+0x60] ;  /* 0x0000600001127983 */ /* 0x000ee20000300800 */
[----:B0-----:R-:W-:-:S03]  /*1c060*/  SEL R32, R5, R31, !P2 ;  /* 0x0000001f05207207 */ /* 0x001fc60005000000 */
[----:B------:R-:W-:Y:S01]  /*1c070*/  STL [R1+0xcc], R33 ;  /* 0x0000cc2101007387 */ /* 0x000fe20000100800 */
[----:B------:R-:W-:-:S03]  /*1c080*/  SEL R30, R5, R30, !P2 ;  /* 0x0000001e051e7207 */ /* 0x000fc60005000000 */
[----:B------:R-:W-:Y:S01]  /*1c090*/  STL [R1+0xc8], R32 ;  /* 0x0000c82001007387 */ /* 0x000fe20000100800 */
[----:B----4-:R-:W-:-:S03]  /*1c0a0*/  SEL R31, R5, R14, !P2 ;  /* 0x0000000e051f7207 */ /* 0x010fc60005000000 */
        /* <DEDUP_REMOVED lines=17> */
[----:B------:R-:W4:Y:S04]  /*1c1c0*/  LDL.LU R16, [R1+0x71c] ;  /* 0x00071c0001107983 */ /* 0x000f280000300800 */
[----:B------:R-:W-:Y:S04]  /*1c1d0*/  STL [R1+0xa8], R27 ;  /* 0x0000a81b01007387 */ /* 0x000fe80000100800 */
[----:B------:R0:W-:Y:S01]  /*1c1e0*/  STL [R1+0xa4], R26 ;  /* 0x0000a41a01007387 */ /* 0x0001e20000100800 */
[----:B------:R-:W-:-:S02]  /*1c1f0*/  SEL R25, R5, R25, !P2 ;  /* 0x0000001905197207 */ /* 0x000fc40005000000 */
        /* <DEDUP_REMOVED lines=14> */
[----:B0-----:R-:W-:-:S03]  /*1c2e0*/  SEL R23, R5, R20, !P2 ;  /* 0x0000001405177207 */ /* 0x001fc60005000000 */
[----:B------:R-:W4:Y:S01]  /*1c2f0*/  LDL.LU R20, [R1+0x710] ;  /* 0x0007100001147983 */ /* 0x000f220000300800 */
[----:B------:R-:W-:-:S03]  /*1c300*/  SEL R22, R5, R22, !P2 ;  /* 0x0000001605167207 */ /* 0x000fc60005000000 */
[----:B------:R0:W-:Y:S02]  /*1c310*/  STL [R1+0x88], R23 ;  /* 0x0000881701007387 */ /* 0x0001e40000100800 */
[C---:B0-----:R-:W-:Y:S02]  /*1c320*/  SEL R23, R5.reuse, R19, !P2 ;  /* 0x0000001305177207 */ /* 0x041fe40005000000 */
[----:B------:R-:W4:Y:S04]  /*1c330*/  LDL.LU R19, [R1+0x70c] ;  /* 0x00070c0001137983 */ /* 0x000f280000300800 */
[----:B------:R2:W-:Y:S04]  /*1c340*/  STL [R1+0x84], R22 ;  /* 0x0000841601007387 */ /* 0x0005e80000100800 */
[----:B------:R-:W-:Y:S01]  /*1c350*/  STL [R1+0x80], R23 ;  /* 0x0000801701007387 */ /* 0x000fe20000100800 */
[----:B--2---:R-:W-:-:S03]  /*1c360*/  SEL R22, R5, R252, !P2 ;  /* 0x000000fc05167207 */ /* 0x004fc60005000000 */
[----:B------:R-:W2:Y:S04]  /*1c370*/  LDL.LU R252, [R1+0x708] ;  /* 0x0007080001fc7983 */ /* 0x000ea80000300800 */
[----:B------:R-:W-:Y:S04]  /*1c380*/  STL [R1+0x7c], R22 ;  /* 0x00007c1601007387 */ /* 0x000fe80000100800 */
[----:B------:R-:W2:Y:S04]  /*1c390*/  LDL.LU R31, [R1+0x704] ;  /* 0x00070400011f7983 */ /* 0x000ea80000300800 */
[----:B------:R-:W2:Y:S01]  /*1c3a0*/  LDL.LU R30, [R1+0x700] ;  /* 0x00070000011e7983 */ /* 0x000ea20000300800 */
[----:B---3--:R-:W-:-:S05]  /*1c3b0*/  SEL R18, R5, R18, !P2 ;  /* 0x0000001205127207 */ /* 0x008fca0005000000 */
[----:B------:R0:W-:Y:S04]  /*1c3c0*/  STL [R1+0x78], R18 ;  /* 0x0000781201007387 */ /* 0x0001e80000100800 */
[----:B0-----:R-:W3:Y:S04]  /*1c3d0*/  LDL.LU R18, [R1+0x6fc] ;  /* 0x0006fc0001127983 */ /* 0x001ee80000300800 */
[----:B------:R-:W3:Y:S04]  /*1c3e0*/  LDL.LU R29, [R1+0x6f8] ;  /* 0x0006f800011d7983 */ /* 0x000ee80000300800 */
[----:B------:R-:W3:Y:S01]  /*1c3f0*/  LDL.LU R28, [R1+0x6dc] ;  /* 0x0006dc00011c7983 */ /* 0x000ee20000300800 */
[----:B----4-:R-:W-:-:S05]  /*1c400*/  SEL R14, R5, R14, !P2 ;  /* 0x0000000e050e7207 */ /* 0x010fca0005000000 */
        /* <DEDUP_REMOVED lines=18> */
[----:B------:R-:W4:Y:S04]  /*1c530*/  LDL.LU R23, [R1+0x6d4] ;  /* 0x0006d40001177983 */ /* 0x000f280000300800 */
[----:B0-----:R-:W4:Y:S01]  /*1c540*/  LDL.LU R22, [R1+0x6d8] ;  /* 0x0006d80001167983 */ /* 0x001f220000300800 */
[----:B------:R-:W-:-:S05]  /*1c550*/  SEL R21, R5, R21, !P2 ;  /* 0x0000001505157207 */ /* 0x000fca0005000000 */
[----:B------:R0:W-:Y:S02]  /*1c560*/  STL [R1+0x60], R21 ;  /* 0x0000601501007387 */ /* 0x0001e40000100800 */
[C---:B0-----:R-:W-:Y:S02]  /*1c570*/  SEL R21, R5.reuse, R13, !P2 ;  /* 0x0000000d05157207 */ /* 0x041fe40005000000 */
[----:B------:R-:W4:Y:S04]  /*1c580*/  LDL.LU R13, [R1+0x650] ;  /* 0x00065000010d7983 */ /* 0x000f280000300800 */
[----:B------:R0:W-:Y:S04]  /*1c590*/  STL [R1+0x5c], R21 ;  /* 0x00005c1501007387 */ /* 0x0001e80000100800 */
[----:B0-----:R-:W4:Y:S01]  /*1c5a0*/  LDL.LU R21, [R1+0x654] ;  /* 0x0006540001157983 */ /* 0x001f220000300800 */
[----:B------:R-:W-:-:S03]  /*1c5b0*/  SEL R32, R5, R20, !P2 ;  /* 0x0000001405207207 */ /* 0x000fc60005000000 */
[----:B------:R-:W4:Y:S04]  /*1c5c0*/  LDL.LU R20, [R1+0x674] ;  /* 0x0006740001147983 */ /* 0x000f280000300800 */
[----:B------:R0:W-:Y:S02]  /*1c5d0*/  STL [R1+0x58], R32 ;  /* 0x0000582001007387 */ /* 0x0001e40000100800 */
[C---:B0-----:R-:W-:Y:S02]  /*1c5e0*/  SEL R32, R5.reuse, R19, !P2 ;  /* 0x0000001305207207 */ /* 0x041fe40005000000 */
[----:B------:R-:W4:Y:S04]  /*1c5f0*/  LDL.LU R19, [R1+0x6b8] ;  /* 0x0006b80001137983 */ /* 0x000f280000300800 */
[----:B------:R0:W-:Y:S01]  /*1c600*/  STL [R1+0x54], R32 ;  /* 0x0000542001007387 */ /* 0x0001e20000100800 */
[----:B--2---:R-:W-:-:S03]  /*1c610*/  SEL R33, R5, R252, !P2 ;  /* 0x000000fc05217207 */ /* 0x004fc60005000000 */
[----:B------:R-:W2:Y:S01]  /*1c620*/  LDL.LU R252, [R1+0x6bc] ;  /* 0x0006bc0001fc7983 */ /* 0x000ea20000300800 */
[----:B0-----:R-:W-:-:S03]  /*1c630*/  SEL R32, R5, R31, !P2 ;  /* 0x0000001f05207207 */ /* 0x001fc60005000000 */
[----:B------:R-:W-:Y:S01]  /*1c640*/  STL [R1+0x50], R33 ;  /* 0x0000502101007387 */ /* 0x000fe20000100800 */
[----:B------:R-:W-:-:S03]  /*1c650*/  SEL R30, R5, R30, !P2 ;  /* 0x0000001e051e7207 */ /* 0x000fc60005000000 */
[----:B------:R-:W-:Y:S01]  /*1c660*/  STL [R1+0x4c], R32 ;  /* 0x00004c2001007387 */ /* 0x000fe20000100800 */
[----:B---3--:R-:W-:-:S03]  /*1c670*/  SEL R31, R5, R18, !P2 ;  /* 0x00000012051f7207 */ /* 0x008fc60005000000 */
[----:B------:R-:W3:Y:S04]  /*1c680*/  LDL.LU R18, [R1+0x6c4] ;  /* 0x0006c40001127983 */ /* 0x000ee80000300800 */
[----:B------:R0:W-:Y:S04]  /*1c690*/  STL [R1+0x48], R30 ;  /* 0x0000481e01007387 */ /* 0x0001e80000100800 */
[----:B------:R-:W-:Y:S01]  /*1c6a0*/  STL [R1+0x44], R31 ;  /* 0x0000441f01007387 */ /* 0x000fe20000100800 */
[C---:B0-----:R-:W-:Y:S02]  /*1c6b0*/  SEL R30, R5.reuse, R29, !P2 ;  /* 0x0000001d051e7207 */ /* 0x041fe40005000000 */
[----:B------:R-:W-:-:S03]  /*1c6c0*/  SEL R29, R5, R28, !P2 ;  /* 0x0000001c051d7207 */ /* 0x000fc60005000000 */
[----:B------:R-:W-:Y:S01]  /*1c6d0*/  STL [R1+0x40], R30 ;  /* 0x0000401e01007387 */ /* 0x000fe20000100800 */
[----:B----4-:R-:W-:-:S03]  /*1c6e0*/  SEL R28, R5, R14, !P2 ;  /* 0x0000000e051c7207 */ /* 0x010fc60005000000 */
        /* <DEDUP_REMOVED lines=21> */
[----:B------:R0:W-:Y:S04]  /*1c840*/  STL [R1+0x1c], R25 ;  /* 0x00001c1901007387 */ /* 0x0001e80000100800 */
[----:B------:R1:W-:Y:S01]  /*1c850*/  STL [R1+0x18], R24 ;  /* 0x0000181801007387 */ /* 0x0003e20000100800 */
[----:B0-----:R-:W-:-:S02]  /*1c860*/  SEL R25, R5, R23, !P2 ;  /* 0x0000001705197207 */ /* 0x001fc40005000000 */
[C---:B------:R-:W-:Y:S01]  /*1c870*/  SEL R23, R5.reuse, R22, !P2 ;  /* 0x0000001605177207 */ /* 0x040fe20005000000 */
[----:B-1----:R-:W4:Y:S04]  /*1c880*/  LDL.LU R24, [R1+0x6a8] ;  /* 0x0006a80001187983 */ /* 0x002f280000300800 */
[----:B------:R-:W-:Y:S04]  /*1c890*/  STL [R1+0x14], R25 ;  /* 0x0000141901007387 */ /* 0x000fe80000100800 */
[----:B------:R0:W-:Y:S01]  /*1c8a0*/  STL [R1+0x10], R23 ;  /* 0x0000101701007387 */ /* 0x0001e20000100800 */
[----:B------:R-:W-:-:S03]  /*1c8b0*/  SEL R22, R5, R13, !P2 ;  /* 0x0000000d05167207 */ /* 0x000fc60005000000 */
[----:B------:R-:W4:Y:S04]  /*1c8c0*/  LDL.LU R13, [R1+0x6ac] ;  /* 0x0006ac00010d7983 */ /* 0x000f280000300800 */
[----:B------:R1:W-:Y:S04]  /*1c8d0*/  STL [R1+0xc], R22 ;  /* 0x00000c1601007387 */ /* 0x0003e80000100800 */
[----:B0-----:R-:W4:Y:S01]  /*1c8e0*/  LDL.LU R23, [R1+0x6a4] ;  /* 0x0006a40001177983 */ /* 0x001f220000300800 */
[C---:B------:R-:W-:Y:S02]  /*1c8f0*/  SEL R21, R5.reuse, R21, !P2 ;  /* 0x0000001505157207 */ /* 0x040fe40005000000 */
[----:B------:R-:W-:-:S03]  /*1c900*/  SEL R20, R5, R20, !P2 ;  /* 0x0000001405147207 */ /* 0x000fc60005000000 */
[----:B------:R0:W-:Y:S04]  /*1c910*/  STL [R1+0x8], R21 ;  /* 0x0000081501007387 */ /* 0x0001e80000100800 */
[----:B------:R0:W-:Y:S04]  /*1c920*/  STL [R1+0x4], R20 ;  /* 0x0000041401007387 */ /* 0x0001e80000100800 */
[----:B-1----:R-:W4:Y:S01]  /*1c930*/  LDL.LU R22, [R1+0x698] ;  /* 0x0006980001167983 */ /* 0x002f220000300800 */
[----:B------:R-:W-:-:S05]  /*1c940*/  SEL R19, R5, R19, !P2 ;  /* 0x0000001305137207 */ /* 0x000fca0005000000 */
[----:B------:R1:W-:Y:S04]  /*1c950*/  STL [R1], R19 ;  /* 0x0000001301007387 */ /* 0x0003e80000100800 */
[----:B0-----:R-:W4:Y:S04]  /*1c960*/  LDL.LU R21, [R1+0x694] ;  /* 0x0006940001157983 */ /* 0x001f280000300800 */
[----:B------:R-:W4:Y:S01]  /*1c970*/  LDL.LU R20, [R1+0x690] ;  /* 0x0006900001147983 */ /* 0x000f220000300800 */
[----:B--2---:R-:W-:-:S05]  /*1c980*/  SEL R252, R5, R252, !P2 ;  /* 0x000000fc05fc7207 */ /* 0x004fca0005000000 */
[----:B------:R-:W-:Y:S04]  /*1c990*/  STL [R1+0x1930], R252 ;  /* 0x001930fc01007387 */ /* 0x000fe80000100800 */
[----:B-1----:R-:W2:Y:S01]  /*1c9a0*/  LDL.LU R19, [R1+0x68c] ;  /* 0x00068c0001137983 */ /* 0x002ea20000300800 */
[----:B---3--:R-:W-:-:S03]  /*1c9b0*/  SEL R175, R5, R18, !P2 ;  /* 0x0000001205af7207 */ /* 0x008fc60005000000 */
[----:B------:R-:W3:Y:S04]  /*1c9c0*/  LDL.LU R18, [R1+0x678] ;  /* 0x0006780001127983 */ /* 0x000ee80000300800 */
[----:B------:R-:W-:Y:S01]  /*1c9d0*/  STL [R1+0x1934], R175 ;  /* 0x001934af01007387 */ /* 0x000fe20000100800 */
[----:B----4-:R-:W-:-:S03]  /*1c9e0*/  SEL R100, R5, R14, !P2 ;  /* 0x0000000e05647207 */ /* 0x010fc60005000000 */
[----:B------:R-:W4:Y:S04]  /*1c9f0*/  LDL.LU R14, [R1+0x684] ;  /* 0x00068400010e7983 */ /* 0x000f280000300800 */
[----:B------:R-:W-:Y:S01]  /*1ca00*/  STL [R1+0x1938], R100 ;  /* 0x0019386401007387 */ /* 0x000fe20000100800 */
[----:B------:R-:W-:-:S03]  /*1ca10*/  SEL R102, R5, R12, !P2 ;  /* 0x0000000c05667207 */ /* 0x000fc60005000000 */
        /* <DEDUP_REMOVED lines=11> */
[----:B------:R-:W-:-:S05]  /*1cad0*/  SEL R110, R5, R24, !P2 ;  /* 0x00000018056e7207 */ /* 0x000fca0005000000 */
[----:B------:R-:W-:Y:S01]  /*1cae0*/  STL [R1+0x194c], R110 ;  /* 0x00194c6e01007387 */ /* 0x000fe20000100800 */
[----:B------:R-:W-:-:S03]  /*1caf0*/  SEL R112, R5, R13, !P2 ;  /* 0x0000000d05707207 */ /* 0x000fc60005000000 */
[----:B------:R-:W4:Y:S01]  /*1cb00*/  LDL.LU R13, [R1+0x65c] ;  /* 0x00065c00010d7983 */ /* 0x000f220000300800 */
[----:B------:R-:W-:-:S03]  /*1cb10*/  SEL R114, R5, R23, !P2 ;  /* 0x0000001705727207 */ /* 0x000fc60005000000 */
[----:B------:R-:W-:Y:S04]  /*1cb20*/  STL [R1+0x1950], R112 ;  /* 0x0019507001007387 */ /* 0x000fe80000100800 */
[----:B------:R-:W-:Y:S01]  /*1cb30*/  STL [R1+0x1954], R114 ;  /* 0x0019547201007387 */ /* 0x000fe20000100800 */
[----:B------:R-:W-:-:S05]  /*1cb40*/  SEL R116, R5, R22, !P2 ;  /* 0x0000001605747207 */ /* 0x000fca0005000000 */
[----:B------:R-:W-:Y:S01]  /*1cb50*/  STL [R1+0x1958], R116 ;  /* 0x0019587401007387 */ /* 0x000fe20000100800 */
[C---:B------:R-:W-:Y:S02]  /*1cb60*/  SEL R118, R5.reuse, R21, !P2 ;  /* 0x0000001505767207 */ /* 0x040fe40005000000 */
[----:B------:R-:W-:-:S03]  /*1cb70*/  SEL R120, R5, R20, !P2 ;  /* 0x0000001405787207 */ /* 0x000fc60005000000 */
[----:B------:R-:W-:Y:S04]  /*1cb80*/  STL [R1+0x195c], R118 ;  /* 0x00195c7601007387 */ /* 0x000fe80000100800 */
[----:B------:R-:W-:Y:S01]  /*1cb90*/  STL [R1+0x1960], R120 ;  /* 0x0019607801007387 */ /* 0x000fe20000100800 */
[----:B--2---:R-:W-:-:S05]  /*1cba0*/  SEL R66, R5, R19, !P2 ;  /* 0x0000001305427207 */ /* 0x004fca0005000000 */
[----:B------:R0:W-:Y:S01]  /*1cbb0*/  STL [R1+0x1964], R66 ;  /* 0x0019644201007387 */ /* 0x0001e20000100800 */
[----:B---3--:R-:W-:-:S05]  /*1cbc0*/  SEL R68, R5, R18, !P2 ;  /* 0x0000001205447207 */ /* 0x008fca0005000000 */
[----:B------:R-:W-:Y:S04]  /*1cbd0*/  STL [R1+0x1968], R68 ;  /* 0x0019684401007387 */ /* 0x000fe80000100800 */
[----:B------:R-:W2:Y:S01]  /*1cbe0*/  LDL.LU R32, [R1+0x658] ;  /* 0x0006580001207983 */ /* 0x000ea20000300800 */
[----:B----4-:R-:W-:-:S05]  /*1cbf0*/  SEL R70, R5, R14, !P2 ;  /* 0x0000000e05467207 */ /* 0x010fca0005000000 */
[----:B------:R-:W-:Y:S04]  /*1cc00*/  STL [R1+0x196c], R70 ;  /* 0x00196c4601007387 */ /* 0x000fe80000100800 */
[----:B------:R-:W3:Y:S01]  /*1cc10*/  LDL.LU R14, [R1+0x628] ;  /* 0x00062800010e7983 */ /* 0x000ee20000300800 */
[----:B------:R-:W-:-:S03]  /*1cc20*/  SEL R72, R5, R12, !P2 ;  /* 0x0000000c05487207 */ /* 0x000fc60005000000 */
[----:B------:R-:W4:Y:S04]  /*1cc30*/  LDL.LU R12, [R1+0x60c] ;  /* 0x00060c00010c7983 */ /* 0x000f280000300800 */
[----:B------:R-:W-:Y:S01]  /*1cc40*/  STL [R1+0x1970], R72 ;  /* 0x0019704801007387 */ /* 0x000fe20000100800 */
[----:B------:R-:W-:-:S05]  /*1cc50*/  SEL R74, R5, R17, !P2 ;  /* 0x00000011054a7207 */ /* 0x000fca0005000000 */
[----:B------:R-:W-:Y:S04]  /*1cc60*/  STL [R1+0x1974], R74 ;  /* 0x0019744a01007387 */ /* 0x000fe80000100800 */
[----:B------:R-:W4:Y:S04]  /*1cc70*/  LDL.LU R31, [R1+0x5f4] ;  /* 0x0005f400011f7983 */ /* 0x000f280000300800 */
[----:B------:R-:W4:Y:S01]  /*1cc80*/  LDL.LU R30, [R1+0x5ec] ;  /* 0x0005ec00011e7983 */ /* 0x000f220000300800 */
[----:B------:R-:W-:-:S05]  /*1cc90*/  SEL R76, R5, R16, !P2 ;  /* 0x00000010054c7207 */ /* 0x000fca0005000000 */
[----:B------:R-:W-:Y:S04]  /*1cca0*/  STL [R1+0x1978], R76 ;  /* 0x0019784c01007387 */ /* 0x000fe80000100800 */
[----:B------:R-:W4:Y:S04]  /*1ccb0*/  LDL.LU R29, [R1+0x5bc] ;  /* 0x0005bc00011d7983 */ /* 0x000f280000300800 */
[----:B------:R-:W4:Y:S01]  /*1ccc0*/  LDL.LU R28, [R1+0x5b8] ;  /* 0x0005b800011c7983 */ /* 0x000f220000300800 */
[----:B------:R-:W-:-:S05]  /*1ccd0*/  SEL R78, R5, R15, !P2 ;  /* 0x0000000f054e7207 */ /* 0x000fca0005000000 */
[----:B------:R-:W-:Y:S04]  /*1cce0*/  STL [R1+0x197c], R78 ;  /* 0x00197c4e01007387 */ /* 0x000fe80000100800 */
[----:B------:R-:W4:Y:S04]  /*1ccf0*/  LDL.LU R27, [R1+0x5b4] ;  /* 0x0005b400011b7983 */ /* 0x000f280000300800 */
[----:B------:R-:W4:Y:S04]  /*1cd00*/  LDL.LU R26, [R1+0x454] ;  /* 0x00045400011a7983 */ /* 0x000f280000300800 */
[----:B------:R-:W4:Y:S04]  /*1cd10*/  LDL.LU R25, [R1+0x5b0] ;  /* 0x0005b00001197983 */ /* 0x000f280000300800 */
[----:B------:R-:W4:Y:S04]  /*1cd20*/  LDL.LU R24, [R1+0x4b4] ;  /* 0x0004b40001187983 */ /* 0x000f280000300800 */
[----:B------:R-:W4:Y:S04]  /*1cd30*/  LDL.LU R23, [R1+0x59c] ;  /* 0x00059c0001177983 */ /* 0x000f280000300800 */
[----:B------:R-:W4:Y:S04]  /*1cd40*/  LDL.LU R22, [R1+0x52c] ;  /* 0x00052c0001167983 */ /* 0x000f280000300800 */
[----:B------:R-:W4:Y:S04]  /*1cd50*/  LDL.LU R21, [R1+0x544] ;  /* 0x0005440001157983 */ /* 0x000f280000300800 */
[----:B------:R-:W4:Y:S04]  /*1cd60*/  LDL.LU R19, [R1+0x54c] ;  /* 0x00054c0001137983 */ /* 0x000f280000300800 */
[----:B------:R-:W4:Y:S01]  /*1cd70*/  LDL.LU R20, [R1+0x554] ;  /* 0x0005540001147983 */ /* 0x000f220000300800 */
[----:B------:R-:W-:-:S03]  /*1cd80*/  SEL R80, R5, R13, !P2 ;  /* 0x0000000d05507207 */ /* 0x000fc60005000000 */
[----:B------:R-:W4:Y:S04]  /*1cd90*/  LDL.LU R18, [R1+0x534] ;  /* 0x0005340001127983 */ /* 0x000f280000300800 */
[----:B------:R-:W4:Y:S04]  /*1cda0*/  LDL.LU R17, [R1+0x4e8] ;  /* 0x0004e80001117983 */ /* 0x000f280000300800 */
[----:B------:R-:W4:Y:S04]  /*1cdb0*/  LDL.LU R16, [R1+0x4ec] ;  /* 0x0004ec0001107983 */ /* 0x000f280000300800 */
[----:B------:R-:W4:Y:S04]  /*1cdc0*/  LDL.LU R15, [R1+0x4fc] ;  /* 0x0004fc00010f7983 */ /* 0x000f280000300800 */
[----:B------:R-:W4:Y:S04]  /*1cdd0*/  LDL.LU R13, [R1+0x4cc] ;  /* 0x0004cc00010d7983 */ /* 0x000f280000300800 */
[----:B------:R-:W-:Y:S01]  /*1cde0*/  STL [R1+0x1980], R80 ;  /* 0x0019805001007387 */ /* 0x000fe20000100800 */
[----:B--2---:R-:W-:-:S05]  /*1cdf0*/  SEL R82, R5, R32, !P2 ;  /* 0x0000002005527207 */ /* 0x004fca0005000000 */
[----:B------:R-:W-:Y:S01]  /*1ce00*/  STL [R1+0x1984], R82 ;  /* 0x0019845201007387 */ /* 0x000fe20000100800 */
[----:B---3--:R-:W-:-:S05]  /*1ce10*/  SEL R84, R5, R14, !P2 ;  /* 0x0000000e05547207 */ /* 0x008fca0005000000 */
[----:B------:R1:W-:Y:S04]  /*1ce20*/  STL [R1+0x1988], R84 ;  /* 0x0019885401007387 */ /* 0x0003e80000100800 */
[----:B------:R-:W2:Y:S01]  /*1ce30*/  LDL.LU R14, [R1+0x4c4] ;  /* 0x0004c400010e7983 */ /* 0x000ea20000300800 */
[----:B----4-:R-:W-:-:S03]  /*1ce40*/  SEL R86, R5, R12, !P2 ;  /* 0x0000000c05567207 */ /* 0x010fc60005000000 */
[----:B------:R-:W3:Y:S04]  /*1ce50*/  LDL.LU R12, [R1+0x4c0] ;  /* 0x0004c000010c7983 */ /* 0x000ee80000300800 */
[----:B------:R-:W-:Y:S01]  /*1ce60*/  STL [R1+0x198c], R86 ;  /* 0x00198c5601007387 */ /* 0x000fe20000100800 */
[C---:B------:R-:W-:Y:S02]  /*1ce70*/  SEL R88, R5.reuse, R31, !P2 ;  /* 0x0000001f05587207 */ /* 0x040fe40005000000 */
[----:B------:R-:W-:-:S03]  /*1ce80*/  SEL R90, R5, R30, !P2 ;  /* 0x0000001e055a7207 */ /* 0x000fc60005000000 */
[----:B------:R-:W-:Y:S04]  /*1ce90*/  STL [R1+0x1990], R88 ;  /* 0x0019905801007387 */ /* 0x000fe80000100800 */
[----:B------:R-:W-:Y:S01]  /*1cea0*/  STL [R1+0x1994], R90 ;  /* 0x0019945a01007387 */ /* 0x000fe20000100800 */
[C---:B------:R-:W-:Y:S02]  /*1ceb0*/  SEL R92, R5.reuse, R29, !P2 ;  /* 0x0000001d055c7207 */ /* 0x040fe40005000000 */
[----:B------:R-:W-:-:S03]  /*1cec0*/  SEL R94, R5, R28, !P2 ;  /* 0x0000001c055e7207 */ /* 0x000fc60005000000 */
[----:B------:R-:W-:Y:S04]  /*1ced0*/  STL [R1+0x1998], R92 ;  /* 0x0019985c01007387 */ /* 0x000fe80000100800 */
[----:B------:R-:W-:Y:S01]  /*1cee0*/  STL [R1+0x199c], R94 ;  /* 0x00199c5e01007387 */ /* 0x000fe20000100800 */
[----:B------:R-:W-:-:S05]  /*1cef0*/  SEL R96, R5, R27, !P2 ;  /* 0x0000001b05607207 */ /* 0x000fca0005000000 */
[----:B------:R-:W-:Y:S04]  /*1cf00*/  STL [R1+0x19a0], R96 ;  /* 0x0019a06001007387 */ /* 0x000fe80000100800 */
[----:B------:R-:W4:Y:S04]  /*1cf10*/  LDL.LU R41, [R1+0x4bc] ;  /* 0x0004bc0001297983 */ /* 0x000f280000300800 */
[----:B------:R-:W4:Y:S04]  /*1cf20*/  LDL.LU R40, [R1+0x48c] ;  /* 0x00048c0001287983 */ /* 0x000f280000300800 */
[----:B------:R-:W4:Y:S01]  /*1cf30*/  LDL.LU R39, [R1+0x46c] ;  /* 0x00046c0001277983 */ /* 0x000f220000300800 */
[----:B------:R-:W-:-:S03]  /*1cf40*/  SEL R85, R5, R15, !P2 ;  /* 0x0000000f05557207 */ /* 0x000fc60005000000 */
[----:B------:R-:W4:Y:S01]  /*1cf50*/  LDL.LU R15, [R1+0x464] ;  /* 0x00046400010f7983 */ /* 0x000f220000300800 */
[----:B------:R-:W-:-:S03]  /*1cf60*/  SEL R89, R5, R13, !P2 ;  /* 0x0000000d05597207 */ /* 0x000fc60005000000 */
        /* <DEDUP_REMOVED lines=11> */
[----:B------:R-:W4:Y:S01]  /*1d020*/  LDL.LU R29, [R1+0x414] ;  /* 0x00041400011d7983 */ /* 0x000f220000300800 */
[----:B------:R-:W-:-:S03]  /*1d030*/  SEL R117, R5, R21, !P2 ;  /* 0x0000001505757207 */ /* 0x000fc60005000000 */
[----:B------:R-:W4:Y:S01]  /*1d040*/  LDL.LU R28, [R1+0x418] ;  /* 0x00041800011c7983 */ /* 0x000f220000300800 */
[----:B------:R-:W-:-:S03]  /*1d050*/  SEL R101, R5, R25, !P2 ;  /* 0x0000001905657207 */ /* 0x000fc60005000000 */
[----:B------:R-:W4:Y:S01]  /*1d060*/  LDL.LU R27, [R1+0x3fc] ;  /* 0x0003fc00011b7983 */ /* 0x000f220000300800 */
[----:B------:R-:W-:-:S03]  /*1d070*/  SEL R105, R5, R24, !P2 ;  /* 0x0000001805697207 */ /* 0x000fc60005000000 */
[----:B------:R-:W4:Y:S01]  /*1d080*/  LDL.LU R26, [R1+0x3f4] ;  /* 0x0003f400011a7983 */ /* 0x000f220000300800 */
[C---:B------:R-:W-:Y:S02]  /*1d090*/  SEL R109, R5.reuse, R23, !P2 ;  /* 0x00000017056d7207 */ /* 0x040fe40005000000 */
[C---:B------:R-:W-:Y:S02]  /*1d0a0*/  SEL R73, R5.reuse, R18, !P2 ;  /* 0x0000001205497207 */ /* 0x040fe40005000000 */
[C---:B------:R-:W-:Y:S02]  /*1d0b0*/  SEL R113, R5.reuse, R22, !P2 ;  /* 0x0000001605717207 */ /* 0x040fe40005000000 */
[C---:B------:R-:W-:Y:S02]  /*1d0c0*/  SEL R69, R5.reuse, R20, !P2 ;  /* 0x0000001405457207 */ /* 0x040fe40005000000 */
[C---:B------:R-:W-:Y:S02]  /*1d0d0*/  SEL R77, R5.reuse, R17, !P2 ;  /* 0x00000011054d7207 */ /* 0x040fe40005000000 */
[----:B------:R-:W-:-:S02]  /*1d0e0*/  SEL R81, R5, R16, !P2 ;  /* 0x0000001005517207 */ /* 0x000fc40005000000 */
[C---:B--2---:R-:W-:Y:S02]  /*1d0f0*/  SEL R93, R5.reuse, R14, !P2 ;  /* 0x0000000e055d7207 */ /* 0x044fe40005000000 */
[----:B------:R-:W2:Y:S04]  /*1d100*/  LDL.LU R14, [R1+0x3ec] ;  /* 0x0003ec00010e7983 */ /* 0x000ea80000300800 */
[----:B------:R-:W2:Y:S04]  /*1d110*/  LDL.LU R21, [R1+0x3e8] ;  /* 0x0003e80001157983 */ /* 0x000ea80000300800 */
[----:B------:R-:W2:Y:S04]  /*1d120*/  LDL.LU R25, [R1+0x39c] ;  /* 0x00039c0001197983 */ /* 0x000ea80000300800 */
[----:B------:R-:W2:Y:S04]  /*1d130*/  LDL.LU R24, [R1+0x3a0] ;  /* 0x0003a00001187983 */ /* 0x000ea80000300800 */
[----:B------:R-:W2:Y:S04]  /*1d140*/  LDL.LU R23, [R1+0x3d0] ;  /* 0x0003d00001177983 */ /* 0x000ea80000300800 */
[----:B------:R-:W2:Y:S01]  /*1d150*/  LDL.LU R18, [R1+0x3ac] ;  /* 0x0003ac0001127983 */ /* 0x000ea20000300800 */
[----:B---3--:R-:W-:-:S03]  /*1d160*/  SEL R97, R5, R12, !P2 ;  /* 0x0000000c05617207 */ /* 0x008fc60005000000 */
[----:B------:R-:W3:Y:S04]  /*1d170*/  LDL.LU R22, [R1+0x3cc] ;  /* 0x0003cc0001167983 */ /* 0x000ee80000300800 */
[----:B------:R-:W3:Y:S04]  /*1d180*/  LDL.LU R20, [R1+0x3b0] ;  /* 0x0003b00001147983 */ /* 0x000ee80000300800 */
[----:B------:R-:W3:Y:S04]  /*1d190*/  LDL.LU R17, [R1+0x3c0] ;  /* 0x0003c00001117983 */ /* 0x000ee80000300800 */
[----:B------:R-:W3:Y:S04]  /*1d1a0*/  LDL.LU R16, [R1+0x3b4] ;  /* 0x0003b40001107983 */ /* 0x000ee80000300800 */
[----:B------:R-:W3:Y:S01]  /*1d1b0*/  LDL.LU R12, [R1+0x3a8] ;  /* 0x0003a800010c7983 */ /* 0x000ee20000300800 */
[----:B----4-:R-:W-:-:S03]  /*1d1c0*/  SEL R71, R5, R15, !P2 ;  /* 0x0000000f05477207 */ /* 0x010fc60005000000 */
        /* <DEDUP_REMOVED lines=9> */
[C---:B------:R-:W-:Y:S02]  /*1d260*/  SEL R103, R5.reuse, R41, !P2 ;  /* 0x0000002905677207 */ /* 0x040fe40005000000 */
[C---:B------:R-:W-:Y:S02]  /*1d270*/  SEL R111, R5.reuse, R40, !P2 ;  /* 0x00000028056f7207 */ /* 0x040fe40005000000 */
[C---:B------:R-:W-:Y:S02]  /*1d280*/  SEL R95, R5.reuse, R37, !P2 ;  /* 0x00000025055f7207 */ /* 0x040fe40005000000 */
[C---:B------:R-:W-:Y:S02]  /*1d290*/  SEL R87, R5.reuse, R38, !P2 ;  /* 0x0000002605577207 */ /* 0x040fe40005000000 */
[C---:B------:R-:W-:Y:S02]  /*1d2a0*/  SEL R67, R5.reuse, R35, !P2 ;  /* 0x0000002305437207 */ /* 0x040fe40005000000 */
[----:B--2---:R-:W-:-:S02]  /*1d2b0*/  SEL R63, R5, R23, !P2 ;  /* 0x00000017053f7207 */ /* 0x004fc40005000000 */
[C---:B---3--:R-:W-:Y:S02]  /*1d2c0*/  SEL R46, R5.reuse, R16, !P2 ;  /* 0x00000010052e7207 */ /* 0x048fe40005000000 */
[C---:B------:R-:W-:Y:S02]  /*1d2d0*/  SEL R51, R5.reuse, R12, !P2 ;  /* 0x0000000c05337207 */ /* 0x040fe40005000000 */
[----:B------:R-:W2:Y:S04]  /*1d2e0*/  LDL.LU R12, [R1+0x390] ;  /* 0x00039000010c7983 */ /* 0x000ea80000300800 */
[----:B------:R-:W3:Y:S04]  /*1d2f0*/  LDL.LU R16, [R1+0x38c] ;  /* 0x00038c0001107983 */ /* 0x000ee80000300800 */
[----:B------:R-:W2:Y:S04]  /*1d300*/  LDL.LU R33, [R1+0x378] ;  /* 0x0003780001217983 */ /* 0x000ea80000300800 */
[----:B------:R-:W3:Y:S04]  /*1d310*/  LDL.LU R30, [R1+0x374] ;  /* 0x00037400011e7983 */ /* 0x000ee80000300800 */
        /* <DEDUP_REMOVED lines=11> */
[----:B------:R-:W3:Y:S01]  /*1d3d0*/  LDL.LU R42, [R1+0x32c] ;  /* 0x00032c00012a7983 */ /* 0x000ee20000300800 */
[----:B------:R-:W-:-:S03]  /*1d3e0*/  SEL R37, R5, R17, !P2 ;  /* 0x0000001105257207 */ /* 0x000fc60005000000 */
[----:B------:R-:W3:Y:S04]  /*1d3f0*/  LDL.LU R41, [R1+0x318] ;  /* 0x0003180001297983 */ /* 0x000ee80000300800 */
[----:B------:R-:W3:Y:S01]  /*1d400*/  LDL.LU R40, [R1+0x314] ;  /* 0x0003140001287983 */ /* 0x000ee20000300800 */
[C---:B----4-:R-:W-:Y:S02]  /*1d410*/  SEL R59, R5.reuse, R15, !P2 ;  /* 0x0000000f053b7207 */ /* 0x050fe40005000000 */
[C---:B------:R-:W-:Y:S02]  /*1d420*/  SEL R60, R5.reuse, R13, !P2 ;  /* 0x0000000d053c7207 */ /* 0x040fe40005000000 */
[----:B------:R-:W4:Y:S04]  /*1d430*/  LDL.LU R13, [R1+0x304] ;  /* 0x00030400010d7983 */ /* 0x000f280000300800 */
[----:B------:R-:W4:Y:S04]  /*1d440*/  LDL.LU R15, [R1+0x300] ;  /* 0x00030000010f7983 */ /* 0x000f280000300800 */
[----:B------:R-:W4:Y:S04]  /*1d450*/  LDL.LU R17, [R1+0x2f0] ;  /* 0x0002f00001117983 */ /* 0x000f280000300800 */
[----:B------:R-:W4:Y:S04]  /*1d460*/  LDL.LU R38, [R1+0x2e8] ;  /* 0x0002e80001267983 */ /* 0x000f280000300800 */
[----:B------:R-:W4:Y:S01]  /*1d470*/  LDL.LU R35, [R1+0x2e4] ;  /* 0x0002e40001237983 */ /* 0x000f220000300800 */
[----:B------:R-:W-:-:S02]  /*1d480*/  SEL R62, R5, R27, !P2 ;  /* 0x0000001b053e7207 */ /* 0x000fc40005000000 */
[C---:B------:R-:W-:Y:S02]  /*1d490*/  SEL R27, R5.reuse, R20, !P2 ;  /* 0x00000014051b7207 */ /* 0x040fe40005000000 */
[C---:B------:R-:W-:Y:S01]  /*1d4a0*/  SEL R83, R5.reuse, R34, !P2 ;  /* 0x0000002205537207 */ /* 0x040fe20005000000 */
[----:B------:R-:W4:Y:S01]  /*1d4b0*/  LDL.LU R20, [R1+0x2e0] ;  /* 0x0002e00001147983 */ /* 0x000f220000300800 */
[C---:B------:R-:W-:Y:S02]  /*1d4c0*/  SEL R53, R5.reuse, R24, !P2 ;  /* 0x0000001805357207 */ /* 0x040fe40005000000 */
[C---:B------:R-:W-:Y:S01]  /*1d4d0*/  SEL R34, R5.reuse, R28, !P2 ;  /* 0x0000001c05227207 */ /* 0x040fe20005000000 */
[----:B------:R-:W4:Y:S01]  /*1d4e0*/  LDL.LU R24, [R1+0x2b0] ;  /* 0x0002b00001187983 */ /* 0x000f220000300800 */
[C---:B------:R-:W-:Y:S02]  /*1d4f0*/  SEL R75, R5.reuse, R32, !P2 ;  /* 0x00000020054b7207 */ /* 0x040fe40005000000 */
[C---:B------:R-:W-:Y:S01]  /*1d500*/  SEL R48, R5.reuse, R26, !P2 ;  /* 0x0000001a05307207 */ /* 0x040fe20005000000 */
[----:B------:R-:W4:Y:S01]  /*1d510*/  LDL.LU R28, [R1+0x2b8] ;  /* 0x0002b800011c7983 */ /* 0x000f220000300800 */
[----:B------:R-:W-:-:S02]  /*1d520*/  SEL R26, R5, R22, !P2 ;  /* 0x00000016051a7207 */ /* 0x000fc40005000000 */
[C---:B------:R-:W-:Y:S01]  /*1d530*/  SEL R50, R5.reuse, R25, !P2 ;  /* 0x0000001905327207 */ /* 0x040fe20005000000 */
[----:B------:R-:W4:Y:S04]  /*1d540*/  LDL.LU R32, [R1+0x2bc] ;  /* 0x0002bc0001207983 */ /* 0x000f280000300800 */
[----:B------:R-:W4:Y:S04]  /*1d550*/  LDL.LU R22, [R1+0x2c0] ;  /* 0x0002c00001167983 */ /* 0x000f280000300800 */
[----:B------:R-:W4:Y:S01]  /*1d560*/  LDL.LU R25, [R1+0x2d4] ;  /* 0x0002d40001197983 */ /* 0x000f220000300800 */
[----:B--2---:R-:W-:-:S02]  /*1d570*/  SEL R65, R5, R33, !P2 ;  /* 0x0000002105417207 */ /* 0x004fc40005000000 */
[C---:B---3--:R-:W-:Y:S02]  /*1d580*/  SEL R45, R5.reuse, R30, !P2 ;  /* 0x0000001e052d7207 */ /* 0x048fe40005000000 */
[----:B------:R-:W2:Y:S04]  /*1d590*/  LDL.LU R30, [R1+0x2c8] ;  /* 0x0002c800011e7983 */ /* 0x000ea80000300800 */
[----:B------:R-:W3:Y:S01]  /*1d5a0*/  LDL.LU R33, [R1+0x2c4] ;  /* 0x0002c40001217983 */ /* 0x000ee20000300800 */
[C---:B------:R-:W-:Y:S02]  /*1d5b0*/  SEL R55, R5.reuse, R54, !P2 ;  /* 0x0000003605377207 */ /* 0x040fe40005000000 */
[C---:B------:R-:W-:Y:S02]  /*1d5c0*/  SEL R54, R5.reuse, R49, !P2 ;  /* 0x0000003105367207 */ /* 0x040fe40005000000 */
[----:B------:R-:W-:-:S02]  /*1d5d0*/  SEL R56, R5, R43, !P2 ;  /* 0x0000002b05387207 */ /* 0x000fc40005000000 */
[C---:B------:R-:W-:Y:S02]  /*1d5e0*/  SEL R58, R5.reuse, R42, !P2 ;  /* 0x0000002a053a7207 */ /* 0x040fe40005000000 */
[C---:B------:R-:W-:Y:S02]  /*1d5f0*/  SEL R61, R5.reuse, R41, !P2 ;  /* 0x00000029053d7207 */ /* 0x040fe40005000000 */
[C---:B------:R-:W-:Y:S02]  /*1d600*/  SEL R64, R5.reuse, R40, !P2 ;  /* 0x0000002805407207 */ /* 0x040fe40005000000 */
[C---:B----4-:R-:W-:Y:S02]  /*1d610*/  SEL R41, R5.reuse, R38, !P2 ;  /* 0x0000002605297207 */ /* 0x050fe40005000000 */
[C---:B------:R-:W-:Y:S02]  /*1d620*/  SEL R43, R5.reuse, R35, !P2 ;  /* 0x00000023052b7207 */ /* 0x040fe40005000000 */
        /* <DEDUP_REMOVED lines=29> */
[----:B------:R-:W0:Y:S04]  /*1d800*/  LDL R160, [R1+0xa84] ;  /* 0x000a840001a07983 */ /* 0x000e280000100800 */
[----:B------:R-:W2:Y:S04]  /*1d810*/  LDL.LU R159, [R1+0x670] ;  /* 0x00067000019f7983 */ /* 0x000ea80000300800 */
[----:B------:R-:W3:Y:S04]  /*1d820*/  LDL.LU R158, [R1+0x66c] ;  /* 0x00066c00019e7983 */ /* 0x000ee80000300800 */
        /* <DEDUP_REMOVED lines=13> */
[----:B------:R-:W-:-:S02]  /*1d900*/  SEL R167, R5, R3, !P2 ;  /* 0x0000000305a77207 */ /* 0x000fc40005000000 */
[----:B------:R-:W-:Y:S01]  /*1d910*/  IADD3 R3, P0, R2, UR4, RZ ;  /* 0x0000000402037c10 */ /* 0x000fe2000ff1e0ff */
[----:B------:R-:W-:-:S03]  /*1d920*/  ULDC UR4, c[0x0][0x240] ;  /* 0x0000900000047ab9 */ /* 0x000fc60000000800 */
[----:B------:R-:W-:-:S05]  /*1d930*/  LEA.HI.X.SX32 R2, R2, UR5, 0x1, P0 ;  /* 0x0000000502027c11 */ /* 0x000fca00080f0eff */
[----:B------:R-:W-:Y:S01]  /*1d940*/  STL [R1+0x192c], R2 ;  /* 0x00192c0201007387 */ /* 0x000fe20000100800 */
[----:B0-----:R-:W-:-:S04]  /*1d950*/  IMAD R66, R0, 0x2, R160 ;  /* 0x0000000200427824 */ /* 0x001fc800078e02a0 */
[----:B------:R-:W-:Y:S01]  /*1d960*/  IMAD R0, R0, 0x2, R66 ;  /* 0x0000000200007824 */ /* 0x000fe200078e0242 */
[----:B------:R0:W-:Y:S01]  /*1d970*/  STL [R1+0x424], R66 ;  /* 0x0004244201007387 */ /* 0x0001e20000100800 */
[----:B--2---:R-:W-:Y:S02]  /*1d980*/  IMAD R169, R159, UR4, RZ ;  /* 0x000000049fa97c24 */ /* 0x004fe4000f8e02ff */
[----:B---3--:R-:W-:Y:S01]  /*1d990*/  IMAD R166, R158, UR4, RZ ;  /* 0x000000049ea67c24 */ /* 0x008fe2000f8e02ff */
[----:B------:R2:W-:Y:S01]  /*1d9a0*/  STL [R1+0x1928], R0 ;  /* 0x0019280001007387 */ /* 0x0005e20000100800 */
[----:B----4-:R-:W-:Y:S02]  /*1d9b0*/  IMAD R165, R157, UR4, RZ ;  /* 0x000000049da57c24 */ /* 0x010fe4000f8e02ff */
[----:B------:R-:W-:Y:S02]  /*1d9c0*/  IMAD R164, R156, UR4, RZ ;  /* 0x000000049ca47c24 */ /* 0x000fe4000f8e02ff */
[----:B------:R-:W-:-:S02]  /*1d9d0*/  IMAD R163, R155, UR4, RZ ;  /* 0x000000049ba37c24 */ /* 0x000fc4000f8e02ff */
[----:B------:R-:W-:Y:S02]  /*1d9e0*/  IMAD R162, R154, UR4, RZ ;  /* 0x000000049aa27c24 */ /* 0x000fe4000f8e02ff */
[----:B------:R-:W-:Y:S02]  /*1d9f0*/  IMAD R160, R152, UR4, RZ ;  /* 0x0000000498a07c24 */ /* 0x000fe4000f8e02ff */
[----:B------:R-:W3:Y:S01]  /*1da00*/  LDL.LU R152, [R1+0x618] ;  /* 0x0006180001987983 */ /* 0x000ee20000300800 */
[----:B------:R-:W-:-:S03]  /*1da10*/  IMAD R159, R151, UR4, RZ ;  /* 0x00000004979f7c24 */ /* 0x000fc6000f8e02ff */
[----:B------:R-:W4:Y:S01]  /*1da20*/  LDL.LU R151, [R1+0x614] ;  /* 0x0006140001977983 */ /* 0x000f220000300800 */
[----:B------:R-:W-:-:S03]  /*1da30*/  IMAD R158, R150, UR4, RZ ;  /* 0x00000004969e7c24 */ /* 0x000fc6000f8e02ff */
[----:B------:R-:W4:Y:S01]  /*1da40*/  LDL.LU R150, [R1+0x610] ;  /* 0x0006100001967983 */ /* 0x000f220000300800 */
[----:B------:R-:W-:-:S03]  /*1da50*/  IMAD R157, R149, UR4, RZ ;  /* 0x00000004959d7c24 */ /* 0x000fc6000f8e02ff */
[----:B------:R-:W4:Y:S01]  /*1da60*/  LDL.LU R149, [R1+0x608] ;  /* 0x0006080001957983 */ /* 0x000f220000300800 */
[----:B------:R-:W-:-:S03]  /*1da70*/  IMAD R156, R148, UR4, RZ ;  /* 0x00000004949c7c24 */ /* 0x000fc6000f8e02ff */
[----:B------:R-:W4:Y:S01]  /*1da80*/  LDL.LU R148, [R1+0x604] ;  /* 0x0006040001947983 */ /* 0x000f220000300800 */
[----:B------:R-:W-:Y:S02]  /*1da90*/  IMAD R161, R153, UR4, RZ ;  /* 0x0000000499a17c24 */ /* 0x000fe4000f8e02ff */
[----:B------:R-:W-:Y:S02]  /*1daa0*/  IMAD R155, R147, UR4, RZ ;  /* 0x00000004939b7c24 */ /* 0x000fe4000f8e02ff */
[----:B------:R-:W4:Y:S01]  /*1dab0*/  LDL.LU R147, [R1+0x600] ;  /* 0x0006000001937983 */ /* 0x000f220000300800 */
[----:B------:R-:W-:-:S03]  /*1dac0*/  IMAD R154, R146, UR4, RZ ;  /* 0x00000004929a7c24 */ /* 0x000fc6000f8e02ff */
[----:B------:R-:W4:Y:S01]  /*1dad0*/  LDL.LU R146, [R1+0x5fc] ;  /* 0x0005fc0001927983 */ /* 0x000f220000300800 */
[----:B------:R-:W-:-:S03]  /*1dae0*/  IMAD R153, R145, UR4, RZ ;  /* 0x0000000491997c24 */ /* 0x000fc6000f8e02ff */
[----:B------:R-:W4:Y:S04]  /*1daf0*/  LDL.LU R145, [R1+0x5f8] ;  /* 0x0005f80001917983 */ /* 0x000f280000300800 */
[----:B-1----:R-:W3:Y:S04]  /*1db00*/  LDL.LU R84, [R1+0x5f0] ;  /* 0x0005f00001547983 */ /* 0x002ee80000300800 */
[----:B------:R-:W4:Y:S04]  /*1db10*/  LDL.LU R82, [R1+0x5e8] ;  /* 0x0005e80001527983 */ /* 0x000f280000300800 */
[----:B------:R-:W4:Y:S04]  /*1db20*/  LDL.LU R80, [R1+0x5e4] ;  /* 0x0005e40001507983 */ /* 0x000f280000300800 */
[----:B------:R-:W4:Y:S04]  /*1db30*/  LDL.LU R78, [R1+0x5e0] ;  /* 0x0005e000014e7983 */ /* 0x000f280000300800 */
[----:B------:R-:W4:Y:S04]  /*1db40*/  LDL.LU R76, [R1+0x5dc] ;  /* 0x0005dc00014c7983 */ /* 0x000f280000300800 */
[----:B------:R-:W4:Y:S04]  /*1db50*/  LDL.LU R74, [R1+0x5d8] ;  /* 0x0005d800014a7983 */ /* 0x000f280000300800 */
[----:B------:R-:W4:Y:S04]  /*1db60*/  LDL.LU R72, [R1+0x5d4] ;  /* 0x0005d40001487983 */ /* 0x000f280000300800 */
[----:B------:R-:W4:Y:S04]  /*1db70*/  LDL.LU R70, [R1+0x5d0] ;  /* 0x0005d00001467983 */ /* 0x000f280000300800 */
[----:B------:R-:W2:Y:S04]  /*1db80*/  LDL.LU R68, [R1+0x5cc] ;  /* 0x0005cc0001447983 */ /* 0x000ea80000300800 */
[----:B0-----:R-:W3:Y:S04]  /*1db90*/  LDL.LU R66, [R1+0x5c8] ;  /* 0x0005c80001427983 */ /* 0x001ee80000300800 */
        /* <DEDUP_REMOVED lines=13> */
[----:B------:R-:W-:-:S02]  /*1dc70*/  @!P4 IMAD.MOV R11, RZ, RZ, -R11 ;  /* 0x000000ffff0bc224 */ /* 0x000fc400078e0a0b */
[----:B------:R-:W-:Y:S02]  /*1dc80*/  @!P3 IMAD.MOV R10, RZ, RZ, -R10 ;  /* 0x000000ffff0ab224 */ /* 0x000fe400078e0a0a */
[----:B------:R-:W-:Y:S01]  /*1dc90*/  @!P6 IMAD.MOV R9, RZ, RZ, -R9 ;  /* 0x000000ffff09e224 */ /* 0x000fe200078e0a09 */
[C---:B------:R-:W-:Y:S01]  /*1dca0*/  SEL R176, R5.reuse, R11, !P2 ;  /* 0x0000000b05b07207 */ /* 0x040fe20005000000 */
[----:B------:R-:W-:Y:S01]  /*1dcb0*/  @!P5 IMAD.MOV R8, RZ, RZ, -R8 ;  /* 0x000000ffff08d224 */ /* 0x000fe200078e0a08 */
[C---:B------:R-:W-:Y:S01]  /*1dcc0*/  SEL R174, R5.reuse, R10, !P2 ;  /* 0x0000000a05ae7207 */ /* 0x040fe20005000000 */
[----:B------:R-:W-:Y:S01]  /*1dcd0*/  @!P1 IMAD.MOV R6, RZ, RZ, -R6 ;  /* 0x000000ffff069224 */ /* 0x000fe200078e0a06 */
        /* <DEDUP_REMOVED lines=86> */
[----:B------:R-:W-:Y:S01]  /*1e240*/  SEL R205, R5, R205, !P2 ;  /* 0x000000cd05cd7207 */ /* 0x000fe20005000000 */
[----:B--2---:R-:W-:-:S02]  /*1e250*/  IMAD R0, R68, UR4, RZ ;  /* 0x0000000444007c24 */ /* 0x004fc4000f8e02ff */
[----:B---3--:R-:W-:-:S03]  /*1e260*/  IMAD R2, R66, UR4, RZ ;  /* 0x0000000442027c24 */ /* 0x008fc6000f8e02ff */
[----:B------:R0:W-:Y:S01]  /*1e270*/  STL [R1+0x1d4], R0 ;  /* 0x0001d40001007387 */ /* 0x0001e20000100800 */
[----:B----4-:R-:W-:-:S03]  /*1e280*/  IMAD R66, R120, UR4, RZ ;  /* 0x0000000478427c24 */ /* 0x010fc6000f8e02ff */
[----:B------:R1:W-:Y:S01]  /*1e290*/  STL [R1+0x1dc], R2 ;  /* 0x0001dc0201007387 */ /* 0x0003e20000100800 */
[----:B0-----:R-:W-:-:S03]  /*1e2a0*/  IMAD R0, R118, UR4, RZ ;  /* 0x0000000476007c24 */ /* 0x001fc6000f8e02ff */
[----:B------:R0:W-:Y:S01]  /*1e2b0*/  STL [R1+0x1e0], R66 ;  /* 0x0001e04201007387 */ /* 0x0001e20000100800 */
[----:B-1----:R-:W-:-:S03]  /*1e2c0*/  IMAD R2, R116, UR4, RZ ;  /* 0x0000000474027c24 */ /* 0x002fc6000f8e02ff */
[----:B------:R1:W-:Y:S01]  /*1e2d0*/  STL [R1+0x1e4], R0 ;  /* 0x0001e40001007387 */ /* 0x0003e20000100800 */
[----:B0-----:R-:W-:-:S03]  /*1e2e0*/  IMAD R66, R114, UR4, RZ ;  /* 0x0000000472427c24 */ /* 0x001fc6000f8e02ff */
[----:B------:R0:W-:Y:S01]  /*1e2f0*/  STL [R1+0x1f8], R2 ;  /* 0x0001f80201007387 */ /* 0x0001e20000100800 */
[----:B-1----:R-:W-:-:S03]  /*1e300*/  IMAD R0, R112, UR4, RZ ;  /* 0x0000000470007c24 */ /* 0x002fc6000f8e02ff */
[----:B------:R1:W-:Y:S04]  /*1e310*/  STL [R1+0x1fc], R66 ;  /* 0x0001fc4201007387 */ /* 0x0003e80000100800 */
[----:B------:R2:W-:Y:S01]  /*1e320*/  STL [R1+0x200], R0 ;  /* 0x0002000001007387 */ /* 0x0005e20000100800 */
[----:B0-----:R-:W-:Y:S02]  /*1e330*/  IMAD R2, R110, UR4, RZ ;  /* 0x000000046e027c24 */ /* 0x001fe4000f8e02ff */
[----:B-1----:R-:W-:-:S03]  /*1e340*/  IMAD R66, R108, UR4, RZ ;  /* 0x000000046c427c24 */ /* 0x002fc6000f8e02ff */
[----:B------:R0:W-:Y:S01]  /*1e350*/  STL [R1+0x210], R2 ;  /* 0x0002100201007387 */ /* 0x0001e20000100800 */
[----:B--2---:R-:W-:-:S03]  /*1e360*/  IMAD R0, R106, UR4, RZ ;  /* 0x000000046a007c24 */ /* 0x004fc6000f8e02ff */
        /* <DEDUP_REMOVED lines=9> */
[----:B-1----:R-:W-:Y:S01]  /*1e400*/  IMAD R66, R252, UR4, RZ ;  /* 0x00000004fc427c24 */ /* 0x002fe2000f8e02ff */
[----:B--2---:R-:W2:Y:S04]  /*1e410*/  LDL.LU R0, [R1+0x57c] ;  /* 0x00057c0001007983 */ /* 0x004ea80000300800 */
[----:B------:R0:W-:Y:S04]  /*1e420*/  STL [R1+0x23c], R2 ;  /* 0x00023c0201007387 */ /* 0x0001e80000100800 */
[----:B0-----:R-:W3:Y:S04]  /*1e430*/  LDL.LU R2, [R1+0x578] ;  /* 0x0005780001027983 */ /* 0x001ee80000300800 */
[----:B------:R0:W-:Y:S04]  /*1e440*/  STL [R1+0x240], R66 ;  /* 0x0002404201007387 */ /* 0x0001e80000100800 */
[----:B------:R-:W4:Y:S04]  /*1e450*/  LDL.LU R96, [R1+0x574] ;  /* 0x0005740001607983 */ /* 0x000f280000300800 */
[----:B------:R-:W4:Y:S04]  /*1e460*/  LDL.LU R94, [R1+0x570] ;  /* 0x00057000015e7983 */ /* 0x000f280000300800 */
[----:B------:R-:W4:Y:S04]  /*1e470*/  LDL.LU R92, [R1+0x56c] ;  /* 0x00056c00015c7983 */ /* 0x000f280000300800 */
[----:B------:R-:W4:Y:S04]  /*1e480*/  LDL.LU R90, [R1+0x568] ;  /* 0x00056800015a7983 */ /* 0x000f280000300800 */
[----:B------:R-:W4:Y:S01]  /*1e490*/  LDL.LU R88, [R1+0x564] ;  /* 0x0005640001587983 */ /* 0x000f220000300800 */
[----:B------:R-:W-:-:S03]  /*1e4a0*/  IMAD R11, R84, UR4, RZ ;  /* 0x00000004540b7c24 */ /* 0x000fc6000f8e02ff */
[----:B------:R-:W4:Y:S01]  /*1e4b0*/  LDL.LU R86, [R1+0x560] ;  /* 0x0005600001567983 */ /* 0x000f220000300800 */
[----:B------:R-:W-:Y:S02]  /*1e4c0*/  IMAD R10, R82, UR4, RZ ;  /* 0x00000004520a7c24 */ /* 0x000fe4000f8e02ff */
[----:B------:R-:W-:Y:S01]  /*1e4d0*/  IMAD R9, R80, UR4, RZ ;  /* 0x0000000450097c24 */ /* 0x000fe2000f8e02ff */
[----:B------:R-:W4:Y:S04]  /*1e4e0*/  LDL.LU R84, [R1+0x55c] ;  /* 0x00055c0001547983 */ /* 0x000f280000300800 */
[----:B------:R-:W4:Y:S01]  /*1e4f0*/  LDL.LU R82, [R1+0x558] ;  /* 0x0005580001527983 */ /* 0x000f220000300800 */
[----:B------:R-:W-:-:S03]  /*1e500*/  IMAD R8, R78, UR4, RZ ;  /* 0x000000044e087c24 */ /* 0x000fc6000f8e02ff */
[----:B------:R-:W4:Y:S01]  /*1e510*/  LDL.LU R80, [R1+0x550] ;  /* 0x0005500001507983 */ /* 0x000f220000300800 */
[----:B------:R-:W-:Y:S02]  /*1e520*/  IMAD R7, R76, UR4, RZ ;  /* 0x000000044c077c24 */ /* 0x000fe4000f8e02ff */
[----:B------:R-:W-:Y:S01]  /*1e530*/  IMAD R6, R74, UR4, RZ ;  /* 0x000000044a067c24 */ /* 0x000fe2000f8e02ff */
        /* <DEDUP_REMOVED lines=49> */
[----:B------:R-:W-:Y:S01]  /*1e850*/  SEL R168, R5, R4, !P2 ;  /* 0x0000000405a87207 */ /* 0x000fe20005000000 */
[----:B------:R-:W-:Y:S02]  /*1e860*/  IMAD R5, R72, UR4, RZ ;  /* 0x0000000448057c24 */ /* 0x000fe4000f8e02ff */
[----:B------:R-:W-:Y:S01]  /*1e870*/  IMAD R4, R70, UR4, RZ ;  /* 0x0000000446047c24 */ /* 0x000fe2000f8e02ff */
[----:B------:R-:W4:Y:S04]  /*1e880*/  LDL.LU R72, [R1+0x538] ;  /* 0x0005380001487983 */ /* 0x000f280000300800 */
[----:B------:R-:W4:Y:S04]  /*1e890*/  LDL.LU R70, [R1+0x530] ;  /* 0x0005300001467983 */ /* 0x000f280000300800 */
[----:B------:R-:W4:Y:S04]  /*1e8a0*/  LDL.LU R68, [R1+0x528] ;  /* 0x0005280001447983 */ /* 0x000f280000300800 */
[----:B0-----:R-:W4:Y:S04]  /*1e8b0*/  LDL.LU R66, [R1+0x524] ;  /* 0x0005240001427983 */ /* 0x001f280000300800 */
        /* <DEDUP_REMOVED lines=13> */
[----:B--2---:R-:W-:-:S05]  /*1e990*/  IMAD R0, R0, UR4, RZ ;  /* 0x0000000400007c24 */ /* 0x004fca000f8e02ff */
[----:B------:R3:W-:Y:S02]  /*1e9a0*/  STL [R1+0x244], R0 ;  /* 0x0002440001007387 */ /* 0x0007e40000100800 */
[----:B---3--:R-:W-:-:S05]  /*1e9b0*/  IMAD R0, R2, UR4, RZ ;  /* 0x0000000402007c24 */ /* 0x008fca000f8e02ff */
[----:B------:R0:W-:Y:S01]  /*1e9c0*/  STL [R1+0x248], R0 ;  /* 0x0002480001007387 */ /* 0x0001e20000100800 */
[----:B----4-:R-:W-:Y:S02]  /*1e9d0*/  IMAD R2, R96, UR4, RZ ;  /* 0x0000000460027c24 */ /* 0x010fe4000f8e02ff */
[----:B------:R-:W-:-:S03]  /*1e9e0*/  IMAD R94, R94, UR4, RZ ;  /* 0x000000045e5e7c24 */ /* 0x000fc6000f8e02ff */
[----:B------:R1:W-:Y:S01]  /*1e9f0*/  STL [R1+0x24c], R2 ;  /* 0x00024c0201007387 */ /* 0x0003e20000100800 */
[----:B0-----:R-:W-:-:S03]  /*1ea00*/  IMAD R0, R92, UR4, RZ ;  /* 0x000000045c007c24 */ /* 0x001fc6000f8e02ff */
[----:B------:R-:W-:Y:S04]  /*1ea10*/  STL [R1+0x25c], R94 ;  /* 0x00025c5e01007387 */ /* 0x000fe80000100800 */
[----:B------:R0:W-:Y:S01]  /*1ea20*/  STL [R1+0x260], R0 ;  /* 0x0002600001007387 */ /* 0x0001e20000100800 */
[----:B-1----:R-:W-:Y:S02]  /*1ea30*/  IMAD R2, R90, UR4, RZ ;  /* 0x000000045a027c24 */ /* 0x002fe4000f8e02ff */
[----:B------:R-:W-:-:S03]  /*1ea40*/  IMAD R88, R88, UR4, RZ ;  /* 0x0000000458587c24 */ /* 0x000fc6000f8e02ff */
[----:B------:R1:W-:Y:S01]  /*1ea50*/  STL [R1+0x26c], R2 ;  /* 0x00026c0201007387 */ /* 0x0003e20000100800 */
[----:B0-----:R-:W-:-:S03]  /*1ea60*/  IMAD R0, R86, UR4, RZ ;  /* 0x0000000456007c24 */ /* 0x001fc6000f8e02ff */
[----:B------:R-:W-:Y:S01]  /*1ea70*/  STL [R1+0x270], R88 ;  /* 0x0002705801007387 */ /* 0x000fe20000100800 */
[----:B------:R-:W-:-:S03]  /*1ea80*/  IMAD R82, R82, UR4, RZ ;  /* 0x0000000452527c24 */ /* 0x000fc6000f8e02ff */
[----:B------:R0:W-:Y:S01]  /*1ea90*/  STL [R1+0x274], R0 ;  /* 0x0002740001007387 */ /* 0x0001e20000100800 */
[----:B-1----:R-:W-:-:S05]  /*1eaa0*/  IMAD R2, R84, UR4, RZ ;  /* 0x0000000454027c24 */ /* 0x002fca000f8e02ff */
        /* <DEDUP_REMOVED lines=20> */
[----:B------:R0:W-:Y:S04]  /*1ebf0*/  STL [R1+0x2c4], R66 ;  /* 0x0002c44201007387 */ /* 0x0001e80000100800 */
[----:B------:R2:W-:Y:S01]  /*1ec00*/  STL [R1+0x2c8], R0 ;  /* 0x0002c80001007387 */ /* 0x0005e20000100800 */
[----:B-1----:R-:W-:Y:S02]  /*1ec10*/  IMAD R2, R116, UR4, RZ ;  /* 0x0000000474027c24 */ /* 0x002fe4000f8e02ff */
[----:B0-----:R-:W-:-:S03]  /*1ec20*/  IMAD R66, R114, UR4, RZ ;  /* 0x0000000472427c24 */ /* 0x001fc6000f8e02ff */
        /* <DEDUP_REMOVED lines=520> */
[----:B----4-:R-:W-:-:S05]  /*20cb0*/  IMAD R2, R96, UR4, RZ ;  /* 0x0000000460027c24 */ /* 0x010fca000f8e02ff */
[----:B------:R1:W-:Y:S01]  /*20cc0*/  STL [R1+0xec], R2 ;  /* 0x0000ec0201007387 */ /* 0x0003e20000100800 */
[----:B0-----:R-:W-:Y:S02]  /*20cd0*/  IMAD R0, R94, UR4, RZ ;  /* 0x000000045e007c24 */ /* 0x001fe4000f8e02ff */
[----:B------:R-:W-:-:S03]  /*20ce0*/  IMAD R92, R92, UR4, RZ ;  /* 0x000000045c5c7c24 */ /* 0x000fc6000f8e02ff */
[----:B------:R0:W-:Y:S01]  /*20cf0*/  STL [R1+0xe8], R0 ;  /* 0x0000e80001007387 */ /* 0x0001e20000100800 */
[----:B-1----:R-:W-:-:S03]  /*20d00*/  IMAD R2, R90, UR4, RZ ;  /* 0x000000045a027c24 */ /* 0x002fc6000f8e02ff */
[----:B------:R-:W-:Y:S01]  /*20d10*/  STL [R1+0xe4], R92 ;  /* 0x0000e45c01007387 */ /* 0x000fe20000100800 */
[----:B------:R-:W-:Y:S02]  /*20d20*/  IMAD R86, R86, UR4, RZ ;  /* 0x0000000456567c24 */ /* 0x000fe4000f8e02ff */
[----:B0-----:R-:W-:Y:S01]  /*20d30*/  IMAD R0, R88, UR4, RZ ;  /* 0x0000000458007c24 */ /* 0x001fe2000f8e02ff */
[----:B------:R0:W-:Y:S04]  /*20d40*/  STL [R1+0xe0], R2 ;  /* 0x0000e00201007387 */ /* 0x0001e80000100800 */
[----:B------:R1:W-:Y:S01]  /*20d50*/  STL [R1+0xdc], R0 ;  /* 0x0000dc0001007387 */ /* 0x0003e20000100800 */
[----:B0-----:R-:W-:-:S03]  /*20d60*/  IMAD R2, R84, UR4, RZ ;  /* 0x0000000454027c24 */ /* 0x001fc6000f8e02ff */
[----:B------:R-:W-:Y:S01]  /*20d70*/  STL [R1+0xd8], R86 ;  /* 0x0000d85601007387 */ /* 0x000fe20000100800 */
[----:B-1----:R-:W-:-:S03]  /*20d80*/  IMAD R0, R82, UR4, RZ ;  /* 0x0000000452007c24 */ /* 0x002fc6000f8e02ff */
[----:B------:R0:W-:Y:S01]  /*20d90*/  STL [R1+0xd4], R2 ;  /* 0x0000d40201007387 */ /* 0x0001e20000100800 */
[----:B------:R-:W-:-:S03]  /*20da0*/  IMAD R80, R80, UR4, RZ ;  /* 0x0000000450507c24 */ /* 0x000fc6000f8e02ff */
[----:B------:R1:W-:Y:S01]  /*20db0*/  STL [R1+0xd0], R0 ;  /* 0x0000d00001007387 */ /* 0x0003e20000100800 */
[----:B------:R-:W-:Y:S02]  /*20dc0*/  IMAD R74, R74, UR4, RZ ;  /* 0x000000044a4a7c24 */ /* 0x000fe4000f8e02ff */
[----:B0-----:R-:W-:Y:S01]  /*20dd0*/  IMAD R2, R78, UR4, RZ ;  /* 0x000000044e027c24 */ /* 0x001fe2000f8e02ff */
[----:B------:R-:W-:Y:S01]  /*20de0*/  STL [R1+0xcc], R80 ;  /* 0x0000cc5001007387 */ /* 0x000fe20000100800 */
[----:B-1----:R-:W-:-:S03]  /*20df0*/  IMAD R0, R76, UR4, RZ ;  /* 0x000000044c007c24 */ /* 0x002fc6000f8e02ff */
[----:B------:R0:W-:Y:S04]  /*20e00*/  STL [R1+0xc8], R2 ;  /* 0x0000c80201007387 */ /* 0x0001e80000100800 */
[----:B------:R1:W-:Y:S01]  /*20e10*/  STL [R1+0xc4], R0 ;  /* 0x0000c40001007387 */ /* 0x0003e20000100800 */
[----:B------:R-:W-:Y:S02]  /*20e20*/  IMAD R68, R68, UR4, RZ ;  /* 0x0000000444447c24 */ /* 0x000fe4000f8e02ff */
[----:B0-----:R-:W-:Y:S01]  /*20e30*/  IMAD R2, R72, UR4, RZ ;  /* 0x0000000448027c24 */ /* 0x001fe2000f8e02ff */
[----:B------:R-:W-:Y:S01]  /*20e40*/  STL [R1+0xc0], R74 ;  /* 0x0000c04a01007387 */ /* 0x000fe20000100800 */
[----:B-1----:R-:W-:-:S03]  /*20e50*/  IMAD R0, R70, UR4, RZ ;  /* 0x0000000446007c24 */ /* 0x002fc6000f8e02ff */
[----:B------:R0:W-:Y:S04]  /*20e60*/  STL [R1+0xbc], R2 ;  /* 0x0000bc0201007387 */ /* 0x0001e80000100800 */
[----:B------:R1:W-:Y:S01]  /*20e70*/  STL [R1+0xb8], R0 ;  /* 0x0000b80001007387 */ /* 0x0003e20000100800 */
[----:B0-----:R-:W-:-:S03]  /*20e80*/  IMAD R2, R66, UR4, RZ ;  /* 0x0000000442027c24 */ /* 0x001fc6000f8e02ff */
[----:B------:R-:W-:Y:S01]  /*20e90*/  STL [R1+0xb4], R68 ;  /* 0x0000b44401007387 */ /* 0x000fe20000100800 */
[----:B------:R-:W-:Y:S02]  /*20ea0*/  IMAD R66, R118, UR4, RZ ;  /* 0x0000000476427c24 */ /* 0x000fe4000f8e02ff */
[----:B-1----:R-:W-:Y:S01]  /*20eb0*/  IMAD R0, R120, UR4, RZ ;  /* 0x0000000478007c24 */ /* 0x002fe2000f8e02ff */
[----:B------:R0:W-:Y:S04]  /*20ec0*/  STL [R1+0xb0], R2 ;  /* 0x0000b00201007387 */ /* 0x0001e80000100800 */
        /* <DEDUP_REMOVED lines=21> */
[----:B------:R-:W2:Y:S01]  /*21020*/  LDL.LU R96, [R1+0x78] ;  /* 0x0000780001607983 */ /* 0x000ea20000300800 */
[----:B0-----:R-:W-:-:S03]  /*21030*/  IMAD R0, R252, UR4, RZ ;  /* 0x00000004fc007c24 */ /* 0x001fc6000f8e02ff */
[----:B------:R-:W-:Y:S04]  /*21040*/  STL [R1+0x80], R2 ;  /* 0x0000800201007387 */ /* 0x000fe80000100800 */
[----:B------:R-:W3:Y:S04]  /*21050*/  LDL.LU R94, [R1+0x74] ;  /* 0x00007400015e7983 */ /* 0x000ee80000300800 */
        /* <DEDUP_REMOVED lines=14> */
[----:B-1----:R-:W4:Y:S04]  /*21140*/  LDL.LU R66, [R1+0x3c] ;  /* 0x00003c0001427983 */ /* 0x002f280000300800 */
        /* <DEDUP_REMOVED lines=15> */
[----:B--2---:R-:W-:-:S05]  /*21240*/  IMAD R96, R96, UR4, RZ ;  /* 0x0000000460607c24 */ /* 0x004fca000f8e02ff */
[----:B------:R0:W-:Y:S01]  /*21250*/  STL [R1+0x78], R96 ;  /* 0x0000786001007387 */ /* 0x0001e20000100800 */
[----:B---3--:R-:W-:-:S03]  /*21260*/  IMAD R94, R94, UR4, RZ ;  /* 0x000000045e5e7c24 */ /* 0x008fc6000f8e02ff */
[----:B0-----:R-:W2:Y:S01]  /*21270*/  LDL.LU R96, [R1+0x19a0] ;  /* 0x0019a00001607983 */ /* 0x001ea20000300800 */
[----:B----4-:R-:W-:-:S03]  /*21280*/  IMAD R92, R92, UR4, RZ ;  /* 0x000000045c5c7c24 */ /* 0x010fc6000f8e02ff */
[----:B------:R0:W-:Y:S01]  /*21290*/  STL [R1+0x74], R94 ;  /* 0x0000745e01007387 */ /* 0x0001e20000100800 */
[----:B------:R-:W-:Y:S02]  /*212a0*/  IMAD R90, R90, UR4, RZ ;  /* 0x000000045a5a7c24 */ /* 0x000fe4000f8e02ff */
[----:B------:R-:W-:Y:S01]  /*212b0*/  IMAD R88, R88, UR4, RZ ;  /* 0x0000000458587c24 */ /* 0x000fe2000f8e02ff */
[----:B0-----:R-:W3:Y:S01]  /*212c0*/  LDL.LU R94, [R1+0x199c] ;  /* 0x00199c00015e7983 */ /* 0x001ee20000300800 */
[----:B------:R-:W-:-:S03]  /*212d0*/  IMAD R86, R86, UR4, RZ ;  /* 0x0000000456567c24 */ /* 0x000fc6000f8e02ff */
[----:B------:R0:W-:Y:S01]  /*212e0*/  STL [R1+0x70], R92 ;  /* 0x0000705c01007387 */ /* 0x0001e20000100800 */
[----:B------:R-:W-:Y:S02]  /*212f0*/  IMAD R84, R84, UR4, RZ ;  /* 0x0000000454547c24 */ /* 0x000fe4000f8e02ff */
[----:B------:R-:W-:Y:S01]  /*21300*/  IMAD R82, R82, UR4, RZ ;  /* 0x0000000452527c24 */ /* 0x000fe2000f8e02ff */
[----:B0-----:R-:W4:Y:S04]  /*21310*/  LDL.LU R92, [R1+0x1998] ;  /* 0x00199800015c7983 */ /* 0x001f280000300800 */
[----:B------:R0:W-:Y:S01]  /*21320*/  STL [R1+0x6c], R90 ;  /* 0x00006c5a01007387 */ /* 0x0001e20000100800 */
[----:B------:R-:W-:Y:S02]  /*21330*/  IMAD R80, R80, UR4, RZ ;  /* 0x0000000450507c24 */ /* 0x000fe4000f8e02ff */
[----:B------:R-:W-:Y:S01]  /*21340*/  IMAD R78, R78, UR4, RZ ;  /* 0x000000044e4e7c24 */ /* 0x000fe2000f8e02ff */
[----:B0-----:R-:W2:Y:S04]  /*21350*/  LDL.LU R90, [R1+0x1994] ;  /* 0x00199400015a7983 */ /* 0x001ea80000300800 */
[----:B------:R0:W-:Y:S01]  /*21360*/  STL [R1+0x68], R88 ;  /* 0x0000685801007387 */ /* 0x0001e20000100800 */
[----:B------:R-:W-:-:S03]  /*21370*/  IMAD R76, R76, UR4, RZ ;  /* 0x000000044c4c7c24 */ /* 0x000fc6000f8e02ff */
[----:B0-----:R-:W3:Y:S04]  /*21380*/  LDL.LU R88, [R1+0x1990] ;  /* 0x0019900001587983 */ /* 0x001ee80000300800 */
[----:B------:R0:W-:Y:S01]  /*21390*/  STL [R1+0x64], R86 ;  /* 0x0000645601007387 */ /* 0x0001e20000100800 */
[----:B------:R-:W-:-:S03]  /*213a0*/  IMAD R74, R74, UR4, RZ ;  /* 0x000000044a4a7c24 */ /* 0x000fc6000f8e02ff */
[----:B0-----:R-:W4:Y:S04]  /*213b0*/  LDL.LU R86, [R1+0x198c] ;  /* 0x00198c0001567983 */ /* 0x001f280000300800 */
[----:B------:R0:W-:Y:S01]  /*213c0*/  STL [R1+0x60], R84 ;  /* 0x0000605401007387 */ /* 0x0001e20000100800 */
[----:B------:R-:W-:-:S03]  /*213d0*/  IMAD R72, R72, UR4, RZ ;  /* 0x0000000448487c24 */ /* 0x000fc6000f8e02ff */
        /* <DEDUP_REMOVED lines=61> */
[----:B0-----:R-:W3:Y:S04]  /*217b0*/  LDL.LU R252, [R1+0x1930] ;  /* 0x0019300001fc7983 */ /* 0x001ee80000300800 */
[----:B------:R0:W-:Y:S02]  /*217c0*/  STL [R1+0x4], R0 ;  /* 0x0000040001007387 */ /* 0x0001e40000100800 */
[----:B0-----:R-:W-:Y:S01]  /*217d0*/  IMAD R0, R2, UR4, RZ ;  /* 0x0000000402007c24 */ /* 0x001fe2000f8e02ff */
[----:B------:R-:W-:-:S05]  /*217e0*/  IADD3 R2, P6, R169, R3, RZ ;  /* 0x00000003a9027210 */ /* 0x000fca0007fde0ff */
[----:B------:R0:W-:Y:S02]  /*217f0*/  STL [R1+0x644], R2 ;  /* 0x0006440201007387 */ /* 0x0001e40000100800 */
[----:B0-----:R-:W-:-:S05]  /*21800*/  IADD3 R2, P5, R166, R3, RZ ;  /* 0x00000003a6027210 */ /* 0x001fca0007fbe0ff */
        /* <DEDUP_REMOVED lines=10> */
[----:B------:R0:W-:Y:S04]  /*218b0*/  STL [R1+0x674], R2 ;  /* 0x0006740201007387 */ /* 0x0001e80000100800 */
[----:B0-----:R-:W4:Y:S01]  /*218c0*/  LDL.LU R2, [R1+0x192c] ;  /* 0x00192c0001027983 */ /* 0x001f220000300800 */
[----:B------:R-:W-:Y:S02]  /*218d0*/  IMAD R152, R152, UR4, RZ ;  /* 0x0000000498987c24 */ /* 0x000fe4000f8e02ff */
[----:B------:R-:W-:Y:S02]  /*218e0*/  IMAD R151, R151, UR4, RZ ;  /* 0x0000000497977c24 */ /* 0x000fe4000f8e02ff */
[----:B------:R-:W-:Y:S02]  /*218f0*/  IMAD R150, R150, UR4, RZ ;  /* 0x0000000496967c24 */ /* 0x000fe4000f8e02ff */
[----:B------:R-:W-:-:S02]  /*21900*/  IMAD R149, R149, UR4, RZ ;  /* 0x0000000495957c24 */ /* 0x000fc4000f8e02ff */
[----:B------:R-:W-:Y:S02]  /*21910*/  IMAD R148, R148, UR4, RZ ;  /* 0x0000000494947c24 */ /* 0x000fe4000f8e02ff */
[----:B------:R-:W-:Y:S02]  /*21920*/  IMAD R147, R147, UR4, RZ ;  /* 0x0000000493937c24 */ /* 0x000fe4000f8e02ff */
[----:B------:R-:W-:Y:S02]  /*21930*/  IMAD R146, R146, UR4, RZ ;  /* 0x0000000492927c24 */ /* 0x000fe4000f8e02ff */
[----:B------:R-:W-:Y:S01]  /*21940*/  IMAD R145, R145, UR4, RZ ;  /* 0x0000000491917c24 */ /* 0x000fe2000f8e02ff */
[----:B----4-:R-:W-:-:S05]  /*21950*/  LEA.HI.X.SX32 R169, R169, R2, 0x1, P6 ;  /* 0x00000002a9a97211 */ /* 0x010fca00030f0eff */
[----:B------:R0:W-:Y:S01]  /*21960*/  STL [R1+0x640], R169 ;  /* 0x000640a901007387 */ /* 0x0001e20000100800 */
[----:B------:R-:W-:Y:S02]  /*21970*/  LEA.HI.X.SX32 R165, R165, R2, 0x1, P4 ;  /* 0x00000002a5a57211 */ /* 0x000fe400020f0eff */
[----:B0-----:R-:W-:-:S05]  /*21980*/  IADD3 R169, P6, R160, R3, RZ ;  /* 0x00000003a0a97210 */ /* 0x001fca0007fde0ff */
[----:B------:R0:W-:Y:S02]  /*21990*/  STL [R1+0x67c], R169 ;  /* 0x00067ca901007387 */ /* 0x0001e40000100800 */
[----:B0-----:R-:W-:Y:S02]  /*219a0*/  LEA.HI.X.SX32 R169, R166, R2, 0x1, P5 ;  /* 0x00000002a6a97211 */ /* 0x001fe400028f0eff */
[----:B------:R-:W-:-:S03]  /*219b0*/  IADD3 R166, P5, R159, R3, RZ ;  /* 0x000000039fa67210 */ /* 0x000fc60007fbe0ff */
[----:B------:R0:W-:Y:S04]  /*219c0*/  STL [R1+0x648], R169 ;  /* 0x000648a901007387 */ /* 0x0001e80000100800 */
[----:B------:R1:W-:Y:S04]  /*219d0*/  STL [R1+0x684], R166 ;  /* 0x000684a601007387 */ /* 0x0003e80000100800 */
[----:B------:R4:W-:Y:S01]  /*219e0*/  STL [R1+0x650], R165 ;  /* 0x000650a501007387 */ /* 0x0009e20000100800 */
[----:B0-----:R-:W-:Y:S02]  /*219f0*/  IADD3 R169, P4, R158, R3, RZ ;  /* 0x000000039ea97210 */ /* 0x001fe40007f9e0ff */
[----:B-1----:R-:W-:-:S02]  /*21a00*/  LEA.HI.X.SX32 R166, R164, R2, 0x1, P3 ;  /* 0x00000002a4a67211 */ /* 0x002fc400018f0eff */
[-C--:B------:R-:W-:Y:S02]  /*21a10*/  LEA.HI.X.SX32 R164, R163, R2.reuse, 0x1, P2 ;  /* 0x00000002a3a47211 */ /* 0x080fe400010f0eff */
[-C--:B----4-:R-:W-:Y:S01]  /*21a20*/  IADD3 R165, P3, R157, R3.reuse, RZ ;  /* 0x000000039da57210 */ /* 0x090fe20007f7e0ff */
[----:B------:R-:W-:Y:S01]  /*21a30*/  STL [R1+0x68c], R169 ;  /* 0x00068ca901007387 */ /* 0x000fe20000100800 */
[-C--:B------:R-:W-:Y:S02]  /*21a40*/  IADD3 R163, P2, R156, R3.reuse, RZ ;  /* 0x000000039ca37210 */ /* 0x080fe40007f5e0ff */
[----:B------:R-:W-:Y:S01]  /*21a50*/  LEA.HI.X.SX32 R162, R162, R2, 0x1, P1 ;  /* 0x00000002a2a27211 */ /* 0x000fe200008f0eff */
[----:B------:R-:W-:Y:S04]  /*21a60*/  STL [R1+0x658], R166 ;  /* 0x000658a601007387 */ /* 0x000fe80000100800 */
[----:B------:R-:W-:Y:S04]  /*21a70*/  STL [R1+0x694], R165 ;  /* 0x000694a501007387 */ /* 0x000fe80000100800 */
[----:B------:R0:W-:Y:S04]  /*21a80*/  STL [R1+0x660], R164 ;  /* 0x000660a401007387 */ /* 0x0001e80000100800 */
[----:B------:R1:W-:Y:S04]  /*21a90*/  STL [R1+0x69c], R163 ;  /* 0x00069ca301007387 */ /* 0x0003e80000100800 */
[----:B------:R4:W-:Y:S01]  /*21aa0*/  STL [R1+0x668], R162 ;  /* 0x000668a201007387 */ /* 0x0009e20000100800 */
[----:B0-----:R-:W-:-:S02]  /*21ab0*/  IADD3 R164, P1, R155, R3, RZ ;  /* 0x000000039ba47210 */ /* 0x001fc40007f3e0ff */
[-C--:B-1----:R-:W-:Y:S02]  /*21ac0*/  LEA.HI.X.SX32 R163, R161, R2.reuse, 0x1, P0 ;  /* 0x00000002a1a37211 */ /* 0x082fe400000f0eff */
        /* <DEDUP_REMOVED lines=24> */
[----:B------:R-:W-:Y:S02]  /*21c50*/  LEA.HI.X.SX32 R155, R154, R2, 0x1, P0 ;  /* 0x000000029a9b7211 */ /* 0x000fe400000f0eff */
[-C--:B----4-:R-:W-:Y:S01]  /*21c60*/  IADD3 R156, P1, R148, R3.reuse, RZ ;  /* 0x00000003949c7210 */ /* 0x090fe20007f3e0ff */
[----:B------:R-:W-:Y:S01]  /*21c70*/  STL [R1+0x6d4], R158 ;  /* 0x0006d49e01007387 */ /* 0x000fe20000100800 */
[----:B------:R-:W-:-:S03]  /*21c80*/  IADD3 R154, P0, R147, R3, RZ ;  /* 0x00000003939a7210 */ /* 0x000fc60007f1e0ff */
[----:B------:R-:W-:Y:S01]  /*21c90*/  STL [R1+0x6a0], R157 ;  /* 0x0006a09d01007387 */ /* 0x000fe20000100800 */
[----:B------:R-:W-:-:S03]  /*21ca0*/  LEA.HI.X.SX32 R153, R153, R2, 0x1, P6 ;  /* 0x0000000299997211 */ /* 0x000fc600030f0eff */
[----:B------:R-:W-:Y:S04]  /*21cb0*/  STL [R1+0x6dc], R156 ;  /* 0x0006dc9c01007387 */ /* 0x000fe80000100800 */
[----:B------:R-:W-:Y:S04]  /*21cc0*/  STL [R1+0x6a8], R155 ;  /* 0x0006a89b01007387 */ /* 0x000fe80000100800 */
[----:B------:R-:W4:Y:S01]  /*21cd0*/  LDL.LU R169, [R1+0x1d4] ;  /* 0x0001d40001a97983 */ /* 0x000f220000300800 */
[----:B------:R-:W-:-:S03]  /*21ce0*/  LEA.HI.X.SX32 R152, R152, R2, 0x1, P5 ;  /* 0x0000000298987211 */ /* 0x000fc600028f0eff */
[----:B------:R0:W-:Y:S04]  /*21cf0*/  STL [R1+0x6e4], R154 ;  /* 0x0006e49a01007387 */ /* 0x0001e80000100800 */
[----:B------:R1:W-:Y:S01]  /*21d00*/  STL [R1+0x6b0], R153 ;  /* 0x0006b09901007387 */ /* 0x0003e20000100800 */
[----:B0-----:R-:W-:-:S03]  /*21d10*/  IADD3 R154, P6, R146, R3, RZ ;  /* 0x00000003929a7210 */ /* 0x001fc60007fde0ff */
[----:B-1----:R-:W2:Y:S01]  /*21d20*/  LDL.LU R153, [R1+0x1dc] ;  /* 0x0001dc0001997983 */ /* 0x002ea20000300800 */
[----:B------:R-:W-:-:S03]  /*21d30*/  IADD3 R155, P5, R145, R3, RZ ;  /* 0x00000003919b7210 */ /* 0x000fc60007fbe0ff */
[----:B------:R0:W-:Y:S04]  /*21d40*/  STL [R1+0x6ec], R154 ;  /* 0x0006ec9a01007387 */ /* 0x0001e80000100800 */
[----:B------:R1:W-:Y:S01]  /*21d50*/  STL [R1+0x6b8], R152 ;  /* 0x0006b89801007387 */ /* 0x0003e20000100800 */
[----:B------:R-:W-:-:S03]  /*21d60*/  LEA.HI.X.SX32 R150, R150, R2, 0x1, P3 ;  /* 0x0000000296967211 */ /* 0x000fc600018f0eff */
[----:B0-----:R-:W3:Y:S01]  /*21d70*/  LDL.LU R154, [R1+0x1e0] ;  /* 0x0001e000019a7983 */ /* 0x001ee20000300800 */
[----:B-1----:R-:W-:-:S03]  /*21d80*/  LEA.HI.X.SX32 R152, R151, R2, 0x1, P4 ;  /* 0x0000000297987211 */ /* 0x002fc600020f0eff */
[----:B------:R0:W-:Y:S01]  /*21d90*/  STL [R1+0x6f4], R155 ;  /* 0x0006f49b01007387 */ /* 0x0001e20000100800 */
[----:B------:R-:W-:-:S03]  /*21da0*/  IADD3 R151, P4, R11, R3, RZ ;  /* 0x000000030b977210 */ /* 0x000fc60007f9e0ff */
[----:B------:R-:W-:Y:S04]  /*21db0*/  STL [R1+0x6c0], R152 ;  /* 0x0006c09801007387 */ /* 0x000fe80000100800 */
[----:B0-----:R-:W3:Y:S04]  /*21dc0*/  LDL.LU R155, [R1+0x1e4] ;  /* 0x0001e400019b7983 */ /* 0x001ee80000300800 */
[----:B------:R0:W-:Y:S04]  /*21dd0*/  STL [R1+0x6fc], R151 ;  /* 0x0006fc9701007387 */ /* 0x0001e80000100800 */
[----:B------:R1:W-:Y:S04]  /*21de0*/  STL [R1+0x6c8], R150 ;  /* 0x0006c89601007387 */ /* 0x0003e80000100800 */
[----:B------:R-:W3:Y:S01]  /*21df0*/  LDL.LU R156, [R1+0x1f8] ;  /* 0x0001f800019c7983 */ /* 0x000ee20000300800 */
[----:B0-----:R-:W-:-:S02]  /*21e00*/  IADD3 R151, P3, R10, R3, RZ ;  /* 0x000000030a977210 */ /* 0x001fc40007f7e0ff */
[----:B-1----:R-:W-:-:S03]  /*21e10*/  LEA.HI.X.SX32 R150, R149, R2, 0x1, P2 ;  /* 0x0000000295967211 */ /* 0x002fc600010f0eff */
[----:B------:R-:W-:Y:S01]  /*21e20*/  STL [R1+0x704], R151 ;  /* 0x0007049701007387 */ /* 0x000fe20000100800 */
[----:B------:R-:W-:-:S03]  /*21e30*/  IADD3 R149, P2, R9, R3, RZ ;  /* 0x0000000309957210 */ /* 0x000fc60007f5e0ff */
[----:B------:R-:W-:Y:S01]  /*21e40*/  STL [R1+0x6d0], R150 ;  /* 0x0006d09601007387 */ /* 0x000fe20000100800 */
[----:B------:R-:W-:-:S03]  /*21e50*/  LEA.HI.X.SX32 R148, R148, R2, 0x1, P1 ;  /* 0x0000000294947211 */ /* 0x000fc600008f0eff */
[----:B------:R-:W3:Y:S04]  /*21e60*/  LDL.LU R157, [R1+0x1fc] ;  /* 0x0001fc00019d7983 */ /* 0x000ee80000300800 */
[----:B------:R0:W-:Y:S04]  /*21e70*/  STL [R1+0x70c], R149 ;  /* 0x00070c9501007387 */ /* 0x0001e80000100800 */
[----:B------:R1:W-:Y:S04]  /*21e80*/  STL [R1+0x6d8], R148 ;  /* 0x0006d89401007387 */ /* 0x0003e80000100800 */
[----:B------:R-:W3:Y:S01]  /*21e90*/  LDL.LU R158, [R1+0x200] ;  /* 0x00020000019e7983 */ /* 0x000ee20000300800 */
[----:B0-----:R-:W-:-:S02]  /*21ea0*/  IADD3 R149, P1, R8, R3, RZ ;  /* 0x0000000308957210 */ /* 0x001fc40007f3e0ff */
[----:B-1----:R-:W-:-:S03]  /*21eb0*/  LEA.HI.X.SX32 R148, R147, R2, 0x1, P0 ;  /* 0x0000000293947211 */ /* 0x002fc600000f0eff */
[----:B------:R-:W-:Y:S04]  /*21ec0*/  STL [R1+0x714], R149 ;  /* 0x0007149501007387 */ /* 0x000fe80000100800 */
[----:B------:R-:W-:Y:S04]  /*21ed0*/  STL [R1+0x6e0], R148 ;  /* 0x0006e09401007387 */ /* 0x000fe80000100800 */
[----:B------:R-:W3:Y:S01]  /*21ee0*/  LDL.LU R159, [R1+0x210] ;  /* 0x00021000019f7983 */ /* 0x000ee20000300800 */
[----:B------:R-:W-:Y:S02]  /*21ef0*/  IADD3 R147, P0, R7, R3, RZ ;  /* 0x0000000307937210 */ /* 0x000fe40007f1e0ff */
[----:B------:R-:W-:-:S03]  /*21f00*/  LEA.HI.X.SX32 R146, R146, R2, 0x1, P6 ;  /* 0x0000000292927211 */ /* 0x000fc600030f0eff */
[----:B------:R0:W-:Y:S04]  /*21f10*/  STL [R1+0x71c], R147 ;  /* 0x00071c9301007387 */ /* 0x0001e80000100800 */
[----:B------:R1:W-:Y:S04]  /*21f20*/  STL [R1+0x6e8], R146 ;  /* 0x0006e89201007387 */ /* 0x0003e80000100800 */
[----:B------:R-:W3:Y:S01]  /*21f30*/  LDL.LU R160, [R1+0x214] ;  /* 0x0002140001a07983 */ /* 0x000ee20000300800 */
[----:B0-----:R-:W-:Y:S02]  /*21f40*/  IADD3 R147, P6, R6, R3, RZ ;  /* 0x0000000306937210 */ /* 0x001fe40007fde0ff */
[----:B-1----:R-:W-:-:S03]  /*21f50*/  LEA.HI.X.SX32 R146, R145, R2, 0x1, P5 ;  /* 0x0000000291927211 */ /* 0x002fc600028f0eff */
[----:B------:R-:W-:Y:S01]  /*21f60*/  STL [R1+0x724], R147 ;  /* 0x0007249301007387 */ /* 0x000fe20000100800 */
[-C--:B------:R-:W-:Y:S02]  /*21f70*/  IADD3 R145, P5, R5, R3.reuse, RZ ;  /* 0x0000000305917210 */ /* 0x080fe40007fbe0ff */
[----:B------:R-:W-:Y:S01]  /*21f80*/  LEA.HI.X.SX32 R11, R11, R2, 0x1, P4 ;  /* 0x000000020b0b7211 */ /* 0x000fe200020f0eff */
[----:B------:R-:W-:Y:S04]  /*21f90*/  STL [R1+0x6f0], R146 ;  /* 0x0006f09201007387 */ /* 0x000fe80000100800 */
[----:B------:R-:W3:Y:S04]  /*21fa0*/  LDL.LU R161, [R1+0x21c] ;  /* 0x00021c0001a17983 */ /* 0x000ee80000300800 */
[----:B------:R0:W-:Y:S04]  /*21fb0*/  STL [R1+0x72c], R145 ;  /* 0x00072c9101007387 */ /* 0x0001e80000100800 */
[----:B------:R1:W-:Y:S04]  /*21fc0*/  STL [R1+0x6f8], R11 ;  /* 0x0006f80b01007387 */ /* 0x0003e80000100800 */
[----:B------:R-:W3:Y:S01]  /*21fd0*/  LDL.LU R162, [R1+0x224] ;  /* 0x0002240001a27983 */ /* 0x000ee20000300800 */
[----:B0-----:R-:W-:-:S02]  /*21fe0*/  IADD3 R145, P4, R4, R3, RZ ;  /* 0x0000000304917210 */ /* 0x001fc40007f9e0ff */
[----:B-1----:R-:W-:-:S03]  /*21ff0*/  LEA.HI.X.SX32 R11, R10, R2, 0x1, P3 ;  /* 0x000000020a0b7211 */ /* 0x002fc600018f0eff */
[----:B------:R-:W-:Y:S01]  /*22000*/  STL [R1+0x734], R145 ;  /* 0x0007349101007387 */ /* 0x000fe20000100800 */
[----:B------:R-:W-:-:S03]  /*22010*/  LEA.HI.X.SX32 R9, R9, R2, 0x1, P2 ;  /* 0x0000000209097211 */ /* 0x000fc600010f0eff */
[----:B------:R-:W-:Y:S04]  /*22020*/  STL [R1+0x700], R11 ;  /* 0x0007000b01007387 */ /* 0x000fe80000100800 */
[----:B------:R-:W3:Y:S01]  /*22030*/  LDL.LU R163, [R1+0x22c] ;  /* 0x00022c0001a37983 */ /* 0x000ee20000300800 */
[-C--:B------:R-:W-:Y:S02]  /*22040*/  LEA.HI.X.SX32 R7, R7, R2.reuse, 0x1, P0 ;  /* 0x0000000207077211 */ /* 0x080fe400000f0eff */
[----:B------:R-:W-:Y:S02]  /*22050*/  LEA.HI.X.SX32 R5, R5, R2, 0x1, P5 ;  /* 0x0000000205057211 */ /* 0x000fe400028f0eff */
[----:B----4-:R-:W-:-:S05]  /*22060*/  IADD3 R10, P3, R169, R3, RZ ;  /* 0x00000003a90a7210 */ /* 0x010fca0007f7e0ff */
[----:B------:R2:W-:Y:S04]  /*22070*/  STL [R1+0x73c], R10 ;  /* 0x00073c0a01007387 */ /* 0x0005e80000100800 */
[----:B------:R0:W-:Y:S04]  /*22080*/  STL [R1+0x708], R9 ;  /* 0x0007080901007387 */ /* 0x0001e80000100800 */
[----:B------:R-:W4:Y:S01]  /*22090*/  LDL.LU R164, [R1+0x234] ;  /* 0x0002340001a47983 */ /* 0x000f220000300800 */
[----:B--2---:R-:W-:Y:S02]  /*220a0*/  IADD3 R10, P2, R153, R3, RZ ;  /* 0x00000003990a7210 */ /* 0x004fe40007f5e0ff */
[----:B0-----:R-:W-:-:S03]  /*220b0*/  LEA.HI.X.SX32 R9, R8, R2, 0x1, P1 ;  /* 0x0000000208097211 */ /* 0x001fc600008f0eff */
[----:B------:R-:W-:Y:S04]  /*220c0*/  STL [R1+0x744], R10 ;  /* 0x0007440a01007387 */ /* 0x000fe80000100800 */
[----:B------:R-:W-:Y:S04]  /*220d0*/  STL [R1+0x710], R9 ;  /* 0x0007100901007387 */ /* 0x000fe80000100800 */
[----:B------:R-:W2:Y:S01]  /*220e0*/  LDL.LU R165, [R1+0x23c] ;  /* 0x00023c0001a57983 */ /* 0x000ea20000300800 */
[----:B---3--:R-:W-:-:S05]  /*220f0*/  IADD3 R8, P1, R154, R3, RZ ;  /* 0x000000039a087210 */ /* 0x008fca0007f3e0ff */
[----:B------:R0:W-:Y:S04]  /*22100*/  STL [R1+0x74c], R8 ;  /* 0x00074c0801007387 */ /* 0x0001e80000100800 */
[----:B------:R1:W-:Y:S04]  /*22110*/  STL [R1+0x718], R7 ;  /* 0x0007180701007387 */ /* 0x0003e80000100800 */
[----:B------:R-:W3:Y:S01]  /*22120*/  LDL.LU R151, [R1+0x240] ;  /* 0x0002400001977983 */ /* 0x000ee20000300800 */
[----:B0-----:R-:W-:Y:S02]  /*22130*/  IADD3 R8, P0, R155, R3, RZ ;  /* 0x000000039b087210 */ /* 0x001fe40007f1e0ff */
[----:B-1----:R-:W-:-:S03]  /*22140*/  LEA.HI.X.SX32 R7, R6, R2, 0x1, P6 ;  /* 0x0000000206077211 */ /* 0x002fc600030f0eff */
[----:B------:R-:W-:Y:S04]  /*22150*/  STL [R1+0x754], R8 ;  /* 0x0007540801007387 */ /* 0x000fe80000100800 */
[----:B------:R-:W-:Y:S01]  /*22160*/  STL [R1+0x720], R7 ;  /* 0x0007200701007387 */ /* 0x000fe20000100800 */
[----:B------:R-:W-:-:S03]  /*22170*/  IADD3 R6, P6, R156, R3, RZ ;  /* 0x000000039c067210 */ /* 0x000fc60007fde0ff */
[----:B------:R-:W3:Y:S04]  /*22180*/  LDL.LU R166, [R1+0x244] ;  /* 0x0002440001a67983 */ /* 0x000ee80000300800 */
[----:B------:R0:W-:Y:S04]  /*22190*/  STL [R1+0x75c], R6 ;  /* 0x00075c0601007387 */ /* 0x0001e80000100800 */
[----:B------:R1:W-:Y:S04]  /*221a0*/  STL [R1+0x728], R5 ;  /* 0x0007280501007387 */ /* 0x0003e80000100800 */
[----:B------:R-:W3:Y:S01]  /*221b0*/  LDL.LU R152, [R1+0x248] ;  /* 0x0002480001987983 */ /* 0x000ee20000300800 */
[----:B0-----:R-:W-:-:S02]  /*221c0*/  IADD3 R6, P5, R157, R3, RZ ;  /* 0x000000039d067210 */ /* 0x001fc40007fbe0ff */
[----:B-1----:R-:W-:-:S03]  /*221d0*/  LEA.HI.X.SX32 R5, R4, R2, 0x1, P4 ;  /* 0x0000000204057211 */ /* 0x002fc600020f0eff */
[----:B------:R-:W-:Y:S04]  /*221e0*/  STL [R1+0x764], R6 ;  /* 0x0007640601007387 */ /* 0x000fe80000100800 */
[----:B------:R0:W-:Y:S01]  /*221f0*/  STL [R1+0x730], R5 ;  /* 0x0007300501007387 */ /* 0x0001e20000100800 */
[-C--:B------:R-:W-:Y:S02]  /*22200*/  IADD3 R4, P4, R158, R3.reuse, RZ ;  /* 0x000000039e047210 */ /* 0x080fe40007f9e0ff */
[----:B0-----:R-:W-:Y:S02]  /*22210*/  LEA.HI.X.SX32 R5, R169, R2, 0x1, P3 ;  /* 0x00000002a9057211 */ /* 0x001fe400018f0eff */
[----:B------:R-:W3:Y:S04]  /*22220*/  LDL.LU R169, [R1+0x24c] ;  /* 0x00024c0001a97983 */ /* 0x000ee80000300800 */
[----:B------:R0:W-:Y:S04]  /*22230*/  STL [R1+0x76c], R4 ;  /* 0x00076c0401007387 */ /* 0x0001e80000100800 */
[----:B------:R1:W-:Y:S01]  /*22240*/  STL [R1+0x738], R5 ;  /* 0x0007380501007387 */ /* 0x0003e20000100800 */
[----:B0-----:R-:W-:-:S02]  /*22250*/  IADD3 R4, P3, R159, R3, RZ ;  /* 0x000000039f047210 */ /* 0x001fc40007f7e0ff */
[-C--:B-1----:R-:W-:Y:S02]  /*22260*/  LEA.HI.X.SX32 R5, R153, R2.reuse, 0x1, P2 ;  /* 0x0000000299057211 */ /* 0x082fe400010f0eff */
[----:B------:R-:W3:Y:S04]  /*22270*/  LDL.LU R153, [R1+0x25c] ;  /* 0x00025c0001997983 */ /* 0x000ee80000300800 */
[----:B------:R-:W-:Y:S04]  /*22280*/  STL [R1+0x774], R4 ;  /* 0x0007740401007387 */ /* 0x000fe80000100800 */
[----:B------:R0:W-:Y:S02]  /*22290*/  STL [R1+0x740], R5 ;  /* 0x0007400501007387 */ /* 0x0001e40000100800 */
[----:B0-----:R-:W-:-:S02]  /*222a0*/  LEA.HI.X.SX32 R5, R154, R2, 0x1, P1 ;  /* 0x000000029a057211 */ /* 0x001fc400008f0eff */
[----:B------:R-:W3:Y:S01]  /*222b0*/  LDL.LU R154, [R1+0x260] ;  /* 0x00026000019a7983 */ /* 0x000ee20000300800 */
[----:B------:R-:W-:-:S05]  /*222c0*/  IADD3 R4, P2, R160, R3, RZ ;  /* 0x00000003a0047210 */ /* 0x000fca0007f5e0ff */
[----:B------:R0:W-:Y:S04]  /*222d0*/  STL [R1+0x77c], R4 ;  /* 0x00077c0401007387 */ /* 0x0001e80000100800 */
[----:B------:R1:W-:Y:S01]  /*222e0*/  STL [R1+0x748], R5 ;  /* 0x0007480501007387 */ /* 0x0003e20000100800 */
[-C--:B0-----:R-:W-:Y:S02]  /*222f0*/  IADD3 R4, P1, R161, R3.reuse, RZ ;  /* 0x00000003a1047210 */ /* 0x081fe40007f3e0ff */
[----:B-1----:R-:W-:Y:S02]  /*22300*/  LEA.HI.X.SX32 R5, R155, R2, 0x1, P0 ;  /* 0x000000029b057211 */ /* 0x002fe400000f0eff */
[----:B------:R-:W3:Y:S04]  /*22310*/  LDL.LU R155, [R1+0x26c] ;  /* 0x00026c00019b7983 */ /* 0x000ee80000300800 */
[----:B------:R0:W-:Y:S04]  /*22320*/  STL [R1+0x784], R4 ;  /* 0x0007840401007387 */ /* 0x0001e80000100800 */
[----:B------:R1:W-:Y:S01]  /*22330*/  STL [R1+0x750], R5 ;  /* 0x0007500501007387 */ /* 0x0003e20000100800 */
[----:B0-----:R-:W-:-:S02]  /*22340*/  IADD3 R4, P0, R162, R3, RZ ;  /* 0x00000003a2047210 */ /* 0x001fc40007f1e0ff */
[----:B-1----:R-:W-:Y:S02]  /*22350*/  LEA.HI.X.SX32 R5, R156, R2, 0x1, P6 ;  /* 0x000000029c057211 */ /* 0x002fe400030f0eff */
        /* <DEDUP_REMOVED lines=10> */
[----:B----4-:R-:W-:-:S05]  /*22400*/  IADD3 R4, P5, R164, R3, RZ ;  /* 0x00000003a4047210 */ /* 0x010fca0007fbe0ff */
[----:B------:R2:W-:Y:S04]  /*22410*/  STL [R1+0x79c], R4 ;  /* 0x00079c0401007387 */ /* 0x0005e80000100800 */
[----:B------:R0:W-:Y:S01]  /*22420*/  STL [R1+0x768], R5 ;  /* 0x0007680501007387 */ /* 0x0001e20000100800 */
[-C--:B--2---:R-:W-:Y:S02]  /*22430*/  IADD3 R4, P4, R165, R3.reuse, RZ ;  /* 0x00000003a5047210 */ /* 0x084fe40007f9e0ff */
[----:B0-----:R-:W-:Y:S02]  /*22440*/  LEA.HI.X.SX32 R5, R159, R2, 0x1, P3 ;  /* 0x000000029f057211 */ /* 0x001fe400018f0eff */
[----:B------:R-:W2:Y:S04]  /*22450*/  LDL.LU R159, [R1+0x28c] ;  /* 0x00028c00019f7983 */ /* 0x000ea80000300800 */
[----:B------:R3:W-:Y:S04]  /*22460*/  STL [R1+0x7a4], R4 ;  /* 0x0007a40401007387 */ /* 0x0007e80000100800 */
[----:B------:R0:W-:Y:S01]  /*22470*/  STL [R1+0x770], R5 ;  /* 0x0007700501007387 */ /* 0x0001e20000100800 */
[----:B---3--:R-:W-:-:S02]  /*22480*/  IADD3 R4, P3, R151, R3, RZ ;  /* 0x0000000397047210 */ /* 0x008fc40007f7e0ff */
[----:B0-----:R-:W-:Y:S02]  /*22490*/  LEA.HI.X.SX32 R5, R160, R2, 0x1, P2 ;  /* 0x00000002a0057211 */ /* 0x001fe400010f0eff */
[----:B------:R-:W3:Y:S04]  /*224a0*/  LDL.LU R160, [R1+0x290] ;  /* 0x0002900001a07983 */ /* 0x000ee80000300800 */
[----:B------:R0:W-:Y:S04]  /*224b0*/  STL [R1+0x7ac], R4 ;  /* 0x0007ac0401007387 */ /* 0x0001e80000100800 */
[----:B------:R1:W-:Y:S01]  /*224c0*/  STL [R1+0x778], R5 ;  /* 0x0007780501007387 */ /* 0x0003e20000100800 */
[----:B0-----:R-:W-:-:S02]  /*224d0*/  IADD3 R4, P2, R166, R3, RZ ;  /* 0x00000003a6047210 */ /* 0x001fc40007f5e0ff */
[----:B-1----:R-:W-:Y:S02]  /*224e0*/  LEA.HI.X.SX32 R5, R161, R2, 0x1, P1 ;  /* 0x00000002a1057211 */ /* 0x002fe400008f0eff */
[----:B------:R-:W4:Y:S04]  /*224f0*/  LDL.LU R161, [R1+0x29c] ;  /* 0x00029c0001a17983 */ /* 0x000f280000300800 */
        /* <DEDUP_REMOVED lines=18> */
[-C--:B-1----:R-:W-:Y:S02]  /*22620*/  LEA.HI.X.SX32 R5, R165, R2.reuse, 0x1, P4 ;  /* 0x00000002a5057211 */ /* 0x082fe400020f0eff */
[----:B------:R-:W4:Y:S04]  /*22630*/  LDL.LU R165, [R1+0x2b8] ;  /* 0x0002b80001a57983 */ /* 0x000f280000300800 */
[----:B------:R-:W-:Y:S04]  /*22640*/  STL [R1+0x7d4], R4 ;  /* 0x0007d40401007387 */ /* 0x000fe80000100800 */
[----:B------:R0:W-:Y:S02]  /*22650*/  STL [R1+0x7a0], R5 ;  /* 0x0007a00501007387 */ /* 0x0001e40000100800 */
[----:B0-----:R-:W-:-:S02]  /*22660*/  LEA.HI.X.SX32 R5, R151, R2, 0x1, P3 ;  /* 0x0000000297057211 */ /* 0x001fc400018f0eff */
[----:B------:R-:W4:Y:S01]  /*22670*/  LDL.LU R151, [R1+0x2bc] ;  /* 0x0002bc0001977983 */ /* 0x000f220000300800 */
[----:B------:R-:W-:-:S05]  /*22680*/  IADD3 R4, P4, R155, R3, RZ ;  /* 0x000000039b047210 */ /* 0x000fca0007f9e0ff */
[----:B------:R0:W-:Y:S04]  /*22690*/  STL [R1+0x7dc], R4 ;  /* 0x0007dc0401007387 */ /* 0x0001e80000100800 */
[----:B------:R1:W-:Y:S01]  /*226a0*/  STL [R1+0x7a8], R5 ;  /* 0x0007a80501007387 */ /* 0x0003e20000100800 */
[-C--:B0-----:R-:W-:Y:S02]  /*226b0*/  IADD3 R4, P3, R156, R3.reuse, RZ ;  /* 0x000000039c047210 */ /* 0x081fe40007f7e0ff */
        /* <DEDUP_REMOVED lines=16> */
[----:B--2---:R-:W-:-:S05]  /*227c0*/  IADD3 R4, P0, R159, R3, RZ ;  /* 0x000000039f047210 */ /* 0x004fca0007f1e0ff */
[----:B------:R-:W-:Y:S04]  /*227d0*/  STL [R1+0x7fc], R4 ;  /* 0x0007fc0401007387 */ /* 0x000fe80000100800 */
[----:B------:R0:W-:Y:S02]  /*227e0*/  STL [R1+0x7c8], R5 ;  /* 0x0007c80501007387 */ /* 0x0001e40000100800 */
[----:B0-----:R-:W-:Y:S02]  /*227f0*/  LEA.HI.X.SX32 R5, R154, R2, 0x1, P5 ;  /* 0x000000029a057211 */ /* 0x001fe400028f0eff */
[-C--:B---3--:R-:W-:Y:S01]  /*22800*/  IADD3 R4, P6, R160, R3.reuse, RZ ;  /* 0x00000003a0047210 */ /* 0x088fe20007fde0ff */
[----:B------:R-:W2:Y:S04]  /*22810*/  LDL.LU R154, [R1+0x2e0] ;  /* 0x0002e000019a7983 */ /* 0x000ea80000300800 */
[----:B------:R4:W-:Y:S04]  /*22820*/  STL [R1+0x804], R4 ;  /* 0x0008040401007387 */ /* 0x0009e80000100800 */
[----:B------:R0:W-:Y:S01]  /*22830*/  STL [R1+0x7d0], R5 ;  /* 0x0007d00501007387 */ /* 0x0001e20000100800 */
[----:B----4-:R-:W-:-:S02]  /*22840*/  IADD3 R4, P5, R161, R3, RZ ;  /* 0x00000003a1047210 */ /* 0x010fc40007fbe0ff */
        /* <DEDUP_REMOVED lines=55> */
[----:B------:R-:W2:Y:S01]  /*22bc0*/  LDL.LU R151, [R1+0x330] ;  /* 0x0003300001977983 */ /* 0x000ea20000300800 */
[----:B---3--:R-:W-:-:S05]  /*22bd0*/  IADD3 R4, P1, R155, R3, RZ ;  /* 0x000000039b047210 */ /* 0x008fca0007f3e0ff */
[----:B------:R-:W-:Y:S04]  /*22be0*/  STL [R1+0x864], R4 ;  /* 0x0008640401007387 */ /* 0x000fe80000100800 */
[----:B------:R0:W-:Y:S02]  /*22bf0*/  STL [R1+0x830], R5 ;  /* 0x0008300501007387 */ /* 0x0001e40000100800 */
[----:B0-----:R-:W-:Y:S02]  /*22c00*/  LEA.HI.X.SX32 R5, R166, R2, 0x1, P6 ;  /* 0x00000002a6057211 */ /* 0x001fe400030f0eff */
[-C--:B----4-:R-:W-:Y:S01]  /*22c10*/  IADD3 R4, P0, R156, R3.reuse, RZ ;  /* 0x000000039c047210 */ /* 0x090fe20007f1e0ff */
        /* <DEDUP_REMOVED lines=59> */
[----:B------:R-:W3:Y:S01]  /*22fd0*/  LDL.LU R162, [R1+0x398] ;  /* 0x0003980001a27983 */ /* 0x000ee20000300800 */
[----:B----4-:R-:W-:-:S05]  /*22fe0*/  IADD3 R4, P2, R152, R3, RZ ;  /* 0x0000000398047210 */ /* 0x010fca0007f5e0ff */
[----:B------:R-:W-:Y:S04]  /*22ff0*/  STL [R1+0x8cc], R4 ;  /* 0x0008cc0401007387 */ /* 0x000fe80000100800 */
[----:B------:R0:W-:Y:S02]  /*23000*/  STL [R1+0x898], R5 ;  /* 0x0008980501007387 */ /* 0x0001e40000100800 */
[----:B0-----:R-:W-:Y:S02]  /*23010*/  LEA.HI.X.SX32 R5, R163, R2, 0x1, P0 ;  /* 0x00000002a3057211 */ /* 0x001fe400000f0eff */
[-C--:B------:R-:W-:Y:S01]  /*23020*/  IADD3 R4, P1, R169, R3.reuse, RZ ;  /* 0x00000003a9047210 */ /* 0x080fe20007f3e0ff */
        /* <DEDUP_REMOVED lines=59> */
[----:B------:R-:W4:Y:S01]  /*233e0*/  LDL.LU R158, [R1+0x3f4] ;  /* 0x0003f400019e7983 */ /* 0x000f220000300800 */
[----:B------:R-:W-:-:S05]  /*233f0*/  IADD3 R4, P3, R164, R3, RZ ;  /* 0x00000003a4047210 */ /* 0x000fca0007f7e0ff */
        /* <DEDUP_REMOVED lines=197> */
[-C--:B0-----:R-:W-:Y:S02]  /*24050*/  LEA.HI.X.SX32 R5, R164, R2.reuse, 0x1, P4 ;  /* 0x00000002a4057211 */ /* 0x081fe400020f0eff */
[----:B------:R-:W-:Y:S01]  /*24060*/  IADD3 R4, P5, R153, R3, RZ ;  /* 0x0000000399047210 */ /* 0x000fe20007fbe0ff */
        /* <DEDUP_REMOVED lines=432> */
[----:B------:R0:W-:Y:S04]  /*25b70*/  STL [R1+0xf10], R5 ;  /* 0x000f100501007387 */ /* 0x0001e80000100800 */
[----:B------:R-:W4:Y:S01]  /*25b80*/  LDL.LU R150, [R1+0xf4] ;  /* 0x0000f40001967983 */ /* 0x000f220000300800 */
[----:B0-----:R-:W-:-:S02]  /*25b90*/  LEA.HI.X.SX32 R5, R151, R2, 0x1, P1 ;  /* 0x0000000297057211 */ /* 0x001fc400008f0eff */
        /* <DEDUP_REMOVED lines=10> */
[----:B--2---:R-:W-:-:S05]  /*25c40*/  IADD3 R4, P0, R157, R3, RZ ;  /* 0x000000039d047210 */ /* 0x004fca0007f1e0ff */
[----:B------:R-:W-:Y:S04]  /*25c50*/  STL [R1+0xf5c], R4 ;  /* 0x000f5c0401007387 */ /* 0x000fe80000100800 */
[----:B------:R0:W-:Y:S02]  /*25c60*/  STL [R1+0xf28], R5 ;  /* 0x000f280501007387 */ /* 0x0001e40000100800 */
[----:B0-----:R-:W-:Y:S02]  /*25c70*/  LEA.HI.X.SX32 R5, R169, R2, 0x1, P5 ;  /* 0x00000002a9057211 */ /* 0x001fe400028f0eff */
[----:B------:R-:W2:Y:S01]  /*25c80*/  LDL.LU R169, [R1+0xe8] ;  /* 0x0000e80001a97983 */ /* 0x000ea20000300800 */
[----:B---3--:R-:W-:-:S05]  /*25c90*/  IADD3 R4, P6, R158, R3, RZ ;  /* 0x000000039e047210 */ /* 0x008fca0007fde0ff */
[----:B------:R-:W-:Y:S04]  /*25ca0*/  STL [R1+0xf64], R4 ;  /* 0x000f640401007387 */ /* 0x000fe80000100800 */
[----:B------:R0:W-:Y:S04]  /*25cb0*/  STL [R1+0xf30], R5 ;  /* 0x000f300501007387 */ /* 0x0001e80000100800 */
[----:B------:R-:W3:Y:S01]  /*25cc0*/  LDL.LU R152, [R1+0xe4] ;  /* 0x0000e40001987983 */ /* 0x000ee20000300800 */
[----:B0-----:R-:W-:Y:S02]  /*25cd0*/  LEA.HI.X.SX32 R5, R153, R2, 0x1, P4 ;  /* 0x0000000299057211 */ /* 0x001fe400020f0eff */
[----:B----4-:R-:W-:-:S05]  /*25ce0*/  IADD3 R4, P5, R159, R3, RZ ;  /* 0x000000039f047210 */ /* 0x010fca0007fbe0ff */
[----:B------:R-:W-:Y:S04]  /*25cf0*/  STL [R1+0xf6c], R4 ;  /* 0x000f6c0401007387 */ /* 0x000fe80000100800 */
[----:B------:R0:W-:Y:S04]  /*25d00*/  STL [R1+0xf38], R5 ;  /* 0x000f380501007387 */ /* 0x0001e80000100800 */
[----:B------:R-:W4:Y:S01]  /*25d10*/  LDL.LU R153, [R1+0xe0] ;  /* 0x0000e00001997983 */ /* 0x000f220000300800 */
[----:B0-----:R-:W-:Y:S02]  /*25d20*/  LEA.HI.X.SX32 R5, R154, R2, 0x1, P3 ;  /* 0x000000029a057211 */ /* 0x001fe400018f0eff */
[----:B------:R-:W-:-:S05]  /*25d30*/  IADD3 R4, P4, R160, R3, RZ ;  /* 0x00000003a0047210 */ /* 0x000fca0007f9e0ff */
        /* <DEDUP_REMOVED lines=25> */
[----:B------:R0:W-:Y:S04]  /*25ed0*/  STL [R1+0xf9c], R4 ;  /* 0x000f9c0401007387 */ /* 0x0001e80000100800 */
[----:B------:R1:W-:Y:S04]  /*25ee0*/  STL [R1+0xf68], R5 ;  /* 0x000f680501007387 */ /* 0x0003e80000100800 */
[----:B------:R-:W4:Y:S01]  /*25ef0*/  LDL.LU R159, [R1+0xc8] ;  /* 0x0000c800019f7983 */ /* 0x000f220000300800 */
[----:B0-----:R-:W-:Y:S02]  /*25f00*/  IADD3 R4, P5, R150, R3, RZ ;  /* 0x0000000396047210 */ /* 0x001fe40007fbe0ff */
[----:B-1----:R-:W-:-:S03]  /*25f10*/  LEA.HI.X.SX32 R5, R160, R2, 0x1, P4 ;  /* 0x00000002a0057211 */ /* 0x002fc600020f0eff */
        /* <DEDUP_REMOVED lines=11> */
[----:B------:R-:W4:Y:S04]  /*25fd0*/  LDL.LU R162, [R1+0xbc] ;  /* 0x0000bc0001a27983 */ /* 0x000f280000300800 */
[----:B------:R0:W-:Y:S02]  /*25fe0*/  STL [R1+0xf80], R5 ;  /* 0x000f800501007387 */ /* 0x0001e40000100800 */
[----:B0-----:R-:W-:-:S02]  /*25ff0*/  LEA.HI.X.SX32 R5, R163, R2, 0x1, P1 ;  /* 0x00000002a3057211 */ /* 0x001fc400008f0eff */
[----:B------:R-:W-:Y:S02]  /*26000*/  LEA.HI.X.SX32 R6, R150, R2, 0x1, P5 ;  /* 0x0000000296067211 */ /* 0x000fe400028f0eff */
[----:B--2---:R-:W-:-:S05]  /*26010*/  IADD3 R4, P2, R169, R3, RZ ;  /* 0x00000003a9047210 */ /* 0x004fca0007f5e0ff */
[----:B------:R3:W-:Y:S04]  /*26020*/  STL [R1+0xfbc], R4 ;  /* 0x000fbc0401007387 */ /* 0x0007e80000100800 */
[----:B------:R-:W2:Y:S01]  /*26030*/  LDL.LU R163, [R1+0xb8] ;  /* 0x0000b80001a37983 */ /* 0x000ea20000300800 */
[----:B---3--:R-:W-:-:S03]  /*26040*/  IADD3 R4, P1, R152, R3, RZ ;  /* 0x0000000398047210 */ /* 0x008fc60007f3e0ff */
[----:B------:R0:W-:Y:S04]  /*26050*/  STL [R1+0xf88], R5 ;  /* 0x000f880501007387 */ /* 0x0001e80000100800 */
[----:B------:R4:W-:Y:S01]  /*26060*/  STL [R1+0xfc4], R4 ;  /* 0x000fc40401007387 */ /* 0x0009e20000100800 */
[----:B0-----:R-:W-:-:S03]  /*26070*/  LEA.HI.X.SX32 R5, R164, R2, 0x1, P0 ;  /* 0x00000002a4057211 */ /* 0x001fc600000f0eff */
[----:B------:R-:W3:Y:S04]  /*26080*/  LDL.LU R164, [R1+0xb4] ;  /* 0x0000b40001a47983 */ /* 0x000ee80000300800 */
[----:B------:R0:W-:Y:S01]  /*26090*/  STL [R1+0xf90], R5 ;  /* 0x000f900501007387 */ /* 0x0001e20000100800 */
[----:B----4-:R-:W-:Y:S02]  /*260a0*/  IADD3 R4, P0, R153, R3, RZ ;  /* 0x0000000399047210 */ /* 0x010fe40007f1e0ff */
[----:B0-----:R-:W-:-:S03]  /*260b0*/  LEA.HI.X.SX32 R5, R165, R2, 0x1, P6 ;  /* 0x00000002a5057211 */ /* 0x001fc600030f0eff */
[----:B------:R0:W-:Y:S04]  /*260c0*/  STL [R1+0xfcc], R4 ;  /* 0x000fcc0401007387 */ /* 0x0001e80000100800 */
[----:B------:R-:W4:Y:S04]  /*260d0*/  LDL.LU R165, [R1+0xb0] ;  /* 0x0000b00001a57983 */ /* 0x000f280000300800 */
[----:B------:R-:W-:Y:S01]  /*260e0*/  STL [R1+0xf98], R5 ;  /* 0x000f980501007387 */ /* 0x000fe20000100800 */
[----:B0-----:R-:W-:-:S05]  /*260f0*/  IADD3 R4, P6, R154, R3, RZ ;  /* 0x000000039a047210 */ /* 0x001fca0007fde0ff */
[----:B------:R0:W-:Y:S04]  /*26100*/  STL [R1+0xfd4], R4 ;  /* 0x000fd40401007387 */ /* 0x0001e80000100800 */
[----:B------:R-:W-:Y:S01]  /*26110*/  STL [R1+0xfa0], R6 ;  /* 0x000fa00601007387 */ /* 0x000fe20000100800 */
[----:B0-----:R-:W-:-:S03]  /*26120*/  LEA.HI.X.SX32 R4, R166, R2, 0x1, P4 ;  /* 0x00000002a6047211 */ /* 0x001fc600020f0eff */
[----:B------:R-:W4:Y:S01]  /*26130*/  LDL.LU R166, [R1+0xac] ;  /* 0x0000ac0001a67983 */ /* 0x000f220000300800 */
[----:B------:R-:W-:-:S05]  /*26140*/  IADD3 R5, P5, R155, R3, RZ ;  /* 0x000000039b057210 */ /* 0x000fca0007fbe0ff */
[----:B------:R-:W-:Y:S04]  /*26150*/  STL [R1+0xfdc], R5 ;  /* 0x000fdc0501007387 */ /* 0x000fe80000100800 */
[----:B------:R0:W-:Y:S04]  /*26160*/  STL [R1+0xfa8], R4 ;  /* 0x000fa80401007387 */ /* 0x0001e80000100800 */
[----:B------:R-:W4:Y:S01]  /*26170*/  LDL.LU R149, [R1+0xa8] ;  /* 0x0000a80001957983 */ /* 0x000f220000300800 */
[----:B0-----:R-:W-:Y:S02]  /*26180*/  LEA.HI.X.SX32 R4, R151, R2, 0x1, P3 ;  /* 0x0000000297047211 */ /* 0x001fe400018f0eff */
[----:B------:R-:W-:-:S05]  /*26190*/  IADD3 R5, P4, R156, R3, RZ ;  /* 0x000000039c057210 */ /* 0x000fca0007f9e0ff */
[----:B------:R-:W-:Y:S04]  /*261a0*/  STL [R1+0xfe4], R5 ;  /* 0x000fe40501007387 */ /* 0x000fe80000100800 */
[----:B------:R0:W-:Y:S02]  /*261b0*/  STL [R1+0xfb0], R4 ;  /* 0x000fb00401007387 */ /* 0x0001e40000100800 */
[----:B0-----:R-:W-:Y:S02]  /*261c0*/  LEA.HI.X.SX32 R4, R169, R2, 0x1, P2 ;  /* 0x00000002a9047211 */ /* 0x001fe400010f0eff */
        /* <DEDUP_REMOVED lines=13> */
[----:B------:R-:W-:Y:S01]  /*262a0*/  STL [R1+0xfc8], R4 ;  /* 0x000fc80401007387 */ /* 0x000fe20000100800 */
[----:B------:R-:W-:Y:S02]  /*262b0*/  IADD3 R6, P0, R160, R3, RZ ;  /* 0x00000003a0067210 */ /* 0x000fe40007f1e0ff */
[----:B0-----:R-:W-:-:S03]  /*262c0*/  LEA.HI.X.SX32 R5, R154, R2, 0x1, P6 ;  /* 0x000000029a057211 */ /* 0x001fc600030f0eff */
[----:B------:R-:W-:Y:S04]  /*262d0*/  STL [R1+0x1004], R6 ;  /* 0x0010040601007387 */ /* 0x000fe80000100800 */
[----:B------:R-:W4:Y:S04]  /*262e0*/  LDL.LU R152, [R1+0x98] ;  /* 0x0000980001987983 */ /* 0x000f280000300800 */
[----:B------:R0:W-:Y:S02]  /*262f0*/  STL [R1+0xfd0], R5 ;  /* 0x000fd00501007387 */ /* 0x0001e40000100800 */
[----:B0-----:R-:W-:-:S02]  /*26300*/  LEA.HI.X.SX32 R5, R155, R2, 0x1, P5 ;  /* 0x000000029b057211 */ /* 0x001fc400028f0eff */
[----:B------:R-:W-:-:S05]  /*26310*/  IADD3 R4, P6, R161, R3, RZ ;  /* 0x00000003a1047210 */ /* 0x000fca0007fde0ff */
[----:B------:R0:W-:Y:S04]  /*26320*/  STL [R1+0x100c], R4 ;  /* 0x00100c0401007387 */ /* 0x0001e80000100800 */
[----:B------:R-:W4:Y:S04]  /*26330*/  LDL.LU R153, [R1+0x94] ;  /* 0x0000940001997983 */ /* 0x000f280000300800 */
[----:B------:R1:W-:Y:S01]  /*26340*/  STL [R1+0xfd8], R5 ;  /* 0x000fd80501007387 */ /* 0x0003e20000100800 */
[----:B0-----:R-:W-:-:S05]  /*26350*/  IADD3 R4, P5, R162, R3, RZ ;  /* 0x00000003a2047210 */ /* 0x001fca0007fbe0ff */
[----:B------:R-:W-:Y:S01]  /*26360*/  STL [R1+0x1014], R4 ;  /* 0x0010140401007387 */ /* 0x000fe20000100800 */
[----:B-1----:R-:W-:-:S03]  /*26370*/  LEA.HI.X.SX32 R5, R156, R2, 0x1, P4 ;  /* 0x000000029c057211 */ /* 0x002fc600020f0eff */
[----:B------:R-:W4:Y:S04]  /*26380*/  LDL.LU R154, [R1+0x90] ;  /* 0x00009000019a7983 */ /* 0x000f280000300800 */
[----:B------:R0:W-:Y:S02]  /*26390*/  STL [R1+0xfe0], R5 ;  /* 0x000fe00501007387 */ /* 0x0001e40000100800 */
[----:B0-----:R-:W-:Y:S02]  /*263a0*/  LEA.HI.X.SX32 R5, R157, R2, 0x1, P3 ;  /* 0x000000029d057211 */ /* 0x001fe400018f0eff */
[----:B--2---:R-:W-:-:S05]  /*263b0*/  IADD3 R4, P4, R163, R3, RZ ;  /* 0x00000003a3047210 */ /* 0x004fca0007f9e0ff */
[----:B------:R3:W-:Y:S04]  /*263c0*/  STL [R1+0x101c], R4 ;  /* 0x00101c0401007387 */ /* 0x0007e80000100800 */
[----:B------:R-:W2:Y:S04]  /*263d0*/  LDL.LU R155, [R1+0x8c] ;  /* 0x00008c00019b7983 */ /* 0x000ea80000300800 */
[----:B------:R0:W-:Y:S01]  /*263e0*/  STL [R1+0xfe8], R5 ;  /* 0x000fe80501007387 */ /* 0x0001e20000100800 */
[----:B---3--:R-:W-:Y:S02]  /*263f0*/  IADD3 R4, P3, R164, R3, RZ ;  /* 0x00000003a4047210 */ /* 0x008fe40007f7e0ff */
[----:B0-----:R-:W-:-:S03]  /*26400*/  LEA.HI.X.SX32 R5, R158, R2, 0x1, P2 ;  /* 0x000000029e057211 */ /* 0x001fc600010f0eff */
[----:B------:R4:W-:Y:S04]  /*26410*/  STL [R1+0x1024], R4 ;  /* 0x0010240401007387 */ /* 0x0009e80000100800 */
[----:B------:R-:W3:Y:S04]  /*26420*/  LDL.LU R156, [R1+0x88] ;  /* 0x00008800019c7983 */ /* 0x000ee80000300800 */
[----:B------:R0:W-:Y:S01]  /*26430*/  STL [R1+0xff0], R5 ;  /* 0x000ff00501007387 */ /* 0x0001e20000100800 */
[----:B----4-:R-:W-:Y:S02]  /*26440*/  IADD3 R4, P2, R165, R3, RZ ;  /* 0x00000003a5047210 */ /* 0x010fe40007f5e0ff */
[----:B0-----:R-:W-:-:S03]  /*26450*/  LEA.HI.X.SX32 R5, R159, R2, 0x1, P1 ;  /* 0x000000029f057211 */ /* 0x001fc600008f0eff */
[----:B------:R-:W-:Y:S04]  /*26460*/  STL [R1+0x102c], R4 ;  /* 0x00102c0401007387 */ /* 0x000fe80000100800 */
[----:B------:R-:W4:Y:S04]  /*26470*/  LDL.LU R157, [R1+0x84] ;  /* 0x00008400019d7983 */ /* 0x000f280000300800 */
[----:B------:R0:W-:Y:S04]  /*26480*/  STL [R1+0xff8], R5 ;  /* 0x000ff80501007387 */ /* 0x0001e80000100800 */
[----:B------:R-:W4:Y:S01]  /*26490*/  LDL.LU R158, [R1+0x80] ;  /* 0x00008000019e7983 */ /* 0x000f220000300800 */
[----:B0-----:R-:W-:-:S02]  /*264a0*/  LEA.HI.X.SX32 R5, R160, R2, 0x1, P0 ;  /* 0x00000002a0057211 */ /* 0x001fc400000f0eff */
        /* <DEDUP_REMOVED lines=12> */
[----:B------:R-:W4:Y:S04]  /*26570*/  LDL.LU R161, [R1+0x74] ;  /* 0x0000740001a17983 */ /* 0x000f280000300800 */
[----:B------:R1:W-:Y:S01]  /*26580*/  STL [R1+0x1010], R5 ;  /* 0x0010100501007387 */ /* 0x0003e20000100800 */
[----:B0-----:R-:W-:Y:S02]  /*26590*/  IADD3 R4, P5, R150, R3, RZ ;  /* 0x0000000396047210 */ /* 0x001fe40007fbe0ff */
[----:B-1----:R-:W-:-:S03]  /*265a0*/  LEA.HI.X.SX32 R5, R163, R2, 0x1, P4 ;  /* 0x00000002a3057211 */ /* 0x002fc600020f0eff */
[----:B------:R0:W-:Y:S04]  /*265b0*/  STL [R1+0x104c], R4 ;  /* 0x00104c0401007387 */ /* 0x0001e80000100800 */
[----:B------:R-:W4:Y:S04]  /*265c0*/  LDL.LU R162, [R1+0x70] ;  /* 0x0000700001a27983 */ /* 0x000f280000300800 */
[----:B------:R1:W-:Y:S01]  /*265d0*/  STL [R1+0x1018], R5 ;  /* 0x0010180501007387 */ /* 0x0003e20000100800 */
[----:B0-----:R-:W-:-:S05]  /*265e0*/  IADD3 R4, P4, R151, R3, RZ ;  /* 0x0000000397047210 */ /* 0x001fca0007f9e0ff */
[----:B------:R-:W-:Y:S04]  /*265f0*/  STL [R1+0x1054], R4 ;  /* 0x0010540401007387 */ /* 0x000fe80000100800 */
[----:B------:R-:W4:Y:S01]  /*26600*/  LDL.LU R163, [R1+0x6c] ;  /* 0x00006c0001a37983 */ /* 0x000f220000300800 */
[----:B-1----:R-:W-:-:S05]  /*26610*/  LEA.HI.X.SX32 R5, R164, R2, 0x1, P3 ;  /* 0x00000002a4057211 */ /* 0x002fca00018f0eff */
[----:B------:R0:W-:Y:S04]  /*26620*/  STL [R1+0x1020], R5 ;  /* 0x0010200501007387 */ /* 0x0001e80000100800 */
[----:B------:R-:W4:Y:S01]  /*26630*/  LDL.LU R164, [R1+0x68] ;  /* 0x0000680001a47983 */ /* 0x000f220000300800 */
[----:B0-----:R-:W-:Y:S02]  /*26640*/  LEA.HI.X.SX32 R5, R165, R2, 0x1, P2 ;  /* 0x00000002a5057211 */ /* 0x001fe400010f0eff */
[----:B------:R-:W-:-:S05]  /*26650*/  IADD3 R4, P3, R152, R3, RZ ;  /* 0x0000000398047210 */ /* 0x000fca0007f7e0ff */
[----:B------:R-:W-:Y:S04]  /*26660*/  STL [R1+0x105c], R4 ;  /* 0x00105c0401007387 */ /* 0x000fe80000100800 */
[----:B------:R0:W-:Y:S04]  /*26670*/  STL [R1+0x1028], R5 ;  /* 0x0010280501007387 */ /* 0x0001e80000100800 */
[----:B------:R-:W4:Y:S01]  /*26680*/  LDL.LU R165, [R1+0x64] ;  /* 0x0000640001a57983 */ /* 0x000f220000300800 */
[-C--:B0-----:R-:W-:Y:S02]  /*26690*/  LEA.HI.X.SX32 R5, R166, R2.reuse, 0x1, P1 ;  /* 0x00000002a6057211 */ /* 0x081fe400008f0eff */
[----:B------:R-:W-:-:S02]  /*266a0*/  LEA.HI.X.SX32 R6, R149, R2, 0x1, P0 ;  /* 0x0000000295067211 */ /* 0x000fc400000f0eff */
[----:B------:R-:W-:-:S05]  /*266b0*/  IADD3 R4, P2, R153, R3, RZ ;  /* 0x0000000399047210 */ /* 0x000fca0007f5e0ff */
[----:B------:R0:W-:Y:S04]  /*266c0*/  STL [R1+0x1064], R4 ;  /* 0x0010640401007387 */ /* 0x0001e80000100800 */
[----:B------:R-:W-:Y:S04]  /*266d0*/  STL [R1+0x1030], R5 ;  /* 0x0010300501007387 */ /* 0x000fe80000100800 */
[----:B------:R-:W4:Y:S01]  /*266e0*/  LDL.LU R166, [R1+0x60] ;  /* 0x0000600001a67983 */ /* 0x000f220000300800 */
[----:B0-----:R-:W-:-:S05]  /*266f0*/  IADD3 R4, P1, R154, R3, RZ ;  /* 0x000000039a047210 */ /* 0x001fca0007f3e0ff */
[----:B------:R0:W-:Y:S04]  /*26700*/  STL [R1+0x106c], R4 ;  /* 0x00106c0401007387 */ /* 0x0001e80000100800 */
[----:B------:R3:W-:Y:S01]  /*26710*/  STL [R1+0x1038], R6 ;  /* 0x0010380601007387 */ /* 0x0007e20000100800 */
[----:B0-----:R-:W-:-:S03]  /*26720*/  LEA.HI.X.SX32 R4, R169, R2, 0x1, P6 ;  /* 0x00000002a9047211 */ /* 0x001fc600030f0eff */
[----:B------:R-:W4:Y:S01]  /*26730*/  LDL.LU R169, [R1+0x5c] ;  /* 0x00005c0001a97983 */ /* 0x000f220000300800 */
[----:B--2---:R-:W-:-:S05]  /*26740*/  IADD3 R5, P0, R155, R3, RZ ;  /* 0x000000039b057210 */ /* 0x004fca0007f1e0ff */
[----:B------:R0:W-:Y:S04]  /*26750*/  STL [R1+0x1074], R5 ;  /* 0x0010740501007387 */ /* 0x0001e80000100800 */
[----:B------:R-:W-:Y:S01]  /*26760*/  STL [R1+0x1040], R4 ;  /* 0x0010400401007387 */ /* 0x000fe20000100800 */
[----:B---3--:R-:W-:Y:S02]  /*26770*/  IADD3 R6, P6, R156, R3, RZ ;  /* 0x000000039c067210 */ /* 0x008fe40007fde0ff */
[----:B0-----:R-:W-:-:S03]  /*26780*/  LEA.HI.X.SX32 R5, R150, R2, 0x1, P5 ;  /* 0x0000000296057211 */ /* 0x001fc600028f0eff */
[----:B------:R0:W-:Y:S04]  /*26790*/  STL [R1+0x107c], R6 ;  /* 0x00107c0601007387 */ /* 0x0001e80000100800 */
[----:B------:R-:W2:Y:S01]  /*267a0*/  LDL.LU R146, [R1+0x58] ;  /* 0x0000580001927983 */ /* 0x000ea20000300800 */
[----:B0-----:R-:W-:Y:S02]  /*267b0*/  LEA.HI.X.SX32 R6, R151, R2, 0x1, P4 ;  /* 0x0000000297067211 */ /* 0x001fe400020f0eff */
[-C--:B----4-:R-:W-:Y:S01]  /*267c0*/  IADD3 R4, P5, R157, R3.reuse, RZ ;  /* 0x000000039d047210 */ /* 0x090fe20007fbe0ff */
[----:B------:R0:W-:Y:S04]  /*267d0*/  STL [R1+0x1048], R5 ;  /* 0x0010480501007387 */ /* 0x0001e80000100800 */
[----:B------:R1:W-:Y:S04]  /*267e0*/  STL [R1+0x1084], R4 ;  /* 0x0010840401007387 */ /* 0x0003e80000100800 */
[----:B------:R-:W-:Y:S01]  /*267f0*/  STL [R1+0x1050], R6 ;  /* 0x0010500601007387 */ /* 0x000fe20000100800 */
[----:B0-----:R-:W-:-:S03]  /*26800*/  IADD3 R5, P4, R158, R3, RZ ;  /* 0x000000039e057210 */ /* 0x001fc60007f9e0ff */
[----:B------:R-:W3:Y:S01]  /*26810*/  LDL.LU R147, [R1+0x54] ;  /* 0x0000540001937983 */ /* 0x000ee20000300800 */
[----:B-1----:R-:W-:-:S03]  /*26820*/  LEA.HI.X.SX32 R4, R152, R2, 0x1, P3 ;  /* 0x0000000298047211 */ /* 0x002fc600018f0eff */
[----:B------:R0:W-:Y:S04]  /*26830*/  STL [R1+0x108c], R5 ;  /* 0x00108c0501007387 */ /* 0x0001e80000100800 */
[----:B------:R-:W-:Y:S01]  /*26840*/  STL [R1+0x1058], R4 ;  /* 0x0010580401007387 */ /* 0x000fe20000100800 */
[----:B0-----:R-:W-:Y:S02]  /*26850*/  LEA.HI.X.SX32 R5, R153, R2, 0x1, P2 ;  /* 0x0000000299057211 */ /* 0x001fe400010f0eff */
[----:B------:R-:W-:-:S05]  /*26860*/  IADD3 R6, P3, R159, R3, RZ ;  /* 0x000000039f067210 */ /* 0x000fca0007f7e0ff */
[----:B------:R0:W-:Y:S04]  /*26870*/  STL [R1+0x1094], R6 ;  /* 0x0010940601007387 */ /* 0x0001e80000100800 */
[----:B------:R-:W4:Y:S01]  /*26880*/  LDL.LU R148, [R1+0x50] ;  /* 0x0000500001947983 */ /* 0x000f220000300800 */
[-C--:B0-----:R-:W-:Y:S02]  /*26890*/  LEA.HI.X.SX32 R6, R154, R2.reuse, 0x1, P1 ;  /* 0x000000029a067211 */ /* 0x081fe400008f0eff */
[----:B------:R-:W-:Y:S01]  /*268a0*/  IADD3 R4, P2, R160, R3, RZ ;  /* 0x00000003a0047210 */ /* 0x000fe20007f5e0ff */
[----:B------:R-:W-:Y:S04]  /*268b0*/  STL [R1+0x1060], R5 ;  /* 0x0010600501007387 */ /* 0x000fe80000100800 */
[----:B------:R0:W-:Y:S04]  /*268c0*/  STL [R1+0x109c], R4 ;  /* 0x00109c0401007387 */ /* 0x0001e80000100800 */
[----:B------:R-:W-:Y:S04]  /*268d0*/  STL [R1+0x1068], R6 ;  /* 0x0010680601007387 */ /* 0x000fe80000100800 */
[----:B------:R-:W4:Y:S01]  /*268e0*/  LDL.LU R149, [R1+0x4c] ;  /* 0x00004c0001957983 */ /* 0x000f220000300800 */
[----:B0-----:R-:W-:-:S02]  /*268f0*/  LEA.HI.X.SX32 R4, R155, R2, 0x1, P0 ;  /* 0x000000029b047211 */ /* 0x001fc400000f0eff */
[----:B------:R-:W-:-:S05]  /*26900*/  IADD3 R5, P1, R161, R3, RZ ;  /* 0x00000003a1057210 */ /* 0x000fca0007f3e0ff */
[----:B------:R0:W-:Y:S04]  /*26910*/  STL [R1+0x10a4], R5 ;  /* 0x0010a40501007387 */ /* 0x0001e80000100800 */
[----:B------:R-:W-:Y:S01]  /*26920*/  STL [R1+0x1070], R4 ;  /* 0x0010700401007387 */ /* 0x000fe20000100800 */
[----:B0-----:R-:W-:Y:S02]  /*26930*/  LEA.HI.X.SX32 R5, R156, R2, 0x1, P6 ;  /* 0x000000029c057211 */ /* 0x001fe400030f0eff */
[----:B------:R-:W-:-:S05]  /*26940*/  IADD3 R6, P0, R162, R3, RZ ;  /* 0x00000003a2067210 */ /* 0x000fca0007f1e0ff */
[----:B------:R0:W-:Y:S04]  /*26950*/  STL [R1+0x10ac], R6 ;  /* 0x0010ac0601007387 */ /* 0x0001e80000100800 */
[----:B------:R-:W4:Y:S01]  /*26960*/  LDL.LU R150, [R1+0x48] ;  /* 0x0000480001967983 */ /* 0x000f220000300800 */
[----:B0-----:R-:W-:-:S03]  /*26970*/  LEA.HI.X.SX32 R6, R157, R2, 0x1, P5 ;  /* 0x000000029d067211 */ /* 0x001fc600028f0eff */
[----:B------:R0:W-:Y:S01]  /*26980*/  STL [R1+0x1078], R5 ;  /* 0x0010780501007387 */ /* 0x0001e20000100800 */
[----:B------:R-:W-:-:S05]  /*26990*/  IADD3 R4, P6, R163, R3, RZ ;  /* 0x00000003a3047210 */ /* 0x000fca0007fde0ff */
[----:B------:R1:W-:Y:S04]  /*269a0*/  STL [R1+0x10b4], R4 ;  /* 0x0010b40401007387 */ /* 0x0003e80000100800 */
[----:B------:R-:W-:Y:S04]  /*269b0*/  STL [R1+0x1080], R6 ;  /* 0x0010800601007387 */ /* 0x000fe80000100800 */
[----:B------:R-:W4:Y:S01]  /*269c0*/  LDL.LU R151, [R1+0x44] ;  /* 0x0000440001977983 */ /* 0x000f220000300800 */
[----:B0-----:R-:W-:Y:S02]  /*269d0*/  IADD3 R5, P5, R164, R3, RZ ;  /* 0x00000003a4057210 */ /* 0x001fe40007fbe0ff */
[----:B-1----:R-:W-:-:S03]  /*269e0*/  LEA.HI.X.SX32 R4, R158, R2, 0x1, P4 ;  /* 0x000000029e047211 */ /* 0x002fc600020f0eff */
[----:B------:R-:W-:Y:S04]  /*269f0*/  STL [R1+0x10bc], R5 ;  /* 0x0010bc0501007387 */ /* 0x000fe80000100800 */
[----:B------:R0:W-:Y:S02]  /*26a00*/  STL [R1+0x1088], R4 ;  /* 0x0010880401007387 */ /* 0x0001e40000100800 */
[----:B0-----:R-:W-:Y:S02]  /*26a10*/  LEA.HI.X.SX32 R4, R159, R2, 0x1, P3 ;  /* 0x000000029f047211 */ /* 0x001fe400018f0eff */
[----:B------:R-:W-:-:S05]  /*26a20*/  IADD3 R6, P4, R165, R3, RZ ;  /* 0x00000003a5067210 */ /* 0x000fca0007f9e0ff */
[----:B------:R-:W-:Y:S04]  /*26a30*/  STL [R1+0x10c4], R6 ;  /* 0x0010c40601007387 */ /* 0x000fe80000100800 */
[----:B------:R-:W4:Y:S04]  /*26a40*/  LDL.LU R152, [R1+0x40] ;  /* 0x0000400001987983 */ /* 0x000f280000300800 */
[----:B------:R0:W-:Y:S02]  /*26a50*/  STL [R1+0x1090], R4 ;  /* 0x0010900401007387 */ /* 0x0001e40000100800 */
[----:B0-----:R-:W-:-:S02]  /*26a60*/  LEA.HI.X.SX32 R4, R160, R2, 0x1, P2 ;  /* 0x00000002a0047211 */ /* 0x001fc400010f0eff */
[----:B------:R-:W-:-:S05]  /*26a70*/  IADD3 R5, P3, R166, R3, RZ ;  /* 0x00000003a6057210 */ /* 0x000fca0007f7e0ff */
[----:B------:R0:W-:Y:S04]  /*26a80*/  STL [R1+0x10cc], R5 ;  /* 0x0010cc0501007387 */ /* 0x0001e80000100800 */
[----:B------:R-:W4:Y:S04]  /*26a90*/  LDL.LU R153, [R1+0x3c] ;  /* 0x00003c0001997983 */ /* 0x000f280000300800 */
[----:B------:R1:W-:Y:S04]  /*26aa0*/  STL [R1+0x1098], R4 ;  /* 0x0010980401007387 */ /* 0x0003e80000100800 */
[----:B------:R-:W4:Y:S01]  /*26ab0*/  LDL.LU R154, [R1+0x38] ;  /* 0x00003800019a7983 */ /* 0x000f220000300800 */
[----:B0-----:R-:W-:-:S02]  /*26ac0*/  IADD3 R5, P2, R169, R3, RZ ;  /* 0x00000003a9057210 */ /* 0x001fc40007f5e0ff */
[----:B-1----:R-:W-:-:S03]  /*26ad0*/  LEA.HI.X.SX32 R4, R161, R2, 0x1, P1 ;  /* 0x00000002a1047211 */ /* 0x002fc600008f0eff */
[----:B------:R-:W-:Y:S04]  /*26ae0*/  STL [R1+0x10d4], R5 ;  /* 0x0010d40501007387 */ /* 0x000fe80000100800 */
[----:B------:R-:W4:Y:S04]  /*26af0*/  LDL.LU R155, [R1+0x34] ;  /* 0x00003400019b7983 */ /* 0x000f280000300800 */
[----:B------:R0:W-:Y:S04]  /*26b00*/  STL [R1+0x10a0], R4 ;  /* 0x0010a00401007387 */ /* 0x0001e80000100800 */
[----:B------:R-:W4:Y:S01]  /*26b10*/  LDL.LU R156, [R1+0x30] ;  /* 0x00003000019c7983 */ /* 0x000f220000300800 */
[----:B0-----:R-:W-:-:S02]  /*26b20*/  LEA.HI.X.SX32 R4, R162, R2, 0x1, P0 ;  /* 0x00000002a2047211 */ /* 0x001fc400000f0eff */
[----:B--2---:R-:W-:-:S05]  /*26b30*/  IADD3 R5, P1, R146, R3, RZ ;  /* 0x0000000392057210 */ /* 0x004fca0007f3e0ff */
[----:B------:R3:W-:Y:S04]  /*26b40*/  STL [R1+0x10dc], R5 ;  /* 0x0010dc0501007387 */ /* 0x0007e80000100800 */
[----:B------:R-:W2:Y:S04]  /*26b50*/  LDL.LU R157, [R1+0x2c] ;  /* 0x00002c00019d7983 */ /* 0x000ea80000300800 */
[----:B------:R0:W-:Y:S04]  /*26b60*/  STL [R1+0x10a8], R4 ;  /* 0x0010a80401007387 */ /* 0x0001e80000100800 */
[----:B------:R-:W2:Y:S01]  /*26b70*/  LDL.LU R158, [R1+0x28] ;  /* 0x00002800019e7983 */ /* 0x000ea20000300800 */
[----:B---3--:R-:W-:-:S02]  /*26b80*/  IADD3 R5, P0, R147, R3, RZ ;  /* 0x0000000393057210 */ /* 0x008fc40007f1e0ff */
[----:B0-----:R-:W-:-:S03]  /*26b90*/  LEA.HI.X.SX32 R4, R163, R2, 0x1, P6 ;  /* 0x00000002a3047211 */ /* 0x001fc600030f0eff */
[----:B------:R-:W-:Y:S04]  /*26ba0*/  STL [R1+0x10e4], R5 ;  /* 0x0010e40501007387 */ /* 0x000fe80000100800 */
[----:B------:R-:W3:Y:S04]  /*26bb0*/  LDL.LU R159, [R1+0x24] ;  /* 0x00002400019f7983 */ /* 0x000ee80000300800 */
[----:B------:R0:W-:Y:S04]  /*26bc0*/  STL [R1+0x10b0], R4 ;  /* 0x0010b00401007387 */ /* 0x0001e80000100800 */
[----:B------:R-:W3:Y:S01]  /*26bd0*/  LDL.LU R160, [R1+0x20] ;  /* 0x0000200001a07983 */ /* 0x000ee20000300800 */
[----:B0-----:R-:W-:-:S02]  /*26be0*/  LEA.HI.X.SX32 R4, R164, R2, 0x1, P5 ;  /* 0x00000002a4047211 */ /* 0x001fc400028f0eff */
[----:B----4-:R-:W-:-:S05]  /*26bf0*/  IADD3 R5, P6, R148, R3, RZ ;  /* 0x0000000394057210 */ /* 0x010fca0007fde0ff */
        /* <DEDUP_REMOVED lines=18> */
[----:B------:R0:W-:Y:S04]  /*26d20*/  STL [R1+0x1104], R5 ;  /* 0x0011040501007387 */ /* 0x0001e80000100800 */
[----:B------:R-:W4:Y:S04]  /*26d30*/  LDL.LU R169, [R1+0x4] ;  /* 0x0000040001a97983 */ /* 0x000f280000300800 */
[----:B------:R-:W-:Y:S01]  /*26d40*/  STL [R1+0x10d0], R4 ;  /* 0x0010d00401007387 */ /* 0x000fe20000100800 */
[----:B0-----:R-:W-:Y:S02]  /*26d50*/  LEA.HI.X.SX32 R5, R146, R2, 0x1, P1 ;  /* 0x0000000292057211 */ /* 0x001fe400008f0eff */
[----:B------:R-:W-:-:S05]  /*26d60*/  IADD3 R6, P2, R152, R3, RZ ;  /* 0x0000000398067210 */ /* 0x000fca0007f5e0ff */
[----:B------:R0:W-:Y:S04]  /*26d70*/  STL [R1+0x110c], R6 ;  /* 0x00110c0601007387 */ /* 0x0001e80000100800 */
[----:B------:R1:W-:Y:S01]  /*26d80*/  STL [R1+0x10d8], R5 ;  /* 0x0010d80501007387 */ /* 0x0003e20000100800 */
[----:B0-----:R-:W-:Y:S02]  /*26d90*/  LEA.HI.X.SX32 R6, R147, R2, 0x1, P0 ;  /* 0x0000000293067211 */ /* 0x001fe400000f0eff */
[----:B------:R-:W-:-:S05]  /*26da0*/  IADD3 R4, P1, R153, R3, RZ ;  /* 0x0000000399047210 */ /* 0x000fca0007f3e0ff */
[----:B------:R0:W-:Y:S01]  /*26db0*/  STL [R1+0x1114], R4 ;  /* 0x0011140401007387 */ /* 0x0001e20000100800 */
[----:B-1----:R-:W-:-:S03]  /*26dc0*/  IADD3 R5, P0, R154, R3, RZ ;  /* 0x000000039a057210 */ /* 0x002fc60007f1e0ff */
[----:B------:R1:W-:Y:S01]  /*26dd0*/  STL [R1+0x10e0], R6 ;  /* 0x0010e00601007387 */ /* 0x0003e20000100800 */
[----:B0-----:R-:W-:-:S03]  /*26de0*/  LEA.HI.X.SX32 R4, R148, R2, 0x1, P6 ;  /* 0x0000000294047211 */ /* 0x001fc600030f0eff */
[----:B------:R0:W-:Y:S01]  /*26df0*/  STL [R1+0x111c], R5 ;  /* 0x00111c0501007387 */ /* 0x0001e20000100800 */
[----:B-1----:R-:W-:-:S03]  /*26e00*/  IADD3 R6, P6, R155, R3, RZ ;  /* 0x000000039b067210 */ /* 0x002fc60007fde0ff */
[----:B------:R1:W-:Y:S04]  /*26e10*/  STL [R1+0x10e8], R4 ;  /* 0x0010e80401007387 */ /* 0x0003e80000100800 */
[----:B------:R1:W-:Y:S01]  /*26e20*/  STL [R1+0x1124], R6 ;  /* 0x0011240601007387 */ /* 0x0003e20000100800 */
[----:B0-----:R-:W-:Y:S02]  /*26e30*/  LEA.HI.X.SX32 R5, R149, R2, 0x1, P5 ;  /* 0x0000000295057211 */ /* 0x001fe400028f0eff */
[----:B-1----:R-:W-:-:S03]  /*26e40*/  IADD3 R4, P5, R156, R3, RZ ;  /* 0x000000039c047210 */ /* 0x002fc60007fbe0ff */
[----:B------:R-:W-:Y:S01]  /*26e50*/  STL [R1+0x10f0], R5 ;  /* 0x0010f00501007387 */ /* 0x000fe20000100800 */
[----:B------:R-:W-:-:S03]  /*26e60*/  LEA.HI.X.SX32 R6, R150, R2, 0x1, P4 ;  /* 0x0000000296067211 */ /* 0x000fc600020f0eff */
[----:B------:R0:W-:Y:S04]  /*26e70*/  STL [R1+0x112c], R4 ;  /* 0x00112c0401007387 */ /* 0x0001e80000100800 */
[----:B------:R1:W-:Y:S01]  /*26e80*/  STL [R1+0x10f8], R6 ;  /* 0x0010f80601007387 */ /* 0x0003e20000100800 */
[----:B0-----:R-:W-:Y:S01]  /*26e90*/  LEA.HI.X.SX32 R4, R151, R2, 0x1, P3 ;  /* 0x0000000297047211 */ /* 0x001fe200018f0eff */
[----:B------:R-:W-:Y:S02]  /*26ea0*/  IMAD R252, R252, UR4, RZ ;  /* 0x00000004fcfc7c24 */ /* 0x000fe4000f8e02ff */
[----:B------:R-:W-:Y:S01]  /*26eb0*/  IMAD R175, R175, UR4, RZ ;  /* 0x00000004afaf7c24 */ /* 0x000fe2000f8e02ff */
[----:B--2---:R-:W-:-:S05]  /*26ec0*/  IADD3 R5, P4, R157, R3, RZ ;  /* 0x000000039d057210 */ /* 0x004fca0007f9e0ff */
[----:B------:R0:W-:Y:S01]  /*26ed0*/  STL [R1+0x1134], R5 ;  /* 0x0011340501007387 */ /* 0x0001e20000100800 */
[----:B-1----:R-:W-:-:S03]  /*26ee0*/  IADD3 R6, P3, R158, R3, RZ ;  /* 0x000000039e067210 */ /* 0x002fc60007f7e0ff */
[----:B------:R3:W-:Y:S04]  /*26ef0*/  STL [R1+0x1100], R4 ;  /* 0x0011000401007387 */ /* 0x0007e80000100800 */
[----:B------:R1:W-:Y:S01]  /*26f00*/  STL [R1+0x113c], R6 ;  /* 0x00113c0601007387 */ /* 0x0003e20000100800 */
[----:B0-----:R-:W-:-:S05]  /*26f10*/  LEA.HI.X.SX32 R5, R152, R2, 0x1, P2 ;  /* 0x0000000298057211 */ /* 0x001fca00010f0eff */
[----:B------:R0:W-:Y:S01]  /*26f20*/  STL [R1+0x1108], R5 ;  /* 0x0011080501007387 */ /* 0x0001e20000100800 */
[----:B---3--:R-:W-:Y:S02]  /*26f30*/  IADD3 R4, P2, R159, R3, RZ ;  /* 0x000000039f047210 */ /* 0x008fe40007f5e0ff */
[----:B-1----:R-:W-:-:S03]  /*26f40*/  LEA.HI.X.SX32 R6, R153, R2, 0x1, P1 ;  /* 0x0000000299067211 */ /* 0x002fc600008f0eff */
[----:B------:R1:W-:Y:S01]  /*26f50*/  STL [R1+0x1144], R4 ;  /* 0x0011440401007387 */ /* 0x0003e20000100800 */
[----:B0-----:R-:W-:-:S03]  /*26f60*/  IADD3 R5, P1, R160, R3, RZ ;  /* 0x00000003a0057210 */ /* 0x001fc60007f3e0ff */
[----:B------:R-:W-:Y:S01]  /*26f70*/  STL [R1+0x1110], R6 ;  /* 0x0011100601007387 */ /* 0x000fe20000100800 */
[----:B-1----:R-:W-:-:S03]  /*26f80*/  LEA.HI.X.SX32 R4, R154, R2, 0x1, P0 ;  /* 0x000000029a047211 */ /* 0x002fc600000f0eff */
[----:B------:R0:W-:Y:S04]  /*26f90*/  STL [R1+0x114c], R5 ;  /* 0x00114c0501007387 */ /* 0x0001e80000100800 */
[----:B------:R1:W-:Y:S01]  /*26fa0*/  STL [R1+0x1118], R4 ;  /* 0x0011180401007387 */ /* 0x0003e20000100800 */
[----:B0-----:R-:W-:Y:S02]  /*26fb0*/  LEA.HI.X.SX32 R5, R155, R2, 0x1, P6 ;  /* 0x000000029b057211 */ /* 0x001fe400030f0eff */
[----:B----4-:R-:W-:-:S05]  /*26fc0*/  IADD3 R6, P0, R161, R3, RZ ;  /* 0x00000003a1067210 */ /* 0x010fca0007f1e0ff */
[----:B------:R0:W-:Y:S01]  /*26fd0*/  STL [R1+0x1154], R6 ;  /* 0x0011540601007387 */ /* 0x0001e20000100800 */
[----:B-1----:R-:W-:-:S03]  /*26fe0*/  IADD3 R4, P6, R162, R3, RZ ;  /* 0x00000003a2047210 */ /* 0x002fc60007fde0ff */
[----:B------:R1:W-:Y:S01]  /*26ff0*/  STL [R1+0x1120], R5 ;  /* 0x0011200501007387 */ /* 0x0003e20000100800 */
[----:B0-----:R-:W-:-:S03]  /*27000*/  LEA.HI.X.SX32 R6, R156, R2, 0x1, P5 ;  /* 0x000000029c067211 */ /* 0x001fc600028f0eff */
[----:B------:R0:W-:Y:S04]  /*27010*/  STL [R1+0x115c], R4 ;  /* 0x00115c0401007387 */ /* 0x0001e80000100800 */
[----:B------:R2:W-:Y:S01]  /*27020*/  STL [R1+0x1128], R6 ;  /* 0x0011280601007387 */ /* 0x0005e20000100800 */
[----:B-1----:R-:W-:Y:S02]  /*27030*/  IADD3 R5, P5, R163, R3, RZ ;  /* 0x00000003a3057210 */ /* 0x002fe40007fbe0ff */
[----:B0-----:R-:W-:-:S03]  /*27040*/  LEA.HI.X.SX32 R4, R157, R2, 0x1, P4 ;  /* 0x000000029d047211 */ /* 0x001fc600020f0eff */
[----:B------:R0:W-:Y:S01]  /*27050*/  STL [R1+0x1164], R5 ;  /* 0x0011640501007387 */ /* 0x0001e20000100800 */
[----:B--2---:R-:W-:-:S03]  /*27060*/  IADD3 R6, P4, R164, R3, RZ ;  /* 0x00000003a4067210 */ /* 0x004fc60007f9e0ff */
[----:B------:R-:W-:Y:S04]  /*27070*/  STL [R1+0x1130], R4 ;  /* 0x0011300401007387 */ /* 0x000fe80000100800 */
[----:B------:R1:W-:Y:S01]  /*27080*/  STL [R1+0x116c], R6 ;  /* 0x00116c0601007387 */ /* 0x0003e20000100800 */
[----:B0-----:R-:W-:-:S05]  /*27090*/  LEA.HI.X.SX32 R5, R158, R2, 0x1, P3 ;  /* 0x000000029e057211 */ /* 0x001fca00018f0eff */
[----:B------:R0:W-:Y:S01]  /*270a0*/  STL [R1+0x1138], R5 ;  /* 0x0011380501007387 */ /* 0x0001e20000100800 */
[----:B-1----:R-:W-:Y:S01]  /*270b0*/  LEA.HI.X.SX32 R6, R159, R2, 0x1, P2 ;  /* 0x000000029f067211 */ /* 0x002fe200010f0eff */
[----:B------:R-:W-:Y:S01]  /*270c0*/  IMAD R100, R100, UR4, RZ ;  /* 0x0000000464647c24 */ /* 0x000fe2000f8e02ff */
[----:B------:R-:W-:-:S05]  /*270d0*/  IADD3 R4, P3, R165, R3, RZ ;  /* 0x00000003a5047210 */ /* 0x000fca0007f7e0ff */
[----:B------:R1:W-:Y:S01]  /*270e0*/  STL [R1+0x1174], R4 ;  /* 0x0011740401007387 */ /* 0x0003e20000100800 */
[----:B0-----:R-:W-:-:S03]  /*270f0*/  IADD3 R5, P2, R166, R3, RZ ;  /* 0x00000003a6057210 */ /* 0x001fc60007f5e0ff */
[----:B------:R0:W-:Y:S01]  /*27100*/  STL [R1+0x1140], R6 ;  /* 0x0011400601007387 */ /* 0x0001e20000100800 */
[----:B-1----:R-:W-:-:S03]  /*27110*/  LEA.HI.X.SX32 R4, R160, R2, 0x1, P1 ;  /* 0x00000002a0047211 */ /* 0x002fc600008f0eff */
[----:B------:R1:W-:Y:S04]  /*27120*/  STL [R1+0x117c], R5 ;  /* 0x00117c0501007387 */ /* 0x0003e80000100800 */
[----:B------:R2:W-:Y:S01]  /*27130*/  STL [R1+0x1148], R4 ;  /* 0x0011480401007387 */ /* 0x0005e20000100800 */
[-C--:B0-----:R-:W-:Y:S02]  /*27140*/  IADD3 R6, P1, R169, R3.reuse, RZ ;  /* 0x00000003a9067210 */ /* 0x081fe40007f3e0ff */
[-C--:B-1----:R-:W-:Y:S02]  /*27150*/  LEA.HI.X.SX32 R5, R161, R2.reuse, 0x1, P0 ;  /* 0x00000002a1057211 */ /* 0x082fe400000f0eff */
[----:B--2---:R-:W-:Y:S01]  /*27160*/  IADD3 R4, P0, R0, R3, RZ ;  /* 0x0000000300047210 */ /* 0x004fe20007f1e0ff */
[----:B------:R0:W-:Y:S04]  /*27170*/  STL [R1+0x1184], R6 ;  /* 0x0011840601007387 */ /* 0x0001e80000100800 */
[----:B------:R1:W-:Y:S01]  /*27180*/  STL [R1+0x1150], R5 ;  /* 0x0011500501007387 */ /* 0x0003e20000100800 */
[----:B0-----:R-:W-:-:S03]  /*27190*/  LEA.HI.X.SX32 R6, R162, R2, 0x1, P6 ;  /* 0x00000002a2067211 */ /* 0x001fc600030f0eff */
[----:B------:R0:W-:Y:S01]  /*271a0*/  STL [R1+0x118c], R4 ;  /* 0x00118c0401007387 */ /* 0x0001e20000100800 */
[----:B-1----:R-:W-:-:S03]  /*271b0*/  IADD3 R5, P6, R252, R3, RZ ;  /* 0x00000003fc057210 */ /* 0x002fc60007fde0ff */
[----:B------:R1:W-:Y:S01]  /*271c0*/  STL [R1+0x1158], R6 ;  /* 0x0011580601007387 */ /* 0x0003e20000100800 */
[----:B------:R-:W-:Y:S01]  /*271d0*/  IMAD R102, R102, UR4, RZ ;  /* 0x0000000466667c24 */ /* 0x000fe2000f8e02ff */
[----:B0-----:R-:W-:Y:S02]  /*271e0*/  LEA.HI.X.SX32 R4, R163, R2, 0x1, P5 ;  /* 0x00000002a3047211 */ /* 0x001fe400028f0eff */
[----:B------:R0:W-:Y:S01]  /*271f0*/  STL [R1+0x1194], R5 ;  /* 0x0011940501007387 */ /* 0x0001e20000100800 */
[----:B-1----:R-:W-:-:S03]  /*27200*/  IADD3 R6, P5, R175, R3, RZ ;  /* 0x00000003af067210 */ /* 0x002fc60007fbe0ff */
[----:B------:R1:W-:Y:S01]  /*27210*/  STL [R1+0x1160], R4 ;  /* 0x0011600401007387 */ /* 0x0003e20000100800 */
[----:B------:R-:W-:-:S03]  /*27220*/  IMAD R104, R104, UR4, RZ ;  /* 0x0000000468687c24 */ /* 0x000fc6000f8e02ff */
[----:B------:R2:W-:Y:S01]  /*27230*/  STL [R1+0x119c], R6 ;  /* 0x00119c0601007387 */ /* 0x0005e20000100800 */
[----:B0-----:R-:W-:Y:S02]  /*27240*/  LEA.HI.X.SX32 R5, R164, R2, 0x1, P4 ;  /* 0x00000002a4057211 */ /* 0x001fe400020f0eff */
[----:B-1----:R-:W-:-:S03]  /*27250*/  IADD3 R4, P4, R100, R3, RZ ;  /* 0x0000000364047210 */ /* 0x002fc60007f9e0ff */
[----:B------:R0:W-:Y:S01]  /*27260*/  STL [R1+0x1168], R5 ;  /* 0x0011680501007387 */ /* 0x0001e20000100800 */
[----:B--2---:R-:W-:-:S03]  /*27270*/  LEA.HI.X.SX32 R6, R165, R2, 0x1, P3 ;  /* 0x00000002a5067211 */ /* 0x004fc600018f0eff */
[----:B------:R1:W-:Y:S01]  /*27280*/  STL [R1+0x11a4], R4 ;  /* 0x0011a40401007387 */ /* 0x0003e20000100800 */
[----:B------:R-:W-:-:S03]  /*27290*/  IMAD R106, R106, UR4, RZ ;  /* 0x000000046a6a7c24 */ /* 0x000fc6000f8e02ff */
[----:B------:R2:W-:Y:S01]  /*272a0*/  STL [R1+0x1170], R6 ;  /* 0x0011700601007387 */ /* 0x0005e20000100800 */
[----:B0-----:R-:W-:Y:S02]  /*272b0*/  IADD3 R5, P3, R102, R3, RZ ;  /* 0x0000000366057210 */ /* 0x001fe40007f7e0ff */
[----:B-1----:R-:W-:-:S03]  /*272c0*/  LEA.HI.X.SX32 R4, R166, R2, 0x1, P2 ;  /* 0x00000002a6047211 */ /* 0x002fc600010f0eff */
[----:B------:R0:W-:Y:S01]  /*272d0*/  STL [R1+0x11ac], R5 ;  /* 0x0011ac0501007387 */ /* 0x0001e20000100800 */
[----:B--2---:R-:W-:-:S03]  /*272e0*/  IADD3 R6, P2, R104, R3, RZ ;  /* 0x0000000368067210 */ /* 0x004fc60007f5e0ff */
[----:B------:R1:W-:Y:S01]  /*272f0*/  STL [R1+0x1178], R4 ;  /* 0x0011780401007387 */ /* 0x0003e20000100800 */
[----:B------:R-:W-:-:S03]  /*27300*/  IMAD R108, R108, UR4, RZ ;  /* 0x000000046c6c7c24 */ /* 0x000fc6000f8e02ff */
[----:B------:R2:W-:Y:S01]  /*27310*/  STL [R1+0x11b4], R6 ;  /* 0x0011b40601007387 */ /* 0x0005e20000100800 */
[----:B0-----:R-:W-:Y:S01]  /*27320*/  LEA.HI.X.SX32 R5, R169, R2, 0x1, P1 ;  /* 0x00000002a9057211 */ /* 0x001fe200008f0eff */
[----:B------:R-:W-:Y:S01]  /*27330*/  IMAD R110, R110, UR4, RZ ;  /* 0x000000046e6e7c24 */ /* 0x000fe2000f8e02ff */
[----:B-1----:R-:W-:-:S03]  /*27340*/  IADD3 R4, P1, R106, R3, RZ ;  /* 0x000000036a047210 */ /* 0x002fc60007f3e0ff */
[----:B------:R0:W-:Y:S01]  /*27350*/  STL [R1+0x1180], R5 ;  /* 0x0011800501007387 */ /* 0x0001e20000100800 */
[----:B--2---:R-:W-:-:S03]  /*27360*/  LEA.HI.X.SX32 R6, R0, R2, 0x1, P0 ;  /* 0x0000000200067211 */ /* 0x004fc600000f0eff */
[----:B------:R-:W2:Y:S01]  /*27370*/  LDL.LU R0, [R1+0x1928] ;  /* 0x0019280001007983 */ /* 0x000ea20000300800 */
[----:B------:R-:W-:-:S03]  /*27380*/  IMAD R112, R112, UR4, RZ ;  /* 0x0000000470707c24 */ /* 0x000fc6000f8e02ff */
[----:B------:R1:W-:Y:S01]  /*27390*/  STL [R1+0x11bc], R4 ;  /* 0x0011bc0401007387 */ /* 0x0003e20000100800 */
[----:B0-----:R-:W-:-:S03]  /*273a0*/  IADD3 R5, P0, R108, R3, RZ ;  /* 0x000000036c057210 */ /* 0x001fc60007f1e0ff */
[----:B------:R0:W-:Y:S01]  /*273b0*/  STL [R1+0x1188], R6 ;  /* 0x0011880601007387 */ /* 0x0001e20000100800 */
[----:B-1----:R-:W-:-:S03]  /*273c0*/  LEA.HI.X.SX32 R4, R252, R2, 0x1, P6 ;  /* 0x00000002fc047211 */ /* 0x002fc600030f0eff */
[----:B------:R1:W-:Y:S01]  /*273d0*/  STL [R1+0x11c4], R5 ;  /* 0x0011c40501007387 */ /* 0x0003e20000100800 */
[----:B0-----:R-:W-:-:S03]  /*273e0*/  IADD3 R6, P6, R110, R3, RZ ;  /* 0x000000036e067210 */ /* 0x001fc60007fde0ff */
[----:B------:R0:W-:Y:S01]  /*273f0*/  STL [R1+0x1190], R4 ;  /* 0x0011900401007387 */ /* 0x0001e20000100800 */
[----:B------:R-:W-:-:S03]  /*27400*/  IMAD R114, R114, UR4, RZ ;  /* 0x0000000472727c24 */ /* 0x000fc6000f8e02ff */
[----:B------:R3:W-:Y:S01]  /*27410*/  STL [R1+0x11cc], R6 ;  /* 0x0011cc0601007387 */ /* 0x0007e20000100800 */
[----:B-1----:R-:W-:Y:S01]  /*27420*/  LEA.HI.X.SX32 R5, R175, R2, 0x1, P5 ;  /* 0x00000002af057211 */ /* 0x002fe200028f0eff */
[----:B------:R-:W-:Y:S01]  /*27430*/  IMAD R116, R116, UR4, RZ ;  /* 0x0000000474747c24 */ /* 0x000fe2000f8e02ff */
[----:B0-----:R-:W-:-:S03]  /*27440*/  IADD3 R4, P5, R112, R3, RZ ;  /* 0x0000000370047210 */ /* 0x001fc60007fbe0ff */
[----:B------:R0:W-:Y:S01]  /*27450*/  STL [R1+0x1198], R5 ;  /* 0x0011980501007387 */ /* 0x0001e20000100800 */
[----:B---3--:R-:W-:-:S03]  /*27460*/  LEA.HI.X.SX32 R6, R100, R2, 0x1, P4 ;  /* 0x0000000264067211 */ /* 0x008fc600020f0eff */
[----:B------:R1:W-:Y:S01]  /*27470*/  STL [R1+0x11d4], R4 ;  /* 0x0011d40401007387 */ /* 0x0003e20000100800 */
[----:B------:R-:W-:-:S03]  /*27480*/  IMAD R118, R118, UR4, RZ ;  /* 0x0000000476767c24 */ /* 0x000fc6000f8e02ff */
[----:B------:R3:W-:Y:S01]  /*27490*/  STL [R1+0x11a0], R6 ;  /* 0x0011a00601007387 */ /* 0x0007e20000100800 */
[----:B0-----:R-:W-:Y:S02]  /*274a0*/  IADD3 R5, P4, R114, R3, RZ ;  /* 0x0000000372057210 */ /* 0x001fe40007f9e0ff */
[----:B-1----:R-:W-:-:S03]  /*274b0*/  LEA.HI.X.SX32 R4, R102, R2, 0x1, P3 ;  /* 0x0000000266047211 */ /* 0x002fc600018f0eff */
[----:B------:R0:W-:Y:S01]  /*274c0*/  STL [R1+0x11dc], R5 ;  /* 0x0011dc0501007387 */ /* 0x0001e20000100800 */
[----:B---3--:R-:W-:-:S03]  /*274d0*/  IADD3 R6, P3, R116, R3, RZ ;  /* 0x0000000374067210 */ /* 0x008fc60007f7e0ff */
[----:B------:R1:W-:Y:S01]  /*274e0*/  STL [R1+0x11a8], R4 ;  /* 0x0011a80401007387 */ /* 0x0003e20000100800 */
[----:B------:R-:W-:-:S03]  /*274f0*/  IMAD R120, R120, UR4, RZ ;  /* 0x0000000478787c24 */ /* 0x000fc6000f8e02ff */
[----:B------:R3:W-:Y:S01]  /*27500*/  STL [R1+0x11e4], R6 ;  /* 0x0011e40601007387 */ /* 0x0007e20000100800 */
[----:B0-----:R-:W-:Y:S01]  /*27510*/  LEA.HI.X.SX32 R5, R104, R2, 0x1, P2 ;  /* 0x0000000268057211 */ /* 0x001fe200010f0eff */
[----:B------:R-:W-:Y:S01]  /*27520*/  IMAD R66, R66, UR4, RZ ;  /* 0x0000000442427c24 */ /* 0x000fe2000f8e02ff */
[----:B-1----:R-:W-:-:S03]  /*27530*/  IADD3 R4, P2, R118, R3, RZ ;  /* 0x0000000376047210 */ /* 0x002fc60007f5e0ff */
        /* <DEDUP_REMOVED lines=992> */
[----:B------:R1:W-:Y:S04]  /*2b340*/  STL [R1+0x1814], R4 ;  /* 0x0018140401007387 */ /* 0x0003e80000100800 */
[----:B------:R3:W-:Y:S01]  /*2b350*/  STL [R1+0x17e0], R6 ;  /* 0x0017e00601007387 */ /* 0x0007e20000100800 */
[----:B0-----:R-:W-:Y:S02]  /*2b360*/  IADD3 R5, P6, R167, R3, RZ ;  /* 0x00000003a7057210 */ /* 0x001fe40007fde0ff */
[----:B-1----:R-:W-:-:S03]  /*2b370*/  LEA.HI.X.SX32 R4, R246, R2, 0x1, P5 ;  /* 0x00000002f6047211 */ /* 0x002fc600028f0eff */
[----:B------:R0:W-:Y:S01]  /*2b380*/  STL [R1+0x181c], R5 ;  /* 0x00181c0501007387 */ /* 0x0001e20000100800 */
[----:B---3--:R-:W-:-:S03]  /*2b390*/  IADD3 R6, P5, R168, R3, RZ ;  /* 0x00000003a8067210 */ /* 0x008fc60007fbe0ff */
[----:B------:R1:W-:Y:S04]  /*2b3a0*/  STL [R1+0x17e8], R4 ;  /* 0x0017e80401007387 */ /* 0x0003e80000100800 */
[----:B------:R-:W-:Y:S04]  /*2b3b0*/  STL [R1+0x1820], R6 ;  /* 0x0018200601007387 */ /* 0x000fe80000100800 */
[----:B------:R-:W3:Y:S01]  /*2b3c0*/  LDL.LU R164, [R1+0xa40] ;  /* 0x000a400001a47983 */ /* 0x000ee20000300800 */
[----:B------:R-:W-:Y:S01]  /*2b3d0*/  IMAD R170, R170, UR4, RZ ;  /* 0x00000004aaaa7c24 */ /* 0x000fe2000f8e02ff */
[----:B0-----:R-:W-:Y:S01]  /*2b3e0*/  LEA.HI.X.SX32 R5, R247, R2, 0x1, P4 ;  /* 0x00000002f7057211 */ /* 0x001fe200020f0eff */
[----:B------:R-:W-:-:S03]  /*2b3f0*/  IMAD R171, R171, UR4, RZ ;  /* 0x00000004abab7c24 */ /* 0x000fc6000f8e02ff */
[----:B-1----:R-:W-:Y:S01]  /*2b400*/  IADD3 R4, P4, R170, R3, RZ ;  /* 0x00000003aa047210 */ /* 0x002fe20007f9e0ff */
[----:B------:R0:W-:Y:S01]  /*2b410*/  STL [R1+0x17f0], R5 ;  /* 0x0017f00501007387 */ /* 0x0001e20000100800 */
[----:B------:R-:W-:-:S03]  /*2b420*/  IMAD R172, R172, UR4, RZ ;  /* 0x00000004acac7c24 */ /* 0x000fc6000f8e02ff */
[----:B------:R1:W-:Y:S01]  /*2b430*/  STL [R1+0x1824], R4 ;  /* 0x0018240401007387 */ /* 0x0003e20000100800 */
[-C--:B0-----:R-:W-:Y:S02]  /*2b440*/  LEA.HI.X.SX32 R5, R248, R2.reuse, 0x1, P3 ;  /* 0x00000002f8057211 */ /* 0x081fe400018f0eff */
[-C--:B------:R-:W-:Y:S01]  /*2b450*/  IADD3 R6, P3, R171, R3.reuse, RZ ;  /* 0x00000003ab067210 */ /* 0x080fe20007f7e0ff */
[----:B------:R-:W-:Y:S01]  /*2b460*/  IMAD R173, R173, UR4, RZ ;  /* 0x00000004adad7c24 */ /* 0x000fe2000f8e02ff */
[----:B-1----:R-:W-:Y:S01]  /*2b470*/  LEA.HI.X.SX32 R4, R249, R2, 0x1, P2 ;  /* 0x00000002f9047211 */ /* 0x002fe200010f0eff */
[----:B------:R0:W-:Y:S01]  /*2b480*/  STL [R1+0x17f8], R5 ;  /* 0x0017f80501007387 */ /* 0x0001e20000100800 */
[----:B------:R-:W1:Y:S01]  /*2b490*/  S2R R166, SR_TID.X ;  /* 0x0000000000a67919 */ /* 0x000e620000002100 */
[----:B------:R-:W-:Y:S01]  /*2b4a0*/  IMAD R174, R174, UR4, RZ ;  /* 0x00000004aeae7c24 */ /* 0x000fe2000f8e02ff */
[----:B0-----:R-:W-:Y:S01]  /*2b4b0*/  IADD3 R5, P2, R172, R3, RZ ;  /* 0x00000003ac057210 */ /* 0x001fe20007f5e0ff */
[----:B------:R0:W-:Y:S01]  /*2b4c0*/  STL [R1+0x1828], R6 ;  /* 0x0018280601007387 */ /* 0x0001e20000100800 */
[----:B------:R-:W-:-:S03]  /*2b4d0*/  IMAD R176, R176, UR4, RZ ;  /* 0x00000004b0b07c24 */ /* 0x000fc6000f8e02ff */
[----:B------:R4:W-:Y:S04]  /*2b4e0*/  STL [R1+0x1800], R4 ;  /* 0x0018000401007387 */ /* 0x0009e80000100800 */
[----:B------:R2:W-:Y:S01]  /*2b4f0*/  STL [R1+0x182c], R5 ;  /* 0x00182c0501007387 */ /* 0x0005e20000100800 */
[-C--:B0-----:R-:W-:Y:S01]  /*2b500*/  LEA.HI.X.SX32 R6, R250, R2.reuse, 0x1, P1 ;  /* 0x00000002fa067211 */ /* 0x081fe200008f0eff */
[----:B------:R-:W0:Y:S01]  /*2b510*/  S2R R165, SR_TID.X ;  /* 0x0000000000a57919 */ /* 0x000e220000002100 */
[-C--:B----4-:R-:W-:Y:S02]  /*2b520*/  IADD3 R4, P1, R173, R3.reuse, RZ ;  /* 0x00000003ad047210 */ /* 0x090fe40007f3e0ff */
[----:B--2---:R-:W-:Y:S01]  /*2b530*/  LEA.HI.X.SX32 R5, R251, R2, 0x1, P0 ;  /* 0x00000002fb057211 */ /* 0x004fe200000f0eff */
[----:B------:R2:W-:Y:S04]  /*2b540*/  STL [R1+0x1808], R6 ;  /* 0x0018080601007387 */ /* 0x0005e80000100800 */
[----:B------:R4:W-:Y:S04]  /*2b550*/  STL [R1+0x1830], R4 ;  /* 0x0018300401007387 */ /* 0x0009e80000100800 */
[----:B------:R1:W-:Y:S01]  /*2b560*/  STL [R1+0x1810], R5 ;  /* 0x0018100501007387 */ /* 0x0003e20000100800 */
[----:B--2---:R-:W-:-:S02]  /*2b570*/  IADD3 R6, P0, R174, R3, RZ ;  /* 0x00000003ae067210 */ /* 0x004fc40007f1e0ff */
[----:B----4-:R-:W-:-:S03]  /*2b580*/  LEA.HI.X.SX32 R4, R167, R2, 0x1, P6 ;  /* 0x00000002a7047211 */ /* 0x010fc600030f0eff */
[----:B------:R-:W-:Y:S01]  /*2b590*/  STL [R1+0x1834], R6 ;  /* 0x0018340601007387 */ /* 0x000fe20000100800 */
[----:B-1----:R-:W-:Y:S02]  /*2b5a0*/  IADD3 R5, P6, R176, R3, RZ ;  /* 0x00000003b0057210 */ /* 0x002fe40007fde0ff */
[-C--:B------:R-:W-:Y:S01]  /*2b5b0*/  LEA.HI.X.SX32 R3, R168, R2.reuse, 0x1, P5 ;  /* 0x00000002a8037211 */ /* 0x080fe200028f0eff */
[----:B------:R1:W-:Y:S04]  /*2b5c0*/  STL [R1+0x1818], R4 ;  /* 0x0018180401007387 */ /* 0x0003e80000100800 */
[----:B------:R2:W-:Y:S04]  /*2b5d0*/  STL [R1+0xc3c], R5 ;  /* 0x000c3c0501007387 */ /* 0x0005e80000100800 */
[----:B------:R4:W-:Y:S01]  /*2b5e0*/  STL [R1+0xa34], R3 ;  /* 0x000a340301007387 */ /* 0x0009e20000100800 */
[----:B-1----:R-:W-:-:S02]  /*2b5f0*/  LEA.HI.X.SX32 R4, R170, R2, 0x1, P4 ;  /* 0x00000002aa047211 */ /* 0x002fc400020f0eff */
[----:B--2---:R-:W-:-:S03]  /*2b600*/  LEA.HI.X.SX32 R5, R171, R2, 0x1, P3 ;  /* 0x00000002ab057211 */ /* 0x004fc600018f0eff */
[----:B------:R1:W-:Y:S01]  /*2b610*/  STL [R1+0xc28], R4 ;  /* 0x000c280401007387 */ /* 0x0003e20000100800 */
[----:B----4-:R-:W-:-:S03]  /*2b620*/  LEA.HI.X.SX32 R3, R172, R2, 0x1, P2 ;  /* 0x00000002ac037211 */ /* 0x010fc600010f0eff */
[----:B------:R-:W-:Y:S04]  /*2b630*/  STL [R1+0xc2c], R5 ;  /* 0x000c2c0501007387 */ /* 0x000fe80000100800 */
[----:B------:R2:W-:Y:S01]  /*2b640*/  STL [R1+0xc30], R3 ;  /* 0x000c300301007387 */ /* 0x0005e20000100800 */
[-C--:B-1----:R-:W-:Y:S02]  /*2b650*/  LEA.HI.X.SX32 R4, R173, R2.reuse, 0x1, P1 ;  /* 0x00000002ad047211 */ /* 0x082fe400008f0eff */
[-C--:B--2---:R-:W-:Y:S02]  /*2b660*/  LEA.HI.X.SX32 R3, R174, R2.reuse, 0x1, P0 ;  /* 0x00000002ae037211 */ /* 0x084fe400000f0eff */
[----:B------:R-:W-:Y:S01]  /*2b670*/  LEA.HI.X.SX32 R2, R176, R2, 0x1, P6 ;  /* 0x00000002b0027211 */ /* 0x000fe200030f0eff */
[----:B------:R-:W-:Y:S04]  /*2b680*/  STL [R1+0xc34], R4 ;  /* 0x000c340401007387 */ /* 0x000fe80000100800 */
[----:B------:R-:W-:Y:S01]  /*2b690*/  STL [R1+0xc38], R3 ;  /* 0x000c380301007387 */ /* 0x000fe20000100800 */
[----:B------:R-:W-:-:S03]  /*2b6a0*/  SHF.R.U32.HI R158, RZ, 0x6, R166 ;  /* 0x00000006ff9e7819 */ /* 0x000fc600000116a6 */
[----:B------:R1:W-:Y:S01]  /*2b6b0*/  STL [R1+0xa38], R2 ;  /* 0x000a380201007387 */ /* 0x0003e20000100800 */
[----:B0-----:R-:W-:Y:S02]  /*2b6c0*/  LOP3.LUT R165, R165, 0x3f, RZ, 0xc0, !PT ;  /* 0x0000003fa5a57812 */ /* 0x001fe400078ec0ff */
[----:B------:R-:W-:Y:S01]  /*2b6d0*/  SGXT.U32 R158, R158, 0x1 ;  /* 0x000000019e9e781a */ /* 0x000fe20000000000 */
[----:B-1----:R-:W-:-:S05]  /*2b6e0*/  IMAD.SHL.U32 R2, R166, 0x10, RZ ;  /* 0x00000010a6027824 */ /* 0x002fca00078e00ff */
[----:B------:R-:W-:Y:S01]  /*2b6f0*/  LOP3.LUT R3, R2, 0x70, RZ, 0xc0, !PT ;  /* 0x0000007002037812 */ /* 0x000fe200078ec0ff */
[----:B------:R-:W-:-:S04]  /*2b700*/  IMAD.WIDE R10, R158, UR41, RZ ;  /* 0x000000299e0a7c25 */ /* 0x000fc8000f8e02ff */
[----:B------:R0:W-:Y:S01]  /*2b710*/  STL [R1+0x191c], R3 ;  /* 0x00191c0301007387 */ /* 0x0001e20000100800 */
[----:B------:R-:W-:Y:S02]  /*2b720*/  IMAD R236, R165, 0x80, R3 ;  /* 0x00000080a5ec7824 */ /* 0x000fe400078e0203 */
[----:B---3--:R-:W-:-:S05]  /*2b730*/  IMAD R2, R164, UR10, RZ ;  /* 0x0000000aa4027c24 */ /* 0x008fca000f8e02ff */
[----:B0-----:R-:W-:-:S04]  /*2b740*/  IADD3 R3, P0, R2, UR12, RZ ;  /* 0x0000000c02037c10 */ /* 0x001fc8000ff1e0ff */
[----:B------:R-:W-:Y:S02]  /*2b750*/  LEA.HI.X.SX32 R2, R2, UR13, 0x1, P0 ;  /* 0x0000000d02027c11 */ /* 0x000fe400080f0eff */
[----:B------:R-:W-:-:S05]  /*2b760*/  IADD3 R12, P0, R10, R3, RZ ;  /* 0x000000030a0c7210 */ /* 0x000fca0007f1e0ff */
[----:B------:R-:W-:Y:S01]  /*2b770*/  STL [R1+0xc24], R12 ;  /* 0x000c240c01007387 */ /* 0x000fe20000100800 */
[----:B------:R-:W-:-:S03]  /*2b780*/  IMAD.X R11, R11, 0x1, R2, P0 ;  /* 0x000000010b0b7824 */ /* 0x000fc600000e0602 */
[----:B------:R-:W2:Y:S04]  /*2b790*/  LDL.LU R159, [R1+0xa4c] ;  /* 0x000a4c00019f7983 */ /* 0x000ea80000300800 */
[----:B------:R-:W3:Y:S04]  /*2b7a0*/  LDL.LU R160, [R1+0xa54] ;  /* 0x000a540001a07983 */ /* 0x000ee80000300800 */
[----:B------:R-:W-:Y:S04]  /*2b7b0*/  STL [R1+0xc20], R11 ;  /* 0x000c200b01007387 */ /* 0x000fe80000100800 */
[----:B------:R-:W4:Y:S04]  /*2b7c0*/  LDL.LU R161, [R1+0xa20] ;  /* 0x000a200001a17983 */ /* 0x000f280000300800 */
[----:B------:R-:W4:Y:S04]  /*2b7d0*/  LDL.LU R162, [R1+0xa1c] ;  /* 0x000a1c0001a27983 */ /* 0x000f280000300800 */
[----:B------:R-:W4:Y:S04]  /*2b7e0*/  LDL.LU R163, [R1+0xa24] ;  /* 0x000a240001a37983 */ /* 0x000f280000300800 */
[----:B------:R-:W4:Y:S04]  /*2b7f0*/  LDL.LU R164, [R1+0xa28] ;  /* 0x000a280001a47983 */ /* 0x000f280000300800 */
[----:B------:R-:W4:Y:S04]  /*2b800*/  LDL.LU R165, [R1+0xa84] ;  /* 0x000a840001a57983 */ /* 0x000f280000300800 */
[----:B------:R-:W4:Y:S01]  /*2b810*/  LDL.LU R166, [R1+0x424] ;  /* 0x0004240001a67983 */ /* 0x000f220000300800 */
[----:B------:R-:W-:-:S02]  /*2b820*/  UIMAD UR10, UR40, UR41, URZ ;  /* 0x00000029280a72a4 */ /* 0x000fc4000f8e023f */
[----:B------:R-:W-:Y:S02]  /*2b830*/  UIMAD UR11, UR43, UR41, URZ ;  /* 0x000000292b0b72a4 */ /* 0x000fe4000f8e023f */
[----:B------:R-:W-:Y:S02]  /*2b840*/  UIMAD UR12, UR46, UR41, URZ ;  /* 0x000000292e0c72a4 */ /* 0x000fe4000f8e023f */
[----:B------:R-:W-:Y:S01]  /*2b850*/  UIMAD UR13, UR47, UR41, URZ ;  /* 0x000000292f0d72a4 */ /* 0x000fe2000f8e023f */
[C---:B------:R-:W-:Y:S01]  /*2b860*/  IADD3 R23, P0, R3.reuse, UR10, RZ ;  /* 0x0000000a03177c10 */ /* 0x040fe2000ff1e0ff */
[----:B------:R-:W-:Y:S01]  /*2b870*/  UIMAD UR14, UR48, UR41, URZ ;  /* 0x00000029300e72a4 */ /* 0x000fe2000f8e023f */
[C---:B------:R-:W-:Y:S01]  /*2b880*/  IADD3 R25, P6, R3.reuse, UR11, RZ ;  /* 0x0000000b03197c10 */ /* 0x040fe2000ffde0ff */
[----:B------:R-:W-:Y:S01]  /*2b890*/  UIMAD UR15, UR49, UR41, URZ ;  /* 0x00000029310f72a4 */ /* 0x000fe2000f8e023f */
[C---:B------:R-:W-:Y:S01]  /*2b8a0*/  IADD3 R24, P2, R3.reuse, UR12, RZ ;  /* 0x0000000c03187c10 */ /* 0x040fe2000ff5e0ff */
[----:B------:R0:W-:Y:S01]  /*2b8b0*/  STL [R1+0xa40], R23 ;  /* 0x000a401701007387 */ /* 0x0001e20000100800 */
[----:B------:R-:W-:Y:S01]  /*2b8c0*/  UIMAD UR16, UR50, UR41, URZ ;  /* 0x00000029321072a4 */ /* 0x000fe2000f8e023f */
[----:B------:R-:W-:Y:S01]  /*2b8d0*/  IMAD.U32 R15, RZ, RZ, UR10 ;  /* 0x0000000aff0f7e24 */ /* 0x000fe2000f8e00ff */
[----:B------:R-:W-:Y:S01]  /*2b8e0*/  LOP3.LUT R236, R236, R158, RZ, 0xfc, !PT ;  /* 0x0000009eecec7212 */ /* 0x000fe200078efcff */
[----:B------:R1:W-:Y:S01]  /*2b8f0*/  STL [R1+0xa80], R25 ;  /* 0x000a801901007387 */ /* 0x0003e20000100800 */
[----:B------:R-:W-:Y:S01]  /*2b900*/  IMAD.U32 R16, RZ, RZ, UR11 ;  /* 0x0000000bff107e24 */ /* 0x000fe2000f8e00ff */
[----:B0-----:R-:W-:-:S02]  /*2b910*/  IADD3 R23, P1, R3, UR13, RZ ;  /* 0x0000000d03177c10 */ /* 0x001fc4000ff3e0ff */
[----:B------:R0:W-:Y:S01]  /*2b920*/  STL [R1+0xac0], R24 ;  /* 0x000ac01801007387 */ /* 0x0001e20000100800 */
[----:B------:R-:W-:Y:S02]  /*2b930*/  LOP3.LUT R158, R158, 0x7c, RZ, 0xfc, !PT ;  /* 0x0000007c9e9e7812 */ /* 0x000fe400078efcff */
[C---:B-1----:R-:W-:Y:S01]  /*2b940*/  IADD3 R25, P4, R3.reuse, UR14, RZ ;  /* 0x0000000e03197c10 */ /* 0x042fe2000ff9e0ff */
[----:B------:R1:W-:Y:S01]  /*2b950*/  STL [R1+0xb00], R23 ;  /* 0x000b001701007387 */ /* 0x0003e20000100800 */
[----:B------:R-:W-:Y:S01]  /*2b960*/  UIMAD UR17, UR51, UR41, URZ ;  /* 0x00000029331172a4 */ /* 0x000fe2000f8e023f */
[----:B------:R-:W-:Y:S01]  /*2b970*/  IMAD.U32 R17, RZ, RZ, UR12 ;  /* 0x0000000cff117e24 */ /* 0x000fe2000f8e00ff */
[----:B0-----:R-:W-:Y:S01]  /*2b980*/  IADD3 R24, P5, R3, UR15, RZ ;  /* 0x0000000f03187c10 */ /* 0x001fe2000ffbe0ff */
[----:B------:R-:W-:Y:S01]  /*2b990*/  STL [R1+0xb40], R25 ;  /* 0x000b401901007387 */ /* 0x000fe20000100800 */
[-C--:B-1----:R-:W-:Y:S02]  /*2b9a0*/  LEA.HI.X.SX32 R23, R15, R2.reuse, 0x1, P0 ;  /* 0x000000020f177211 */ /* 0x082fe400000f0eff */
[----:B------:R-:W-:Y:S01]  /*2b9b0*/  IADD3 R15, P3, R3, UR16, RZ ;  /* 0x00000010030f7c10 */ /* 0x000fe2000ff7e0ff */
[----:B------:R-:W-:Y:S01]  /*2b9c0*/  STL [R1+0xb80], R24 ;  /* 0x000b801801007387 */ /* 0x000fe20000100800 */
[----:B------:R-:W-:Y:S01]  /*2b9d0*/  LEA.HI.X.SX32 R16, R16, R2, 0x1, P6 ;  /* 0x0000000210107211 */ /* 0x000fe200030f0eff */
[----:B------:R-:W-:-:S02]  /*2b9e0*/  IMAD R158, R158, UR41, RZ ;  /* 0x000000299e9e7c24 */ /* 0x000fc4000f8e02ff */
[----:B------:R-:W-:Y:S01]  /*2b9f0*/  STL [R1+0xa3c], R23 ;  /* 0x000a3c1701007387 */ /* 0x000fe20000100800 */
[----:B------:R-:W-:Y:S01]  /*2ba00*/  IMAD.U32 R18, RZ, RZ, UR13 ;  /* 0x0000000dff127e24 */ /* 0x000fe2000f8e00ff */
[----:B------:R-:W-:Y:S02]  /*2ba10*/  LEA.HI.X.SX32 R17, R17, R2, 0x1, P2 ;  /* 0x0000000211117211 */ /* 0x000fe400010f0eff */
[----:B------:R0:W-:Y:S01]  /*2ba20*/  STL [R1+0xbc0], R15 ;  /* 0x000bc00f01007387 */ /* 0x0001e20000100800 */
[----:B------:R-:W-:-:S03]  /*2ba30*/  IMAD.U32 R19, RZ, RZ, UR14 ;  /* 0x0000000eff137e24 */ /* 0x000fc6000f8e00ff */
[----:B------:R1:W-:Y:S01]  /*2ba40*/  STL [R1+0xa7c], R16 ;  /* 0x000a7c1001007387 */ /* 0x0003e20000100800 */
[----:B0-----:R-:W-:Y:S02]  /*2ba50*/  IADD3 R15, P0, R3, UR17, RZ ;  /* 0x00000011030f7c10 */ /* 0x001fe4000ff1e0ff */
[----:B-1----:R-:W-:-:S03]  /*2ba60*/  IADD3 R16, P2, R158, R3, RZ ;  /* 0x000000039e107210 */ /* 0x002fc60007f5e0ff */
[----:B------:R0:W-:Y:S01]  /*2ba70*/  STL [R1+0xc00], R15 ;  /* 0x000c000f01007387 */ /* 0x0001e20000100800 */
[----:B------:R-:W-:-:S03]  /*2ba80*/  IMAD.U32 R20, RZ, RZ, UR15 ;  /* 0x0000000fff147e24 */ /* 0x000fc6000f8e00ff */
[----:B------:R-:W-:Y:S04]  /*2ba90*/  STL [R1+0xabc], R17 ;  /* 0x000abc1101007387 */ /* 0x000fe80000100800 */
[----:B------:R1:W-:Y:S01]  /*2baa0*/  STL [R1+0xa48], R16 ;  /* 0x000a481001007387 */ /* 0x0003e20000100800 */
[----:B0-----:R-:W-:Y:S01]  /*2bab0*/  LEA.HI.X.SX32 R15, R18, R2, 0x1, P1 ;  /* 0x00000002120f7211 */ /* 0x001fe200008f0eff */
[----:B------:R-:W-:-:S04]  /*2bac0*/  IMAD.U32 R21, RZ, RZ, UR16 ;  /* 0x00000010ff157e24 */ /* 0x000fc8000f8e00ff */
[----:B------:R3:W-:Y:S01]  /*2bad0*/  STL [R1+0xafc], R15 ;  /* 0x000afc0f01007387 */ /* 0x0007e20000100800 */
[-C--:B-1----:R-:W-:Y:S01]  /*2bae0*/  LEA.HI.X.SX32 R16, R19, R2.reuse, 0x1, P4 ;  /* 0x0000000213107211 */ /* 0x082fe200020f0eff */
[----:B------:R-:W-:Y:S01]  /*2baf0*/  IMAD.U32 R22, RZ, RZ, UR17 ;  /* 0x00000011ff167e24 */ /* 0x000fe2000f8e00ff */
[----:B------:R-:W-:Y:S01]  /*2bb00*/  LEA.HI.X.SX32 R18, R21, R2, 0x1, P3 ;  /* 0x0000000215127211 */ /* 0x000fe200018f0eff */
[----:B------:R-:W-:-:S04]  /*2bb10*/  IMAD R169, RZ, RZ, -UR41 ;  /* 0x80000029ffa97e24 */ /* 0x000fc8000f8e02ff */
[----:B------:R-:W-:-:S04]  /*2bb20*/  IMAD R4, R169, 0x2, R0 ;  /* 0x00000002a9047824 */ /* 0x000fc800078e0200 */
        /* <DEDUP_REMOVED lines=9> */
[----:B------:R-:W-:Y:S01]  /*2bbc0*/  IMAD R14, R169, 0x2, R13 ;  /* 0x00000002a90e7824 */ /* 0x000fe200078e020d */
[-C--:B--2---:R-:W-:Y:S02]  /*2bbd0*/  IADD3 R17, P1, R159, R3.reuse, RZ ;  /* 0x000000039f117210 */ /* 0x084fe40007f3e0ff */
[----:B---3--:R-:W-:-:S03]  /*2bbe0*/  IADD3 R15, P4, R160, R3, RZ ;  /* 0x00000003a00f7210 */ /* 0x008fc60007f9e0ff */
[----:B------:R0:W-:Y:S04]  /*2bbf0*/  STL [R1+0xa50], R17 ;  /* 0x000a501101007387 */ /* 0x0001e80000100800 */
[----:B------:R4:W-:Y:S01]  /*2bc00*/  STL [R1+0xb3c], R16 ;  /* 0x000b3c1001007387 */ /* 0x0009e20000100800 */
[----:B0-----:R-:W-:-:S03]  /*2bc10*/  LEA.HI.X.SX32 R17, R20, R2, 0x1, P5 ;  /* 0x0000000214117211 */ /* 0x001fc600028f0eff */
[----:B------:R-:W-:Y:S01]  /*2bc20*/  STL [R1+0xa58], R15 ;  /* 0x000a580f01007387 */ /* 0x000fe20000100800 */
[----:B----4-:R-:W-:-:S03]  /*2bc30*/  IADD3 R16, P5, R161, R3, RZ ;  /* 0x00000003a1107210 */ /* 0x010fc60007fbe0ff */
[----:B------:R0:W-:Y:S04]  /*2bc40*/  STL [R1+0xb7c], R17 ;  /* 0x000b7c1101007387 */ /* 0x0001e80000100800 */
[----:B------:R1:W-:Y:S04]  /*2bc50*/  STL [R1+0xa60], R16 ;  /* 0x000a601001007387 */ /* 0x0003e80000100800 */
[----:B------:R2:W-:Y:S01]  /*2bc60*/  STL [R1+0xbbc], R18 ;  /* 0x000bbc1201007387 */ /* 0x0005e20000100800 */
[----:B0-----:R-:W-:Y:S02]  /*2bc70*/  LEA.HI.X.SX32 R17, R22, R2, 0x1, P0 ;  /* 0x0000000216117211 */ /* 0x001fe400000f0eff */
[----:B-1----:R-:W-:-:S02]  /*2bc80*/  IADD3 R16, P3, R162, R3, RZ ;  /* 0x00000003a2107210 */ /* 0x002fc40007f7e0ff */
[----:B--2---:R-:W-:-:S03]  /*2bc90*/  IADD3 R18, P0, R163, R3, RZ ;  /* 0x00000003a3127210 */ /* 0x004fc60007f1e0ff */
[----:B------:R-:W-:Y:S01]  /*2bca0*/  STL [R1+0xa68], R16 ;  /* 0x000a681001007387 */ /* 0x000fe20000100800 */
[----:B------:R-:W-:-:S03]  /*2bcb0*/  LEA.HI.X.SX32 R19, R159, R2, 0x1, P1 ;  /* 0x000000029f137211 */ /* 0x000fc600008f0eff */
[----:B------:R0:W-:Y:S04]  /*2bcc0*/  STL [R1+0xbfc], R17 ;  /* 0x000bfc1101007387 */ /* 0x0001e80000100800 */
[----:B------:R1:W-:Y:S01]  /*2bcd0*/  STL [R1+0xa70], R18 ;  /* 0x000a701201007387 */ /* 0x0003e20000100800 */
[----:B0-----:R-:W-:Y:S02]  /*2bce0*/  LEA.HI.X.SX32 R17, R158, R2, 0x1, P2 ;  /* 0x000000029e117211 */ /* 0x001fe400010f0eff */
[----:B-1----:R-:W-:-:S03]  /*2bcf0*/  IADD3 R18, P2, R164, R3, RZ ;  /* 0x00000003a4127210 */ /* 0x002fc60007f5e0ff */
[----:B------:R-:W-:Y:S04]  /*2bd00*/  STL [R1+0xa44], R17 ;  /* 0x000a441101007387 */ /* 0x000fe80000100800 */
[----:B------:R0:W-:Y:S04]  /*2bd10*/  STL [R1+0xa78], R18 ;  /* 0x000a781201007387 */ /* 0x0001e80000100800 */
[----:B------:R1:W-:Y:S01]  /*2bd20*/  STL [R1+0xa4c], R19 ;  /* 0x000a4c1301007387 */ /* 0x0003e20000100800 */
[----:B0-----:R-:W-:Y:S02]  /*2bd30*/  IADD3 R18, P1, R165, R3, RZ ;  /* 0x00000003a5127210 */ /* 0x001fe40007f3e0ff */
[----:B-1----:R-:W-:-:S02]  /*2bd40*/  LEA.HI.X.SX32 R19, R160, R2, 0x1, P4 ;  /* 0x00000002a0137211 */ /* 0x002fc400020f0eff */
[----:B------:R-:W-:Y:S01]  /*2bd50*/  IADD3 R20, P4, R166, R3, RZ ;  /* 0x00000003a6147210 */ /* 0x000fe20007f9e0ff */
        /* <DEDUP_REMOVED lines=12> */
[----:B------:R-:W-:Y:S04]  /*2be20*/  STL [R1+0xaa0], R20 ;  /* 0x000aa01401007387 */ /* 0x000fe80000100800 */
[----:B------:R0:W-:Y:S01]  /*2be30*/  STL [R1+0xa6c], R21 ;  /* 0x000a6c1501007387 */ /* 0x0001e20000100800 */
[----:B------:R-:W-:-:S03]  /*2be40*/  LEA.HI.X.SX32 R23, R165, R2, 0x1, P1 ;  /* 0x00000002a5177211 */ /* 0x000fc600008f0eff */
[----:B------:R1:W-:Y:S01]  /*2be50*/  STL [R1+0xaa8], R22 ;  /* 0x000aa81601007387 */ /* 0x0003e20000100800 */
[----:B0-----:R-:W-:Y:S02]  /*2be60*/  LEA.HI.X.SX32 R21, R164, R2, 0x1, P2 ;  /* 0x00000002a4157211 */ /* 0x001fe400010f0eff */
[----:B-1----:R-:W-:-:S03]  /*2be70*/  IADD3 R22, P2, R6, R3, RZ ;  /* 0x0000000306167210 */ /* 0x002fc60007f5e0ff */
[----:B------:R-:W-:Y:S01]  /*2be80*/  STL [R1+0xa74], R21 ;  /* 0x000a741501007387 */ /* 0x000fe20000100800 */
[----:B------:R-:W-:-:S03]  /*2be90*/  LEA.HI.X.SX32 R24, R166, R2, 0x1, P4 ;  /* 0x00000002a6187211 */ /* 0x000fc600020f0eff */
[----:B------:R0:W-:Y:S04]  /*2bea0*/  STL [R1+0xab0], R22 ;  /* 0x000ab01601007387 */ /* 0x0001e80000100800 */
[----:B------:R1:W-:Y:S01]  /*2beb0*/  STL [R1+0xa84], R23 ;  /* 0x000a841701007387 */ /* 0x0003e20000100800 */
[-C--:B0-----:R-:W-:Y:S02]  /*2bec0*/  IADD3 R22, P1, R7, R3.reuse, RZ ;  /* 0x0000000307167210 */ /* 0x081fe40007f3e0ff */
[----:B-1----:R-:W-:-:S03]  /*2bed0*/  IADD3 R23, P4, R8, R3, RZ ;  /* 0x0000000308177210 */ /* 0x002fc60007f9e0ff */
[----:B------:R-:W-:Y:S01]  /*2bee0*/  STL [R1+0xab8], R22 ;  /* 0x000ab81601007387 */ /* 0x000fe20000100800 */
[----:B------:R-:W-:-:S03]  /*2bef0*/  LEA.HI.X.SX32 R25, R0, R2, 0x1, P5 ;  /* 0x0000000200197211 */ /* 0x000fc600028f0eff */
[----:B------:R0:W-:Y:S04]  /*2bf00*/  STL [R1+0xa8c], R24 ;  /* 0x000a8c1801007387 */ /* 0x0001e80000100800 */
[----:B------:R1:W-:Y:S04]  /*2bf10*/  STL [R1+0xac8], R23 ;  /* 0x000ac81701007387 */ /* 0x0003e80000100800 */
[----:B------:R2:W5:Y:S01]  /*2bf20*/  LDL.LU R0, [R1+0x1924] ;  /* 0x0019240001007983 */ /* 0x0005620000300800 */
[-C--:B0-----:R-:W-:Y:S02]  /*2bf30*/  IADD3 R24, P5, R9, R3.reuse, RZ ;  /* 0x0000000309187210 */ /* 0x081fe40007fbe0ff */
[----:B-1----:R-:W-:Y:S01]  /*2bf40*/  LEA.HI.X.SX32 R23, R4, R2, 0x1, P3 ;  /* 0x0000000204177211 */ /* 0x002fe200018f0eff */
[----:B------:R-:W-:Y:S04]  /*2bf50*/  STL [R1+0xa94], R25 ;  /* 0x000a941901007387 */ /* 0x000fe80000100800 */
[----:B------:R0:W-:Y:S04]  /*2bf60*/  STL [R1+0xad0], R24 ;  /* 0x000ad01801007387 */ /* 0x0001e80000100800 */
[----:B------:R1:W-:Y:S01]  /*2bf70*/  STL [R1+0xa9c], R23 ;  /* 0x000a9c1701007387 */ /* 0x0003e20000100800 */
[----:B0-----:R-:W-:-:S02]  /*2bf80*/  IADD3 R24, P3, R10, R3, RZ ;  /* 0x000000030a187210 */ /* 0x001fc40007f7e0ff */
[-C--:B-1----:R-:W-:Y:S02]  /*2bf90*/  LEA.HI.X.SX32 R23, R5, R2.reuse, 0x1, P0 ;  /* 0x0000000205177211 */ /* 0x082fe400000f0eff */
[----:B------:R-:W-:Y:S01]  /*2bfa0*/  IADD3 R5, P0, R11, R3, RZ ;  /* 0x000000030b057210 */ /* 0x000fe20007f1e0ff */
[----:B------:R-:W-:Y:S04]  /*2bfb0*/  STL [R1+0xad8], R24 ;  /* 0x000ad81801007387 */ /* 0x000fe80000100800 */
[----:B------:R0:W-:Y:S04]  /*2bfc0*/  STL [R1+0xaa4], R23 ;  /* 0x000aa41701007387 */ /* 0x0001e80000100800 */
[----:B------:R1:W-:Y:S01]  /*2bfd0*/  STL [R1+0xae0], R5 ;  /* 0x000ae00501007387 */ /* 0x0003e20000100800 */
[----:B0-----:R-:W-:-:S02]  /*2bfe0*/  LEA.HI.X.SX32 R23, R6, R2, 0x1, P2 ;  /* 0x0000000206177211 */ /* 0x001fc400010f0eff */
[-C--:B------:R-:W-:Y:S02]  /*2bff0*/  IADD3 R6, P2, R12, R3.reuse, RZ ;  /* 0x000000030c067210 */ /* 0x080fe40007f5e0ff */
[----:B-1----:R-:W-:Y:S01]  /*2c000*/  LEA.HI.X.SX32 R5, R7, R2, 0x1, P1 ;  /* 0x0000000207057211 */ /* 0x002fe200008f0eff */
[----:B------:R-:W-:Y:S01]  /*2c010*/  STL [R1+0xaac], R23 ;  /* 0x000aac1701007387 */ /* 0x000fe20000100800 */
[----:B------:R-:W-:-:S03]  /*2c020*/  IADD3 R7, P1, R13, R3, RZ ;  /* 0x000000030d077210 */ /* 0x000fc60007f3e0ff */
[----:B------:R0:W-:Y:S04]  /*2c030*/  STL [R1+0xae8], R6 ;  /* 0x000ae80601007387 */ /* 0x0001e80000100800 */
[----:B------:R1:W-:Y:S01]  /*2c040*/  STL [R1+0xab4], R5 ;  /* 0x000ab40501007387 */ /* 0x0003e20000100800 */
[----:B0-----:R-:W-:-:S03]  /*2c050*/  LEA.HI.X.SX32 R6, R8, R2, 0x1, P4 ;  /* 0x0000000208067211 */ /* 0x001fc600020f0eff */
[----:B------:R0:W-:Y:S01]  /*2c060*/  STL [R1+0xaf0], R7 ;  /* 0x000af00701007387 */ /* 0x0001e20000100800 */
[----:B-1----:R-:W-:-:S03]  /*2c070*/  IADD3 R5, P4, R14, R3, RZ ;  /* 0x000000030e057210 */ /* 0x002fc60007f9e0ff */
[----:B------:R1:W-:Y:S04]  /*2c080*/  STL [R1+0xac4], R6 ;  /* 0x000ac40601007387 */ /* 0x0003e80000100800 */
[----:B------:R3:W-:Y:S01]  /*2c090*/  STL [R1+0xaf8], R5 ;  /* 0x000af80501007387 */ /* 0x0007e20000100800 */
[-C--:B0-----:R-:W-:Y:S01]  /*2c0a0*/  LEA.HI.X.SX32 R7, R9, R2.reuse, 0x1, P5 ;  /* 0x0000000209077211 */ /* 0x081fe200028f0eff */
[----:B------:R-:W-:Y:S01]  /*2c0b0*/  IMAD R15, R169, 0x4, R14 ;  /* 0x00000004a90f7824 */ /* 0x000fe200078e020e */
[-C--:B-1----:R-:W-:Y:S02]  /*2c0c0*/  LEA.HI.X.SX32 R6, R11, R2.reuse, 0x1, P0 ;  /* 0x000000020b067211 */ /* 0x082fe400000f0eff */
[----:B---3--:R-:W-:Y:S01]  /*2c0d0*/  LEA.HI.X.SX32 R5, R10, R2, 0x1, P3 ;  /* 0x000000020a057211 */ /* 0x008fe200018f0eff */
[----:B------:R0:W-:Y:S01]  /*2c0e0*/  STL [R1+0xacc], R7 ;  /* 0x000acc0701007387 */ /* 0x0001e20000100800 */
[----:B------:R-:W-:-:S03]  /*2c0f0*/  IMAD R16, R169, 0x2, R15 ;  /* 0x00000002a9107824 */ /* 0x000fc600078e020f */
[----:B------:R1:W-:Y:S01]  /*2c100*/  STL [R1+0xad4], R5 ;  /* 0x000ad40501007387 */ /* 0x0003e20000100800 */
[----:B------:R-:W-:-:S03]  /*2c110*/  IMAD R17, R169, 0x2, R16 ;  /* 0x00000002a9117824 */ /* 0x000fc600078e0210 */
[----:B------:R3:W-:Y:S01]  /*2c120*/  STL [R1+0xadc], R6 ;  /* 0x000adc0601007387 */ /* 0x0007e20000100800 */
[-C--:B0-----:R-:W-:Y:S02]  /*2c130*/  LEA.HI.X.SX32 R7, R13, R2.reuse, 0x1, P1 ;  /* 0x000000020d077211 */ /* 0x081fe400008f0eff */
[-C--:B-1----:R-:W-:Y:S02]  /*2c140*/  LEA.HI.X.SX32 R5, R12, R2.reuse, 0x1, P2 ;  /* 0x000000020c057211 */ /* 0x082fe400010f0eff */
[----:B---3--:R-:W-:-:S03]  /*2c150*/  LEA.HI.X.SX32 R6, R14, R2, 0x1, P4 ;  /* 0x000000020e067211 */ /* 0x008fc600020f0eff */
[----:B------:R-:W-:Y:S01]  /*2c160*/  STL [R1+0xae4], R5 ;  /* 0x000ae40501007387 */ /* 0x000fe20000100800 */
[----:B------:R-:W-:-:S03]  /*2c170*/  IADD3 R9, P1, R16, R3, RZ ;  /* 0x0000000310097210 */ /* 0x000fc60007f3e0ff */
[----:B------:R0:W-:Y:S01]  /*2c180*/  STL [R1+0xaec], R7 ;  /* 0x000aec0701007387 */ /* 0x0001e20000100800 */
[----:B------:R-:W-:-:S03]  /*2c190*/  IMAD R18, R169, 0x2, R17 ;  /* 0x00000002a9127824 */ /* 0x000fc600078e0211 */
[----:B------:R1:W-:Y:S01]  /*2c1a0*/  STL [R1+0xaf4], R6 ;  /* 0x000af40601007387 */ /* 0x0003e20000100800 */
[-C--:B0-----:R-:W-:Y:S02]  /*2c1b0*/  IADD3 R7, P0, R15, R3.reuse, RZ ;  /* 0x000000030f077210 */ /* 0x081fe40007f1e0ff */
[----:B-1----:R-:W-:-:S03]  /*2c1c0*/  IADD3 R6, P2, R17, R3, RZ ;  /* 0x0000000311067210 */ /* 0x002fc60007f5e0ff */
[----:B------:R-:W-:Y:S01]  /*2c1d0*/  STL [R1+0xb08], R7 ;  /* 0x000b080701007387 */ /* 0x000fe20000100800 */
[----:B------:R-:W-:-:S03]  /*2c1e0*/  LEA.HI.X.SX32 R11, R16, R2, 0x1, P1 ;  /* 0x00000002100b7211 */ /* 0x000fc600008f0eff */
[----:B------:R0:W-:Y:S01]  /*2c1f0*/  STL [R1+0xb10], R9 ;  /* 0x000b100901007387 */ /* 0x0001e20000100800 */
[----:B------:R-:W-:-:S03]  /*2c200*/  IMAD R19, R169, 0x2, R18 ;  /* 0x00000002a9137824 */ /* 0x000fc600078e0212 */
[----:B------:R1:W-:Y:S01]  /*2c210*/  STL [R1+0xb18], R6 ;  /* 0x000b180601007387 */ /* 0x0003e20000100800 */
[-C--:B0-----:R-:W-:Y:S02]  /*2c220*/  LEA.HI.X.SX32 R9, R15, R2.reuse, 0x1, P0 ;  /* 0x000000020f097211 */ /* 0x081fe400000f0eff */
[----:B-1----:R-:W-:-:S03]  /*2c230*/  LEA.HI.X.SX32 R6, R17, R2, 0x1, P2 ;  /* 0x0000000211067211 */ /* 0x002fc600010f0eff */
[----:B------:R-:W-:Y:S01]  /*2c240*/  STL [R1+0xb04], R9 ;  /* 0x000b040901007387 */ /* 0x000fe20000100800 */
[----:B------:R-:W-:-:S03]  /*2c250*/  IMAD R20, R169, 0x2, R19 ;  /* 0x00000002a9147824 */ /* 0x000fc600078e0213 */
[----:B------:R0:W-:Y:S01]  /*2c260*/  STL [R1+0xb0c], R11 ;  /* 0x000b0c0b01007387 */ /* 0x0001e20000100800 */
[----:B------:R-:W-:-:S03]  /*2c270*/  IMAD R21, R169, 0x2, R20 ;  /* 0x00000002a9157824 */ /* 0x000fc600078e0214 */
[----:B------:R1:W-:Y:S01]  /*2c280*/  STL [R1+0xb14], R6 ;  /* 0x000b140601007387 */ /* 0x0003e20000100800 */
[-C--:B------:R-:W-:Y:S02]  /*2c290*/  IADD3 R12, P2, R20, R3.reuse, RZ ;  /* 0x00000003140c7210 */ /* 0x080fe40007f5e0ff */
[-C--:B0-----:R-:W-:Y:S02]  /*2c2a0*/  IADD3 R11, P0, R18, R3.reuse, RZ ;  /* 0x00000003120b7210 */ /* 0x081fe40007f1e0ff */
[----:B-1----:R-:W-:-:S03]  /*2c2b0*/  IADD3 R6, P1, R19, R3, RZ ;  /* 0x0000000313067210 */ /* 0x002fc60007f3e0ff */
[----:B------:R-:W-:Y:S01]  /*2c2c0*/  STL [R1+0xb20], R11 ;  /* 0x000b200b01007387 */ /* 0x000fe20000100800 */
[----:B------:R-:W-:-:S03]  /*2c2d0*/  IMAD R22, R169, 0x4, R21 ;  /* 0x00000004a9167824 */ /* 0x000fc600078e0215 */
[----:B------:R0:W-:Y:S01]  /*2c2e0*/  STL [R1+0xb28], R6 ;  /* 0x000b280601007387 */ /* 0x0001e20000100800 */
[-C--:B------:R-:W-:Y:S01]  /*2c2f0*/  LEA.HI.X.SX32 R13, R19, R2.reuse, 0x1, P1 ;  /* 0x00000002130d7211 */ /* 0x080fe200008f0eff */
[----:B------:R-:W-:Y:S02]  /*2c300*/  IMAD R4, R169, 0x2, R22 ;  /* 0x00000002a9047824 */ /* 0x000fe400078e0216 */
[----:B------:R1:W-:Y:S01]  /*2c310*/  STL [R1+0xb30], R12 ;  /* 0x000b300c01007387 */ /* 0x0003e20000100800 */
[-C--:B0-----:R-:W-:Y:S02]  /*2c320*/  LEA.HI.X.SX32 R6, R18, R2.reuse, 0x1, P0 ;  /* 0x0000000212067211 */ /* 0x081fe400000f0eff */
[----:B-1----:R-:W-:-:S03]  /*2c330*/  LEA.HI.X.SX32 R12, R20, R2, 0x1, P2 ;  /* 0x00000002140c7211 */ /* 0x002fc600010f0eff */
        /* <DEDUP_REMOVED lines=8> */
[----:B------:R-:W-:Y:S01]  /*2c3c0*/  IMAD R23, R169, 0x2, R24 ;  /* 0x00000002a9177824 */ /* 0x000fe200078e0218 */
[----:B------:R-:W-:Y:S02]  /*2c3d0*/  LEA.HI.X.SX32 R15, R21, R2, 0x1, P0 ;  /* 0x00000002150f7211 */ /* 0x000fe400000f0eff */
[----:B------:R0:W-:Y:S04]  /*2c3e0*/  STL [R1+0xb48], R14 ;  /* 0x000b480e01007387 */ /* 0x0001e80000100800 */
[----:B------:R1:W-:Y:S01]  /*2c3f0*/  STL [R1+0xb50], R12 ;  /* 0x000b500c01007387 */ /* 0x0003e20000100800 */
[----:B------:R-:W-:-:S03]  /*2c400*/  IMAD R8, R169, 0x2, R23 ;  /* 0x00000002a9087824 */ /* 0x000fc600078e0217 */
[----:B------:R3:W-:Y:S01]  /*2c410*/  STL [R1+0xb34], R15 ;  /* 0x000b340f01007387 */ /* 0x0007e20000100800 */
[-C--:B0-----:R-:W-:Y:S02]  /*2c420*/  LEA.HI.X.SX32 R14, R4, R2.reuse, 0x1, P2 ;  /* 0x00000002040e7211 */ /* 0x081fe400010f0eff */
[----:B-1----:R-:W-:-:S05]  /*2c430*/  LEA.HI.X.SX32 R12, R22, R2, 0x1, P1 ;  /* 0x00000002160c7211 */ /* 0x002fca00008f0eff */
[----:B------:R0:W-:Y:S01]  /*2c440*/  STL [R1+0xb44], R12 ;  /* 0x000b440c01007387 */ /* 0x0001e20000100800 */
[----:B---3--:R-:W-:-:S03]  /*2c450*/  IADD3 R15, P1, R23, R3, RZ ;  /* 0x00000003170f7210 */ /* 0x008fc60007f3e0ff */
[----:B------:R1:W-:Y:S01]  /*2c460*/  STL [R1+0xb4c], R14 ;  /* 0x000b4c0e01007387 */ /* 0x0003e20000100800 */
[----:B------:R-:W-:Y:S01]  /*2c470*/  IMAD R10, R169, 0x2, R8 ;  /* 0x00000002a90a7824 */ /* 0x000fe200078e0208 */
[-C--:B0-----:R-:W-:Y:S02]  /*2c480*/  IADD3 R12, P0, R24, R3.reuse, RZ ;  /* 0x00000003180c7210 */ /* 0x081fe40007f1e0ff */
[----:B-1----:R-:W-:-:S03]  /*2c490*/  IADD3 R14, P2, R8, R3, RZ ;  /* 0x00000003080e7210 */ /* 0x002fc60007f5e0ff */
[----:B------:R-:W-:Y:S01]  /*2c4a0*/  STL [R1+0xb58], R12 ;  /* 0x000b580c01007387 */ /* 0x000fe20000100800 */
[----:B------:R-:W-:-:S03]  /*2c4b0*/  LEA.HI.X.SX32 R16, R24, R2, 0x1, P0 ;  /* 0x0000000218107211 */ /* 0x000fc600000f0eff */
[----:B------:R0:W-:Y:S01]  /*2c4c0*/  STL [R1+0xb60], R15 ;  /* 0x000b600f01007387 */ /* 0x0001e20000100800 */
[----:B------:R-:W-:-:S03]  /*2c4d0*/  IMAD R5, R169, 0x2, R10 ;  /* 0x00000002a9057824 */ /* 0x000fc600078e020a */
[----:B------:R1:W-:Y:S01]  /*2c4e0*/  STL [R1+0xb68], R14 ;  /* 0x000b680e01007387 */ /* 0x0003e20000100800 */
[----:B------:R-:W-:Y:S01]  /*2c4f0*/  IMAD R7, R169, 0x4, R5 ;  /* 0x00000004a9077824 */ /* 0x000fe200078e0205 */
[-C--:B0-----:R-:W-:Y:S02]  /*2c500*/  LEA.HI.X.SX32 R15, R8, R2.reuse, 0x1, P2 ;  /* 0x00000002080f7211 */ /* 0x081fe400010f0eff */
[----:B-1----:R-:W-:Y:S01]  /*2c510*/  LEA.HI.X.SX32 R14, R23, R2, 0x1, P1 ;  /* 0x00000002170e7211 */ /* 0x002fe200008f0eff */
[----:B------:R-:W-:Y:S04]  /*2c520*/  STL [R1+0xb54], R16 ;  /* 0x000b541001007387 */ /* 0x000fe80000100800 */
[----:B------:R0:W-:Y:S01]  /*2c530*/  STL [R1+0xb5c], R14 ;  /* 0x000b5c0e01007387 */ /* 0x0001e20000100800 */
[----:B------:R-:W-:-:S03]  /*2c540*/  IMAD R9, R169, 0x2, R7 ;  /* 0x00000002a9097824 */ /* 0x000fc600078e0207 */
[----:B------:R1:W-:Y:S01]  /*2c550*/  STL [R1+0xb64], R15 ;  /* 0x000b640f01007387 */ /* 0x0003e20000100800 */
[-C--:B0-----:R-:W-:Y:S02]  /*2c560*/  IADD3 R14, P0, R10, R3.reuse, RZ ;  /* 0x000000030a0e7210 */ /* 0x081fe40007f1e0ff */
[----:B-1----:R-:W-:-:S03]  /*2c570*/  IADD3 R15, P1, R5, R3, RZ ;  /* 0x00000003050f7210 */ /* 0x002fc60007f3e0ff */
[----:B------:R-:W-:Y:S01]  /*2c580*/  STL [R1+0xb70], R14 ;  /* 0x000b700e01007387 */ /* 0x000fe20000100800 */
[----:B------:R-:W-:Y:S01]  /*2c590*/  IADD3 R16, P2, R7, R3, RZ ;  /* 0x0000000307107210 */ /* 0x000fe20007f5e0ff */
[----:B------:R-:W-:Y:S02]  /*2c5a0*/  IMAD R11, R169, 0x2, R9 ;  /* 0x00000002a90b7824 */ /* 0x000fe400078e0209 */
[----:B------:R0:W-:Y:S01]  /*2c5b0*/  STL [R1+0xb78], R15 ;  /* 0x000b780f01007387 */ /* 0x0001e20000100800 */
[-C--:B------:R-:W-:Y:S01]  /*2c5c0*/  LEA.HI.X.SX32 R7, R7, R2.reuse, 0x1, P2 ;  /* 0x0000000207077211 */ /* 0x080fe200010f0eff */
[----:B------:R-:W-:Y:S02]  /*2c5d0*/  IMAD R6, R169, 0x2, R11 ;  /* 0x00000002a9067824 */ /* 0x000fe400078e020b */
[----:B------:R-:W-:Y:S01]  /*2c5e0*/  STL [R1+0xb88], R16 ;  /* 0x000b881001007387 */ /* 0x000fe20000100800 */
[-C--:B0-----:R-:W-:Y:S02]  /*2c5f0*/  LEA.HI.X.SX32 R15, R10, R2.reuse, 0x1, P0 ;  /* 0x000000020a0f7211 */ /* 0x081fe400000f0eff */
[----:B------:R-:W-:-:S03]  /*2c600*/  LEA.HI.X.SX32 R10, R5, R2, 0x1, P1 ;  /* 0x00000002050a7211 */ /* 0x000fc600008f0eff */
[----:B------:R0:W-:Y:S04]  /*2c610*/  STL [R1+0xb6c], R15 ;  /* 0x000b6c0f01007387 */ /* 0x0001e80000100800 */
[----:B------:R1:W-:Y:S01]  /*2c620*/  STL [R1+0xb74], R10 ;  /* 0x000b740a01007387 */ /* 0x0003e20000100800 */
[----:B------:R-:W-:-:S03]  /*2c630*/  IMAD R13, R169, 0x2, R6 ;  /* 0x00000002a90d7824 */ /* 0x000fc600078e0206 */
[----:B------:R3:W-:Y:S01]  /*2c640*/  STL [R1+0xb84], R7 ;  /* 0x000b840701007387 */ /* 0x0007e20000100800 */
[-C--:B0-----:R-:W-:Y:S02]  /*2c650*/  IADD3 R15, P1, R11, R3.reuse, RZ ;  /* 0x000000030b0f7210 */ /* 0x081fe40007f3e0ff */
[-C--:B-1----:R-:W-:Y:S02]  /*2c660*/  IADD3 R10, P0, R9, R3.reuse, RZ ;  /* 0x00000003090a7210 */ /* 0x082fe40007f1e0ff */
[----:B---3--:R-:W-:-:S03]  /*2c670*/  IADD3 R7, P2, R6, R3, RZ ;  /* 0x0000000306077210 */ /* 0x008fc60007f5e0ff */
[----:B------:R-:W-:Y:S01]  /*2c680*/  STL [R1+0xb90], R10 ;  /* 0x000b900a01007387 */ /* 0x000fe20000100800 */
[----:B------:R-:W-:-:S03]  /*2c690*/  IMAD R4, R169, 0x2, R13 ;  /* 0x00000002a9047824 */ /* 0x000fc600078e020d */
[----:B------:R0:W-:Y:S04]  /*2c6a0*/  STL [R1+0xb98], R15 ;  /* 0x000b980f01007387 */ /* 0x0001e80000100800 */
[----:B------:R1:W-:Y:S01]  /*2c6b0*/  STL [R1+0xba0], R7 ;  /* 0x000ba00701007387 */ /* 0x0003e20000100800 */
[----:B------:R-:W-:Y:S01]  /*2c6c0*/  IMAD R12, R169, 0x2, R4 ;  /* 0x00000002a90c7824 */ /* 0x000fe200078e0204 */
[-C--:B0-----:R-:W-:Y:S02]  /*2c6d0*/  LEA.HI.X.SX32 R15, R9, R2.reuse, 0x1, P0 ;  /* 0x00000002090f7211 */ /* 0x081fe400000f0eff */
[-C--:B------:R-:W-:Y:S02]  /*2c6e0*/  LEA.HI.X.SX32 R9, R6, R2.reuse, 0x1, P2 ;  /* 0x0000000206097211 */ /* 0x080fe400010f0eff */
[----:B-1----:R-:W-:Y:S01]  /*2c6f0*/  LEA.HI.X.SX32 R7, R11, R2, 0x1, P1 ;  /* 0x000000020b077211 */ /* 0x002fe200008f0eff */
[----:B------:R-:W-:Y:S01]  /*2c700*/  STL [R1+0xb8c], R15 ;  /* 0x000b8c0f01007387 */ /* 0x000fe20000100800 */
[----:B------:R-:W-:-:S03]  /*2c710*/  IADD3 R11, P2, R12, R3, RZ ;  /* 0x000000030c0b7210 */ /* 0x000fc60007f5e0ff */
[----:B------:R0:W-:Y:S04]  /*2c720*/  STL [R1+0xb94], R7 ;  /* 0x000b940701007387 */ /* 0x0001e80000100800 */
[----:B------:R1:W-:Y:S01]  /*2c730*/  STL [R1+0xb9c], R9 ;  /* 0x000b9c0901007387 */ /* 0x0003e20000100800 */
[-C--:B0-----:R-:W-:Y:S02]  /*2c740*/  IADD3 R7, P0, R13, R3.reuse, RZ ;  /* 0x000000030d077210 */ /* 0x081fe40007f1e0ff */
[----:B-1----:R-:W-:-:S03]  /*2c750*/  IADD3 R9, P1, R4, R3, RZ ;  /* 0x0000000304097210 */ /* 0x002fc60007f3e0ff */
[----:B------:R-:W-:Y:S01]  /*2c760*/  STL [R1+0xba8], R7 ;  /* 0x000ba80701007387 */ /* 0x000fe20000100800 */
[----:B------:R-:W-:-:S03]  /*2c770*/  IMAD R8, R169, 0x4, R12 ;  /* 0x00000004a9087824 */ /* 0x000fc600078e020c */
[----:B------:R0:W-:Y:S01]  /*2c780*/  STL [R1+0xbb0], R9 ;  /* 0x000bb00901007387 */ /* 0x0001e20000100800 */
[----:B------:R-:W-:-:S03]  /*2c790*/  IMAD R14, R169, 0x2, R8 ;  /* 0x00000002a90e7824 */ /* 0x000fc600078e0208 */
[----:B------:R1:W-:Y:S01]  /*2c7a0*/  STL [R1+0xbb8], R11 ;  /* 0x000bb80b01007387 */ /* 0x0003e20000100800 */
[-C--:B0-----:R-:W-:Y:S02]  /*2c7b0*/  LEA.HI.X.SX32 R9, R13, R2.reuse, 0x1, P0 ;  /* 0x000000020d097211 */ /* 0x081fe400000f0eff */
[-C--:B-1----:R-:W-:Y:S02]  /*2c7c0*/  LEA.HI.X.SX32 R11, R4, R2.reuse, 0x1, P1 ;  /* 0x00000002040b7211 */ /* 0x082fe400008f0eff */
[----:B------:R-:W-:Y:S01]  /*2c7d0*/  LEA.HI.X.SX32 R4, R12, R2, 0x1, P2 ;  /* 0x000000020c047211 */ /* 0x000fe200010f0eff */
[----:B------:R-:W-:Y:S01]  /*2c7e0*/  STL [R1+0xba4], R9 ;  /* 0x000ba40901007387 */ /* 0x000fe20000100800 */
[----:B------:R-:W-:-:S03]  /*2c7f0*/  IMAD R5, R169, 0x2, R14 ;  /* 0x00000002a9057824 */ /* 0x000fc600078e020e */
[----:B------:R0:W-:Y:S04]  /*2c800*/  STL [R1+0xbac], R11 ;  /* 0x000bac0b01007387 */ /* 0x0001e80000100800 */
[----:B------:R1:W-:Y:S01]  /*2c810*/  STL [R1+0xbb4], R4 ;  /* 0x000bb40401007387 */ /* 0x0003e20000100800 */
[----:B------:R-:W-:Y:S01]  /*2c820*/  IMAD R10, R169, 0x2, R5 ;  /* 0x00000002a90a7824 */ /* 0x000fe200078e0205 */
        /* <DEDUP_REMOVED lines=11> */
[----:B------:R-:W-:Y:S01]  /*2c8e0*/  STL [R1+0xbc4], R4 ;  /* 0x000bc40401007387 */ /* 0x000fe20000100800 */
[----:B------:R-:W-:-:S03]  /*2c8f0*/  IMAD R9, R169, 0x2, R7 ;  /* 0x00000002a9097824 */ /* 0x000fc600078e0207 */
[----:B------:R0:W-:Y:S04]  /*2c900*/  STL [R1+0xbcc], R8 ;  /* 0x000bcc0801007387 */ /* 0x0001e80000100800 */
[----:B------:R1:W-:Y:S01]  /*2c910*/  STL [R1+0xbd4], R5 ;  /* 0x000bd40501007387 */ /* 0x0003e20000100800 */
[-C--:B0-----:R-:W-:Y:S02]  /*2c920*/  IADD3 R8, P0, R10, R3.reuse, RZ ;  /* 0x000000030a087210 */ /* 0x081fe40007f1e0ff */
[----:B-1----:R-:W-:-:S03]  /*2c930*/  IADD3 R5, P1, R6, R3, RZ ;  /* 0x0000000306057210 */ /* 0x002fc60007f3e0ff */
[----:B------:R-:W-:Y:S01]  /*2c940*/  STL [R1+0xbe0], R8 ;  /* 0x000be00801007387 */ /* 0x000fe20000100800 */
[----:B------:R-:W-:Y:S01]  /*2c950*/  IMAD R11, R169, 0x4, R9 ;  /* 0x00000004a90b7824 */ /* 0x000fe200078e0209 */
[-C--:B------:R-:W-:Y:S02]  /*2c960*/  IADD3 R12, P2, R7, R3.reuse, RZ ;  /* 0x00000003070c7210 */ /* 0x080fe40007f5e0ff */
[----:B------:R0:W-:Y:S01]  /*2c970*/  STL [R1+0xbe8], R5 ;  /* 0x000be80501007387 */ /* 0x0001e20000100800 */
[-C--:B------:R-:W-:Y:S01]  /*2c980*/  LEA.HI.X.SX32 R6, R6, R2.reuse, 0x1, P1 ;  /* 0x0000000206067211 */ /* 0x080fe200008f0eff */
[----:B------:R-:W-:Y:S01]  /*2c990*/  IMAD R4, R169, 0x2, R11 ;  /* 0x00000002a9047824 */ /* 0x000fe200078e020b */
[-C--:B------:R-:W-:Y:S01]  /*2c9a0*/  LEA.HI.X.SX32 R7, R7, R2.reuse, 0x1, P2 ;  /* 0x0000000207077211 */ /* 0x080fe200010f0eff */
[----:B------:R-:W-:Y:S01]  /*2c9b0*/  STL [R1+0xbf0], R12 ;  /* 0x000bf00c01007387 */ /* 0x000fe20000100800 */
[----:B0-----:R-:W-:Y:S01]  /*2c9c0*/  LEA.HI.X.SX32 R5, R10, R2, 0x1, P0 ;  /* 0x000000020a057211 */ /* 0x001fe200000f0eff */
[----:B------:R-:W-:Y:S01]  /*2c9d0*/  IMAD R8, R169, 0x2, R4 ;  /* 0x00000002a9087824 */ /* 0x000fe200078e0204 */
[----:B------:R-:W-:-:S03]  /*2c9e0*/  IADD3 R10, P1, R11, R3, RZ ;  /* 0x000000030b0a7210 */ /* 0x000fc60007f3e0ff */
[----:B------:R0:W-:Y:S04]  /*2c9f0*/  STL [R1+0xbdc], R5 ;  /* 0x000bdc0501007387 */ /* 0x0001e80000100800 */
[----:B------:R1:W-:Y:S04]  /*2ca00*/  STL [R1+0xbe4], R6 ;  /* 0x000be40601007387 */ /* 0x0003e80000100800 */
[----:B------:R3:W-:Y:S01]  /*2ca10*/  STL [R1+0xbec], R7 ;  /* 0x000bec0701007387 */ /* 0x0007e20000100800 */
[----:B0-----:R-:W-:Y:S01]  /*2ca20*/  IMAD R5, R169, 0x2, R8 ;  /* 0x00000002a9057824 */ /* 0x001fe200078e0208 */
[----:B-1----:R-:W-:-:S02]  /*2ca30*/  IADD3 R6, P0, R9, R3, RZ ;  /* 0x0000000309067210 */ /* 0x002fc40007f1e0ff */
[----:B---3--:R-:W-:-:S03]  /*2ca40*/  IADD3 R7, P2, R4, R3, RZ ;  /* 0x0000000304077210 */ /* 0x008fc60007f5e0ff */
[----:B------:R0:W-:Y:S04]  /*2ca50*/  STL [R1+0xbf8], R6 ;  /* 0x000bf80601007387 */ /* 0x0001e80000100800 */
[----:B------:R1:W-:Y:S04]  /*2ca60*/  STL [R1+0xc08], R10 ;  /* 0x000c080a01007387 */ /* 0x0003e80000100800 */
[----:B------:R3:W-:Y:S01]  /*2ca70*/  STL [R1+0xc10], R7 ;  /* 0x000c100701007387 */ /* 0x0007e20000100800 */
[----:B0-----:R-:W-:Y:S01]  /*2ca80*/  IMAD R6, R169, 0x2, R5 ;  /* 0x00000002a9067824 */ /* 0x001fe200078e0205 */
[----:B-1----:R-:W-:-:S02]  /*2ca90*/  LEA.HI.X.SX32 R10, R9, R2, 0x1, P0 ;  /* 0x00000002090a7211 */ /* 0x002fc400000f0eff */
[-C--:B------:R-:W-:Y:S02]  /*2caa0*/  LEA.HI.X.SX32 R9, R11, R2.reuse, 0x1, P1 ;  /* 0x000000020b097211 */ /* 0x080fe400008f0eff */
[----:B---3--:R-:W-:Y:S01]  /*2cab0*/  LEA.HI.X.SX32 R7, R4, R2, 0x1, P2 ;  /* 0x0000000204077211 */ /* 0x008fe200010f0eff */
[----:B------:R0:W-:Y:S01]  /*2cac0*/  STL [R1+0xbf4], R10 ;  /* 0x000bf40a01007387 */ /* 0x0001e20000100800 */
[----:B------:R-:W-:-:S03]  /*2cad0*/  IMAD R4, R169, 0x2, R6 ;  /* 0x00000002a9047824 */ /* 0x000fc600078e0206 */
[----:B------:R1:W-:Y:S04]  /*2cae0*/  STL [R1+0xc04], R9 ;  /* 0x000c040901007387 */ /* 0x0003e80000100800 */
[----:B------:R3:W-:Y:S01]  /*2caf0*/  STL [R1+0xc0c], R7 ;  /* 0x000c0c0701007387 */ /* 0x0007e20000100800 */
[-C--:B0-----:R-:W-:Y:S02]  /*2cb00*/  IADD3 R10, P0, R8, R3.reuse, RZ ;  /* 0x00000003080a7210 */ /* 0x081fe40007f1e0ff */
[-C--:B-1----:R-:W-:Y:S02]  /*2cb10*/  IADD3 R9, P2, R6, R3.reuse, RZ ;  /* 0x0000000306097210 */ /* 0x082fe40007f5e0ff */
[CC--:B---3--:R-:W-:Y:S02]  /*2cb20*/  IADD3 R7, P1, R5.reuse, R3.reuse, RZ ;  /* 0x0000000305077210 */ /* 0x0c8fe40007f3e0ff */
[----:B------:R-:W-:Y:S01]  /*2cb30*/  IADD3 R3, P3, R4, R3, RZ ;  /* 0x0000000304037210 */ /* 0x000fe20007f7e0ff */
[----:B------:R-:W-:Y:S01]  /*2cb40*/  STL [R1+0xc14], R10 ;  /* 0x000c140a01007387 */ /* 0x000fe20000100800 */
[----:B------:R-:W-:-:S03]  /*2cb50*/  LEA.HI.X.SX32 R5, R5, R2, 0x1, P1 ;  /* 0x0000000205057211 */ /* 0x000fc600008f0eff */
[----:B------:R0:W-:Y:S04]  /*2cb60*/  STL [R1+0xc18], R7 ;  /* 0x000c180701007387 */ /* 0x0001e80000100800 */
[----:B------:R-:W-:Y:S04]  /*2cb70*/  STL [R1+0xc1c], R9 ;  /* 0x000c1c0901007387 */ /* 0x000fe80000100800 */
[----:B------:R1:W-:Y:S01]  /*2cb80*/  STL [R1+0xa2c], R3 ;  /* 0x000a2c0301007387 */ /* 0x0003e20000100800 */
[----:B0-----:R-:W-:-:S05]  /*2cb90*/  LEA.HI.X.SX32 R7, R8, R2, 0x1, P0 ;  /* 0x0000000208077211 */ /* 0x001fca00000f0eff */
[----:B------:R-:W-:Y:S01]  /*2cba0*/  STL [R1+0xa1c], R7 ;  /* 0x000a1c0701007387 */ /* 0x000fe20000100800 */
[-C--:B-1----:R-:W-:Y:S02]  /*2cbb0*/  LEA.HI.X.SX32 R3, R6, R2.reuse, 0x1, P2 ;  /* 0x0000000206037211 */ /* 0x082fe400010f0eff */
[----:B------:R-:W-:Y:S01]  /*2cbc0*/  LEA.HI.X.SX32 R2, R4, R2, 0x1, P3 ;  /* 0x0000000204027211 */ /* 0x000fe200018f0eff */
[----:B------:R-:W-:Y:S04]  /*2cbd0*/  STL [R1+0xa24], R5 ;  /* 0x000a240501007387 */ /* 0x000fe80000100800 */
[----:B------:R0:W-:Y:S04]  /*2cbe0*/  STL [R1+0xa28], R3 ;  /* 0x000a280301007387 */ /* 0x0001e80000100800 */
[----:B------:R1:W-:Y:S04]  /*2cbf0*/  STL [R1+0xa20], R2 ;  /* 0x000a200201007387 */ /* 0x0003e80000100800 */
[----:B------:R2:W-:Y:S04]  /*2cc00*/  STL [R1], RZ ;  /* 0x000000ff01007387 */ /* 0x0005e80000100800 */
        /* <DEDUP_REMOVED lines=126> */
[----:B------:R2:W-:Y:S01]  /*2d3f0*/  STL [R1+0x1fc], RZ ;  /* 0x0001fcff01007387 */ /* 0x0005e20000100800 */
[----:B------:R-:W-:-:S02]  /*2d400*/  USHF.R.U32.HI UR38, URZ, 0x4, UR7 ;  /* 0x000000043f267899 */ /* 0x000fc40008011607 */
[----:B------:R-:W-:Y:S02]  /*2d410*/  UIADD3 UR9, UR7, 0x10000, URZ ;  /* 0x0001000007097890 */ /* 0x000fe4000fffe03f */
[----:B------:R-:W-:Y:S02]  /*2d420*/  USGXT.U32 UR38, UR38, 0xe ;  /* 0x0000000e2626789a */ /* 0x000fe40008000000 */
[----:B------:R-:W-:Y:S02]  /*2d430*/  USHF.R.U32.HI UR9, URZ, 0x4, UR9 ;  /* 0x000000043f097899 */ /* 0x000fe40008011609 */
[----:B------:R-:W-:Y:S02]  /*2d440*/  USHF.R.S32.HI UR10, URZ, 0x1f, UR8 ;  /* 0x0000001f3f0a7899 */ /* 0x000fe40008011408 */
[----:B------:R-:W-:Y:S02]  /*2d450*/  UIADD3 UR26, UP0, UR38, 0x2, URZ ;  /* 0x00000002261a7890 */ /* 0x000fe4000ff1e03f */
[----:B------:R-:W-:Y:S01]  /*2d460*/  USGXT.U32 UR36, UR9, 0xe ;  /* 0x0000000e0924789a */ /* 0x000fe20008000000 */
[----:B------:R-:W-:Y:S01]  /*2d470*/  UMOV UR6, URZ ;  /* 0x0000003f00067c82 */ /* 0x000fe20008000000 */
[----:B------:R-:W-:-:S02]  /*2d480*/  ULEA.HI UR10, UR10, UR8, URZ, 0x7 ;  /* 0x000000080a0a7291 */ /* 0x000fc4000f8f383f */
[----:B------:R-:W-:Y:S01]  /*2d490*/  UIADD3.X UR27, UR6, 0x40000040, URZ, UP0, !UPT ;  /* 0x40000040061b7890 */ /* 0x000fe200087fe43f */
[----:B------:R-:W-:Y:S01]  /*2d4a0*/  CS2R R24, SRZ ;  /* 0x0000000000187805 */ /* 0x000fe2000001ff00 */
[----:B------:R-:W-:Y:S01]  /*2d4b0*/  USHF.L.U32 UR41, UR41, 0x7, URZ ;  /* 0x0000000729297899 */ /* 0x000fe2000800063f */
[----:B------:R-:W-:Y:S01]  /*2d4c0*/  CS2R R26, SRZ ;  /* 0x00000000001a7805 */ /* 0x000fe2000001ff00 */
[----:B------:R-:W-:Y:S01]  /*2d4d0*/  USHF.L.U32 UR42, UR42, 0x7, URZ ;  /* 0x000000072a2a7899 */ /* 0x000fe2000800063f */
[----:B------:R-:W-:Y:S01]  /*2d4e0*/  CS2R R28, SRZ ;  /* 0x00000000001c7805 */ /* 0x000fe2000001ff00 */
[----:B------:R-:W-:Y:S01]  /*2d4f0*/  UIADD3 UR24, UP0, UR36, 0x2, URZ ;  /* 0x0000000224187890 */ /* 0x000fe2000ff1e03f */
[----:B------:R-:W-:Y:S02]  /*2d500*/  CS2R R30, SRZ ;  /* 0x00000000001e7805 */ /* 0x000fe4000001ff00 */
[----:B------:R-:W-:Y:S02]  /*2d510*/  CS2R R32, SRZ ;  /* 0x0000000000207805 */ /* 0x000fe4000001ff00 */
[----:B------:R-:W-:-:S02]  /*2d520*/  CS2R R34, SRZ ;  /* 0x0000000000227805 */ /* 0x000fc4000001ff00 */
[----:B------:R-:W-:Y:S02]  /*2d530*/  CS2R R36, SRZ ;  /* 0x0000000000247805 */ /* 0x000fe4000001ff00 */
[----:B------:R-:W-:Y:S02]  /*2d540*/  CS2R R38, SRZ ;  /* 0x0000000000267805 */ /* 0x000fe4000001ff00 */
[----:B------:R-:W-:Y:S02]  /*2d550*/  CS2R R40, SRZ ;  /* 0x0000000000287805 */ /* 0x000fe4000001ff00 */
        /* <DEDUP_REMOVED lines=14> */
[----:B------:R-:W-:Y:S01]  /*2d640*/  CS2R R70, SRZ ;  /* 0x0000000000467805 */ /* 0x000fe2000001ff00 */
[----:B------:R-:W-:Y:S01]  /*2d650*/  UMOV UR5, URZ ;  /* 0x0000003f00057c82 */ /* 0x000fe20008000000 */
[----:B------:R-:W-:Y:S01]  /*2d660*/  USHF.R.S32.HI UR6, URZ, 0x7, UR10 ;  /* 0x000000073f067899 */ /* 0x000fe2000801140a */
[----:B------:R-:W-:Y:S01]  /*2d670*/  UMOV UR4, URZ ;  /* 0x0000003f00047c82 */ /* 0x000fe20008000000 */
[----:B------:R-:W-:-:S02]  /*2d680*/  USHF.R.S32.HI UR53, URZ, 0x1f, UR41 ;  /* 0x0000001f3f357899 */ /* 0x000fc40008011429 */
[----:B------:R-:W-:Y:S02]  /*2d690*/  USHF.R.S32.HI UR52, URZ, 0x1f, UR42 ;  /* 0x0000001f3f347899 */ /* 0x000fe4000801142a */
[----:B------:R-:W-:Y:S02]  /*2d6a0*/  UIADD3.X UR25, UR5, 0x40000040, URZ, UP0, !UPT ;  /* 0x4000004005197890 */ /* 0x000fe400087fe43f */
[----:B------:R-:W-:Y:S02]  /*2d6b0*/  UIADD3.64 UR30, UR26, 0x2, URZ ;  /* 0x000000021a1e7897 */ /* 0x000fe4000fffe03f */
[----:B------:R-:W-:Y:S02]  /*2d6c0*/  UIADD3.64 UR34, UR26, 0x4, URZ ;  /* 0x000000041a227897 */ /* 0x000fe4000fffe03f */
[----:B------:R-:W-:Y:S02]  /*2d6d0*/  UIADD3.64 UR10, UR26, 0x7fe, URZ ;  /* 0x000007fe1a0a7897 */ /* 0x000fe4000fffe03f */
[----:B------:R-:W-:-:S02]  /*2d6e0*/  UIADD3.64 UR14, UR26, 0x800, URZ ;  /* 0x000008001a0e7897 */ /* 0x000fc4000fffe03f */
[----:B------:R-:W-:Y:S02]  /*2d6f0*/  UIADD3.64 UR18, UR26, 0x802, URZ ;  /* 0x000008021a127897 */ /* 0x000fe4000fffe03f */
[----:B------:R-:W-:Y:S02]  /*2d700*/  UIADD3.64 UR22, UR26, 0x804, URZ ;  /* 0x000008041a167897 */ /* 0x000fe4000fffe03f */
[----:B------:R-:W-:Y:S01]  /*2d710*/  UIADD3.64 UR28, UR24, 0x2, URZ ;  /* 0x00000002181c7897 */ /* 0x000fe2000fffe03f */
[C---:B0-----:R-:W-:Y:S02]  /*2d720*/  LOP3.LUT R3, R236.reuse, 0x10, RZ, 0x3c, !PT ;  /* 0x00000010ec037812 */ /* 0x041fe400078e3cff */
[----:B------:R-:W-:Y:S02]  /*2d730*/  CS2R R72, SRZ ;  /* 0x0000000000487805 */ /* 0x000fe4000001ff00 */
[----:B-1----:R-:W-:Y:S02]  /*2d740*/  LOP3.LUT R2, R236, 0x20, RZ, 0x3c, !PT ;  /* 0x00000020ec027812 */ /* 0x002fe400078e3cff */
[----:B------:R-:W-:-:S02]  /*2d750*/  CS2R R74, SRZ ;  /* 0x00000000004a7805 */ /* 0x000fc4000001ff00 */
[----:B------:R-:W-:Y:S01]  /*2d760*/  CS2R R76, SRZ ;  /* 0x00000000004c7805 */ /* 0x000fe2000001ff00 */
[----:B------:R2:W-:Y:S01]  /*2d770*/  STL [R1+0x204], R3 ;  /* 0x0002040301007387 */ /* 0x0005e20000100800 */
[----:B------:R-:W-:Y:S02]  /*2d780*/  CS2R R78, SRZ ;  /* 0x00000000004e7805 */ /* 0x000fe4000001ff00 */
[----:B------:R-:W-:Y:S02]  /*2d790*/  CS2R R80, SRZ ;  /* 0x0000000000507805 */ /* 0x000fe4000001ff00 */
[----:B------:R-:W-:Y:S01]  /*2d7a0*/  CS2R R82, SRZ ;  /* 0x0000000000527805 */ /* 0x000fe2000001ff00 */
[----:B------:R2:W-:Y:S01]  /*2d7b0*/  STL [R1+0x200], R2 ;  /* 0x0002000201007387 */ /* 0x0005e20000100800 */
        /* <DEDUP_REMOVED lines=34> */
[C---:B------:R-:W-:Y:S01]  /*2d9e0*/  LOP3.LUT R252, R236.reuse, 0x30, RZ, 0x3c, !PT ;  /* 0x00000030ecfc7812 */ /* 0x040fe200078e3cff */
[----:B------:R-:W-:Y:S01]  /*2d9f0*/  UIADD3.64 UR32, UR24, 0x4, URZ ;  /* 0x0000000418207897 */ /* 0x000fe2000fffe03f */
[C---:B------:R-:W-:Y:S01]  /*2da00*/  LOP3.LUT R251, R236.reuse, 0x40, RZ, 0x3c, !PT ;  /* 0x00000040ecfb7812 */ /* 0x040fe200078e3cff */
[----:B------:R-:W-:Y:S01]  /*2da10*/  ULDC UR5, c[0x0][0x230] ;  /* 0x00008c0000057ab9 */ /* 0x000fe20000000800 */
[C---:B------:R-:W-:Y:S01]  /*2da20*/  LOP3.LUT R250, R236.reuse, 0x50, RZ, 0x3c, !PT ;  /* 0x00000050ecfa7812 */ /* 0x040fe200078e3cff */
[----:B------:R-:W-:Y:S01]  /*2da30*/  UMOV UR37, 0x40000040 ;  /* 0x4000004000257882 */ /* 0x000fe20000000000 */
[----:B------:R-:W-:-:S02]  /*2da40*/  LOP3.LUT R249, R236, 0x60, RZ, 0x3c, !PT ;  /* 0x00000060ecf97812 */ /* 0x000fc400078e3cff */
[----:B--2---:R-:W-:-:S07]  /*2da50*/  LOP3.LUT R248, R236, 0x70, RZ, 0x3c, !PT ;  /* 0x00000070ecf87812 */ /* 0x004fce00078e3cff */
.L_x_2:
[----:B0-----:R-:W2:Y:S04]  /*2da60*/  LDL R3, [R1+0xa2c] ;  /* 0x000a2c0001037983 */ /* 0x001ea80000100800 */
[----:B------:R-:W3:Y:S04]  /*2da70*/  LDL R6, [R1+0xc1c] ;  /* 0x000c1c0001067983 */ /* 0x000ee80000100800 */
[----:B------:R-:W4:Y:S04]  /*2da80*/  LDL R5, [R1+0xa24] ;  /* 0x000a240001057983 */ /* 0x000f280000100800 */
[----:B------:R-:W4:Y:S04]  /*2da90*/  LDL R4, [R1+0xc18] ;  /* 0x000c180001047983 */ /* 0x000f280000100800 */
[----:B-----5:R-:W-:Y:S04]  /*2daa0*/  STL [R1+0x1fb4], R236 ;  /* 0x001fb4ec01007387 */ /* 0x020fe80000100800 */
[----:B------:R-:W-:Y:S04]  /*2dab0*/  STL [R1+0x1f68], R252 ;  /* 0x001f68fc01007387 */ /* 0x000fe80000100800 */
        /* <DEDUP_REMOVED lines=186> */
[----:B------:R0:W-:Y:S04]  /*2e660*/  STL [R1+0x1cc4], R33 ;  /* 0x001cc42101007387 */ /* 0x0001e80000100800 */
[----:B0-----:R-:W4:Y:S04]  /*2e670*/  LDL R33, [R1+0xa28] ;  /* 0x000a280001217983 */ /* 0x001f280000100800 */
[----:B------:R0:W-:Y:S04]  /*2e680*/  STL [R1+0x1cc0], R30 ;  /* 0x001cc01e01007387 */ /* 0x0001e80000100800 */
[----:B0-----:R-:W3:Y:S01]  /*2e690*/  LDL R30, [R1+0xa20] ;  /* 0x000a2000011e7983 */ /* 0x001ee20000100800 */
[----:B------:R-:W-:Y:S01]  /*2e6a0*/  UIMAD UR8, UR4, -0x80, UR5 ;  /* 0xffffff80040878a4 */ /* 0x000fe2000f8e0205 */
[----:B------:R-:W-:-:S02]  /*2e6b0*/  PRMT R69, RZ, 0x7610, R69 ;  /* 0x00007610ff457816 */ /* 0x000fc40000000045 */
[----:B------:R-:W-:Y:S01]  /*2e6c0*/  STL [R1+0x1cbc], R31 ;  /* 0x001cbc1f01007387 */ /* 0x000fe20000100800 */
[----:B------:R-:W-:Y:S02]  /*2e6d0*/  PRMT R68, RZ, 0x7610, R68 ;  /* 0x00007610ff447816 */ /* 0x000fe40000000044 */
[----:B------:R-:W-:Y:S01]  /*2e6e0*/  PRMT R71, RZ, 0x7610, R71 ;  /* 0x00007610ff477816 */ /* 0x000fe20000000047 */
[----:B------:R0:W-:Y:S04]  /*2e6f0*/  STL [R1+0x1cb8], R28 ;  /* 0x001cb81c01007387 */ /* 0x0001e80000100800 */
[----:B------:R1:W-:Y:S01]  /*2e700*/  STL [R1+0x1cb4], R29 ;  /* 0x001cb41d01007387 */ /* 0x0003e20000100800 */
[----:B------:R-:W2:Y:S01]  /*2e710*/  S2R R122, SR_TID.X ;  /* 0x00000000007a7919 */ /* 0x000ea20000002100 */
[----:B0-----:R-:W1:Y:S02]  /*2e720*/  S2R R28, SR_TID.X ;  /* 0x00000000001c7919 */ /* 0x001e640000002100 */
[----:B------:R-:W-:Y:S04]  /*2e730*/  STL [R1+0x1cb0], R26 ;  /* 0x001cb01a01007387 */ /* 0x000fe80000100800 */
[----:B------:R0:W-:Y:S04]  /*2e740*/  STL [R1+0x1cac], R27 ;  /* 0x001cac1b01007387 */ /* 0x0001e80000100800 */
[----:B------:R-:W-:Y:S04]  /*2e750*/  STL [R1+0x1ca8], R24 ;  /* 0x001ca81801007387 */ /* 0x000fe80000100800 */
[----:B------:R0:W-:Y:S04]  /*2e760*/  STL [R1+0x1ca4], R25 ;  /* 0x001ca41901007387 */ /* 0x0001e80000100800 */
[----:B------:R-:W-:Y:S04]  /*2e770*/  STL [R1+0x19d0], R125 ;  /* 0x0019d07d01007387 */ /* 0x000fe80000100800 */
[----:B------:R-:W-:Y:S04]  /*2e780*/  STL [R1+0x19cc], R126 ;  /* 0x0019cc7e01007387 */ /* 0x000fe80000100800 */
[----:B------:R-:W-:Y:S01]  /*2e790*/  STL [R1+0x19c8], R127 ;  /* 0x0019c87f01007387 */ /* 0x000fe20000100800 */
[----:B--2---:R-:W-:-:S02]  /*2e7a0*/  SHF.R.U32.HI R2, RZ, 0x6, R122 ;  /* 0x00000006ff027819 */ /* 0x004fc4000001167a */
[--C-:B-1----:R-:W-:Y:S01]  /*2e7b0*/  SHF.R.U32.HI R29, RZ, 0x6, R28.reuse ;  /* 0x00000006ff1d7819 */ /* 0x102fe2000001161c */
[----:B------:R-:W-:Y:S01]  /*2e7c0*/  STL [R1+0x19c4], R128 ;  /* 0x0019c48001007387 */ /* 0x000fe20000100800 */
[----:B------:R-:W-:Y:S02]  /*2e7d0*/  SHF.R.U32.HI R28, RZ, 0x6, R28 ;  /* 0x00000006ff1c7819 */ /* 0x000fe4000001161c */
[----:B------:R-:W-:Y:S01]  /*2e7e0*/  SGXT.U32 R29, R29, 0x1 ;  /* 0x000000011d1d781a */ /* 0x000fe20000000000 */
[----:B------:R-:W-:Y:S01]  /*2e7f0*/  STL [R1+0x19c0], R129 ;  /* 0x0019c08101007387 */ /* 0x000fe20000100800 */
[----:B------:R-:W-:Y:S02]  /*2e800*/  SGXT.U32 R28, R28, 0x1 ;  /* 0x000000011c1c781a */ /* 0x000fe40000000000 */
[----:B------:R-:W-:Y:S01]  /*2e810*/  LOP3.LUT R31, R29, 0x2, RZ, 0xfc, !PT ;  /* 0x000000021d1f7812 */ /* 0x000fe200078efcff */
[----:B------:R-:W-:Y:S01]  /*2e820*/  STL [R1+0x19bc], R130 ;  /* 0x0019bc8201007387 */ /* 0x000fe20000100800 */
[----:B------:R-:W-:-:S02]  /*2e830*/  SGXT.U32 R2, R2, 0x1 ;  /* 0x000000010202781a */ /* 0x000fc40000000000 */
[----:B------:R-:W-:Y:S01]  /*2e840*/  ISETP.GE.AND P1, PT, R31, UR8, PT ;  /* 0x000000081f007c0c */ /* 0x000fe2000bf26270 */
[----:B------:R-:W-:Y:S01]  /*2e850*/  STL [R1+0x19b8], R131 ;  /* 0x0019b88301007387 */ /* 0x000fe20000100800 */
[----:B------:R-:W-:Y:S02]  /*2e860*/  LOP3.LUT R29, R29, 0x4, RZ, 0xfc, !PT ;  /* 0x000000041d1d7812 */ /* 0x000fe400078efcff */
[----:B------:R-:W-:Y:S01]  /*2e870*/  LOP3.LUT R28, R28, 0x6, RZ, 0xfc, !PT ;  /* 0x000000061c1c7812 */ /* 0x000fe200078efcff */
[----:B------:R-:W1:Y:S01]  /*2e880*/  S2R R31, SR_TID.X ;  /* 0x00000000001f7919 */ /* 0x000e620000002100 */
[----:B------:R-:W-:Y:S02]  /*2e890*/  ISETP.GE.AND P0, PT, R2, UR8, PT ;  /* 0x0000000802007c0c */ /* 0x000fe4000bf06270 */
[----:B------:R-:W-:Y:S01]  /*2e8a0*/  ISETP.GE.AND P2, PT, R29, UR8, PT ;  /* 0x000000081d007c0c */ /* 0x000fe2000bf46270 */
[----:B------:R2:W-:Y:S01]  /*2e8b0*/  STL [R1+0x19b4], R132 ;  /* 0x0019b48401007387 */ /* 0x0005e20000100800 */
[----:B------:R-:W-:-:S03]  /*2e8c0*/  ISETP.GE.AND P3, PT, R28, UR8, PT ;  /* 0x000000081c007c0c */ /* 0x000fc6000bf66270 */
[----:B------:R-:W-:Y:S01]  /*2e8d0*/  STL [R1+0x19b0], R133 ;  /* 0x0019b08501007387 */ /* 0x000fe20000100800 */
[----:B------:R-:W-:-:S03]  /*2e8e0*/  @!P1 IMAD.MOV.U32 R2, RZ, RZ, R3 ;  /* 0x000000ffff029224 */ /* 0x000fc600078e0003 */
[----:B------:R-:W-:Y:S04]  /*2e8f0*/  STL [R1+0x19ac], R134 ;  /* 0x0019ac8601007387 */ /* 0x000fe80000100800 */
[----:B------:R-:W-:Y:S04]  /*2e900*/  STL [R1+0x19a8], R135 ;  /* 0x0019a88701007387 */ /* 0x000fe80000100800 */
[----:B------:R-:W-:Y:S04]  /*2e910*/  STL [R1+0x19a4], R136 ;  /* 0x0019a48801007387 */ /* 0x000fe80000100800 */
[----:B------:R2:W-:Y:S04]  /*2e920*/  STL [R1+0x19a0], R137 ;  /* 0x0019a08901007387 */ /* 0x0005e80000100800 */
[----:B------:R-:W-:Y:S04]  /*2e930*/  STL [R1+0x199c], R138 ;  /* 0x00199c8a01007387 */ /* 0x000fe80000100800 */
[----:B------:R-:W-:Y:S01]  /*2e940*/  STL [R1+0x1998], R139 ;  /* 0x0019988b01007387 */ /* 0x000fe20000100800 */
[----:B-1----:R-:W-:-:S03]  /*2e950*/  SHF.R.U32.HI R31, RZ, 0x6, R31 ;  /* 0x00000006ff1f7819 */ /* 0x002fc6000001161f */
[----:B------:R-:W-:Y:S01]  /*2e960*/  STL [R1+0x1994], R140 ;  /* 0x0019948c01007387 */ /* 0x000fe20000100800 */
[----:B------:R-:W-:-:S03]  /*2e970*/  SGXT.U32 R31, R31, 0x1 ;  /* 0x000000011f1f781a */ /* 0x000fc60000000000 */
[----:B------:R-:W-:Y:S01]  /*2e980*/  STL [R1+0x1990], R141 ;  /* 0x0019908d01007387 */ /* 0x000fe20000100800 */
[C---:B------:R-:W-:Y:S02]  /*2e990*/  LOP3.LUT R28, R31.reuse, 0x8, RZ, 0xfc, !PT ;  /* 0x000000081f1c7812 */ /* 0x040fe400078efcff */
[----:B------:R-:W-:Y:S01]  /*2e9a0*/  LOP3.LUT R31, R31, 0xa, RZ, 0xfc, !PT ;  /* 0x0000000a1f1f7812 */ /* 0x000fe200078efcff */
[----:B------:R-:W-:Y:S01]  /*2e9b0*/  STL [R1+0x198c], R142 ;  /* 0x00198c8e01007387 */ /* 0x000fe20000100800 */
[----:B------:R-:W-:Y:S02]  /*2e9c0*/  ISETP.GE.AND P4, PT, R28, UR8, PT ;  /* 0x000000081c007c0c */ /* 0x000fe4000bf86270 */
[----:B------:R-:W-:Y:S01]  /*2e9d0*/  ISETP.GE.AND P5, PT, R31, UR8, PT ;  /* 0x000000081f007c0c */ /* 0x000fe2000bfa6270 */
[----:B------:R-:W-:Y:S04]  /*2e9e0*/  STL [R1+0x1988], R143 ;  /* 0x0019888f01007387 */ /* 0x000fe80000100800 */
[----:B------:R-:W-:Y:S04]  /*2e9f0*/  STL [R1+0x1984], R144 ;  /* 0x0019849001007387 */ /* 0x000fe80000100800 */
[----:B------:R-:W-:Y:S04]  /*2ea00*/  STL [R1+0x1980], R145 ;  /* 0x0019809101007387 */ /* 0x000fe80000100800 */
[----:B------:R-:W-:Y:S04]  /*2ea10*/  STL [R1+0x197c], R146 ;  /* 0x00197c9201007387 */ /* 0x000fe80000100800 */
[----:B------:R-:W-:Y:S04]  /*2ea20*/  STL [R1+0x1978], R147 ;  /* 0x0019789301007387 */ /* 0x000fe80000100800 */
[----:B------:R1:W-:Y:S04]  /*2ea30*/  STL [R1+0x1974], R148 ;  /* 0x0019749401007387 */ /* 0x0003e80000100800 */
[----:B------:R-:W-:Y:S04]  /*2ea40*/  STL [R1+0x1970], R149 ;  /* 0x0019709501007387 */ /* 0x000fe80000100800 */
[----:B------:R-:W-:Y:S04]  /*2ea50*/  STL [R1+0x196c], R150 ;  /* 0x00196c9601007387 */ /* 0x000fe80000100800 */
[----:B------:R-:W-:Y:S04]  /*2ea60*/  STL [R1+0x1968], R151 ;  /* 0x0019689701007387 */ /* 0x000fe80000100800 */
[----:B-----5:R1:W-:Y:S04]  /*2ea70*/  STL [R1+0x1924], R0 ;  /* 0x0019240001007387 */ /* 0x0203e80000100800 */
[----:B------:R-:W2:Y:S04]  /*2ea80*/  LDL R29, [R1+0xc14] ;  /* 0x000c1400011d7983 */ /* 0x000ea80000100800 */
[----:B------:R-:W2:Y:S04]  /*2ea90*/  LDL R28, [R1+0xc0c] ;  /* 0x000c0c00011c7983 */ /* 0x000ea80000100800 */
[----:B0-----:R-:W2:Y:S04]  /*2eaa0*/  LDL R27, [R1+0xc10] ;  /* 0x000c1000011b7983 */ /* 0x001ea80000100800 */
[----:B------:R-:W2:Y:S04]  /*2eab0*/  LDL R26, [R1+0xc04] ;  /* 0x000c0400011a7983 */ /* 0x000ea80000100800 */
[----:B------:R-:W2:Y:S04]  /*2eac0*/  LDL R25, [R1+0xc08] ;  /* 0x000c080001197983 */ /* 0x000ea80000100800 */
[----:B------:R-:W2:Y:S01]  /*2ead0*/  LDL R24, [R1+0xbf4] ;  /* 0x000bf40001187983 */ /* 0x000ea20000100800 */
[----:B---3--:R-:W-:-:S03]  /*2eae0*/  @!P1 IMAD.MOV.U32 R3, RZ, RZ, R30 ;  /* 0x000000ffff039224 */ /* 0x008fc600078e001e */
[----:B------:R-:W3:Y:S04]  /*2eaf0*/  LDL R30, [R1+0xa1c] ;  /* 0x000a1c00011e7983 */ /* 0x000ee80000100800 */
[----:B------:R0:W3:Y:S02]  /*2eb00*/  @!P1 LDG.E.U8 R69, desc[UR44][R2.64] ;  /* 0x0000002c02459981 */ /* 0x0000e4000c1e1100 */
[----:B0-----:R-:W-:Y:S02]  /*2eb10*/  @!P2 IMAD.MOV.U32 R2, RZ, RZ, R6 ;  /* 0x000000ffff02a224 */ /* 0x001fe400078e0006 */
[----:B----4-:R-:W-:Y:S01]  /*2eb20*/  @!P2 IMAD.MOV.U32 R3, RZ, RZ, R33 ;  /* 0x000000ffff03a224 */ /* 0x010fe200078e0021 */
[----:B------:R-:W4:Y:S04]  /*2eb30*/  LDL R6, [R1+0xbf8] ;  /* 0x000bf80001067983 */ /* 0x000f280000100800 */
[----:B------:R0:W4:Y:S02]  /*2eb40*/  @!P2 LDG.E.U8 R68, desc[UR44][R2.64] ;  /* 0x0000002c0244a981 */ /* 0x000124000c1e1100 */
[----:B0-----:R-:W-:-:S02]  /*2eb50*/  @!P3 IMAD.MOV.U32 R2, RZ, RZ, R4 ;  /* 0x000000ffff02b224 */ /* 0x001fc400078e0004 */
[----:B------:R-:W0:Y:S02]  /*2eb60*/  S2R R4, SR_TID.X ;  /* 0x0000000000047919 */ /* 0x000e240000002100 */
[--C-:B0-----:R-:W-:Y:S02]  /*2eb70*/  SHF.R.U32.HI R33, RZ, 0x6, R4.reuse ;  /* 0x00000006ff217819 */ /* 0x101fe40000011604 */
[----:B------:R-:W-:Y:S02]  /*2eb80*/  SHF.R.U32.HI R31, RZ, 0x6, R4 ;  /* 0x00000006ff1f7819 */ /* 0x000fe40000011604 */
[----:B------:R-:W4:Y:S01]  /*2eb90*/  LDL R4, [R1+0xbf0] ;  /* 0x000bf00001047983 */ /* 0x000f220000100800 */
[----:B------:R-:W-:Y:S02]  /*2eba0*/  SGXT.U32 R33, R33, 0x1 ;  /* 0x000000012121781a */ /* 0x000fe40000000000 */
[----:B------:R-:W-:Y:S02]  /*2ebb0*/  SGXT.U32 R31, R31, 0x1 ;  /* 0x000000011f1f781a */ /* 0x000fe40000000000 */
[----:B--2---:R-:W-:-:S02]  /*2ebc0*/  LOP3.LUT R132, R33, 0xc, RZ, 0xfc, !PT ;  /* 0x0000000c21847812 */ /* 0x004fc400078efcff */
[----:B------:R-:W-:-:S04]  /*2ebd0*/  LOP3.LUT R33, R31, 0x10, RZ, 0xfc, !PT ;  /* 0x000000101f217812 */ /* 0x000fc800078efcff */
[----:B------:R-:W-:Y:S02]  /*2ebe0*/  ISETP.GE.AND P2, PT, R33, UR8, PT ;  /* 0x0000000821007c0c */ /* 0x000fe4000bf46270 */
[----:B------:R-:W0:Y:S01]  /*2ebf0*/  S2R R33, SR_TID.X ;  /* 0x0000000000217919 */ /* 0x000e220000002100 */
[----:B------:R-:W-:Y:S02]  /*2ec00*/  @!P3 IMAD.MOV.U32 R3, RZ, RZ, R5 ;  /* 0x000000ffff03b224 */ /* 0x000fe400078e0005 */
[----:B------:R-:W2:Y:S01]  /*2ec10*/  LDL R5, [R1+0xbec] ;  /* 0x000bec0001057983 */ /* 0x000ea20000100800 */
[----:B------:R-:W-:-:S03]  /*2ec20*/  PRMT R70, RZ, 0x7610, R70 ;  /* 0x00007610ff467816 */ /* 0x000fc60000000046 */
[----:B------:R1:W2:Y:S01]  /*2ec30*/  @!P3 LDG.E.U8 R71, desc[UR44][R2.64] ;  /* 0x0000002c0247b981 */ /* 0x0002a2000c1e1100 */
[----:B------:R-:W-:Y:S02]  /*2ec40*/  PRMT R73, RZ, 0x7610, R73 ;  /* 0x00007610ff497816 */ /* 0x000fe40000000049 */
[----:B0-----:R-:W-:-:S04]  /*2ec50*/  SHF.R.U32.HI R33, RZ, 0x6, R33 ;  /* 0x00000006ff217819 */ /* 0x001fc80000011621 */
[----:B------:R-:W-:Y:S01]  /*2ec60*/  SGXT.U32 R33, R33, 0x1 ;  /* 0x000000012121781a */ /* 0x000fe20000000000 */
[----:B-1----:R-:W-:Y:S02]  /*2ec70*/  @!P4 IMAD.MOV.U32 R2, RZ, RZ, R29 ;  /* 0x000000ffff02c224 */ /* 0x002fe400078e001d */
[----:B------:R-:W2:Y:S01]  /*2ec80*/  LDL R29, [R1+0xbe8] ;  /* 0x000be800011d7983 */ /* 0x000ea20000100800 */
[----:B------:R-:W-:Y:S02]  /*2ec90*/  ISETP.GE.AND P1, PT, R132, UR8, PT ;  /* 0x0000000884007c0c */ /* 0x000fe4000bf26270 */
[----:B------:R-:W-:Y:S02]  /*2eca0*/  LOP3.LUT R31, R31, 0x12, RZ, 0xfc, !PT ;  /* 0x000000121f1f7812 */ /* 0x000fe400078efcff */
[----:B------:R-:W-:Y:S02]  /*2ecb0*/  PRMT R72, RZ, 0x7610, R72 ;  /* 0x00007610ff487816 */ /* 0x000fe40000000048 */
[----:B------:R-:W-:-:S02]  /*2ecc0*/  ISETP.GE.AND P3, PT, R31, UR8, PT ;  /* 0x000000081f007c0c */ /* 0x000fc4000bf66270 */
[----:B------:R-:W-:Y:S01]  /*2ecd0*/  PRMT R74, RZ, 0x7610, R74 ;  /* 0x00007610ff4a7816 */ /* 0x000fe2000000004a */
[----:B---3--:R-:W-:Y:S02]  /*2ece0*/  @!P4 IMAD.MOV.U32 R3, RZ, RZ, R30 ;  /* 0x000000ffff03c224 */ /* 0x008fe400078e001e */
[----:B------:R-:W3:Y:S04]  /*2ecf0*/  LDL R30, [R1+0xbe4] ;  /* 0x000be400011e7983 */ /* 0x000ee80000100800 */
[----:B------:R0:W3:Y:S02]  /*2ed00*/  @!P4 LDG.E.U8 R70, desc[UR44][R2.64] ;  /* 0x0000002c0246c981 */ /* 0x0000e4000c1e1100 */
[----:B0-----:R-:W-:Y:S01]  /*2ed10*/  @!P5 IMAD.MOV.U32 R2, RZ, RZ, R27 ;  /* 0x000000ffff02d224 */ /* 0x001fe200078e001b */
[C---:B------:R-:W-:Y:S01]  /*2ed20*/  LOP3.LUT R27, R33.reuse, 0x16, RZ, 0xfc, !PT ;  /* 0x00000016211b7812 */ /* 0x040fe200078efcff */
[----:B------:R-:W-:Y:S01]  /*2ed30*/  @!P5 IMAD.MOV.U32 R3, RZ, RZ, R28 ;  /* 0x000000ffff03d224 */ /* 0x000fe200078e001c */
[----:B------:R-:W-:-:S04]  /*2ed40*/  LOP3.LUT R28, R33, 0x14, RZ, 0xfc, !PT ;  /* 0x00000014211c7812 */ /* 0x000fc800078efcff */
[----:B------:R0:W3:Y:S01]  /*2ed50*/  @!P5 LDG.E.U8 R73, desc[UR44][R2.64] ;  /* 0x0000002c0249d981 */ /* 0x0000e2000c1e1100 */
[----:B------:R-:W-:Y:S02]  /*2ed60*/  ISETP.GE.AND P4, PT, R28, UR8, PT ;  /* 0x000000081c007c0c */ /* 0x000fe4000bf86270 */
[----:B------:R-:W-:Y:S01]  /*2ed70*/  ISETP.GE.AND P5, PT, R27, UR8, PT ;  /* 0x000000081b007c0c */ /* 0x000fe2000bfa6270 */
[----:B------:R-:W3:Y:S04]  /*2ed80*/  LDL R28, [R1+0xbdc] ;  /* 0x000bdc00011c7983 */ /* 0x000ee80000100800 */
[----:B------:R-:W3:Y:S01]  /*2ed90*/  LDL R27, [R1+0xbe0] ;  /* 0x000be000011b7983 */ /* 0x000ee20000100800 */
[----:B0-----:R-:W-:Y:S02]  /*2eda0*/  @!P1 IMAD.MOV.U32 R2, RZ, RZ, R25 ;  /* 0x000000ffff029224 */ /* 0x001fe400078e0019 */
[----:B------:R-:W-:Y:S01]  /*2edb0*/  @!P1 IMAD.MOV.U32 R3, RZ, RZ, R26 ;  /* 0x000000ffff039224 */ /* 0x000fe200078e001a */
[----:B------:R-:W3:Y:S04]  /*2edc0*/  LDL R25, [R1+0xbd8] ;  /* 0x000bd80001197983 */ /* 0x000ee80000100800 */
[----:B------:R4:W3:Y:S04]  /*2edd0*/  @!P1 LDG.E.U8 R72, desc[UR44][R2.64] ;  /* 0x0000002c02489981 */ /* 0x0008e8000c1e1100 */
[----:B------:R-:W3:Y:S01]  /*2ede0*/  LDL R26, [R1+0xbd4] ;  /* 0x000bd400011a7983 */ /* 0x000ee20000100800 */
[----:B----4-:R-:W-:-:S02]  /*2edf0*/  @!P2 IMAD.MOV.U32 R2, RZ, RZ, R6 ;  /* 0x000000ffff02a224 */ /* 0x010fc400078e0006 */
[----:B------:R-:W-:Y:S01]  /*2ee00*/  @!P2 IMAD.MOV.U32 R3, RZ, RZ, R24 ;  /* 0x000000ffff03a224 */ /* 0x000fe200078e0018 */
[----:B------:R-:W4:Y:S04]  /*2ee10*/  LDL R6, [R1+0xbd0] ;  /* 0x000bd00001067983 */ /* 0x000f280000100800 */
[----:B------:R0:W4:Y:S04]  /*2ee20*/  @!P2 LDG.E.U8 R74, desc[UR44][R2.64] ;  /* 0x0000002c024aa981 */ /* 0x000128000c1e1100 */
[----:B------:R-:W4:Y:S01]  /*2ee30*/  LDL R24, [R1+0xbcc] ;  /* 0x000bcc0001187983 */ /* 0x000f220000100800 */
[----:B0-----:R-:W-:-:S02]  /*2ee40*/  @!P3 IMAD.MOV.U32 R2, RZ, RZ, R4 ;  /* 0x000000ffff02b224 */ /* 0x001fc400078e0004 */
[----:B------:R-:W0:Y:S02]  /*2ee50*/  S2R R4, SR_TID.X ;  /* 0x0000000000047919 */ /* 0x000e240000002100 */
[--C-:B0-----:R-:W-:Y:S02]  /*2ee60*/  SHF.R.U32.HI R33, RZ, 0x6, R4.reuse ;  /* 0x00000006ff217819 */ /* 0x101fe40000011604 */
[----:B------:R-:W-:Y:S02]  /*2ee70*/  SHF.R.U32.HI R31, RZ, 0x6, R4 ;  /* 0x00000006ff1f7819 */ /* 0x000fe40000011604 */
[----:B------:R-:W4:Y:S01]  /*2ee80*/  LDL R4, [R1+0xbc8] ;  /* 0x000bc80001047983 */ /* 0x000f220000100800 */
[----:B------:R-:W-:Y:S02]  /*2ee90*/  SGXT.U32 R33, R33, 0x1 ;  /* 0x000000012121781a */ /* 0x000fe40000000000 */
[----:B------:R-:W-:Y:S02]  /*2eea0*/  SGXT.U32 R31, R31, 0x1 ;  /* 0x000000011f1f781a */ /* 0x000fe40000000000 */
[----:B------:R-:W-:-:S02]  /*2eeb0*/  LOP3.LUT R132, R33, 0x18, RZ, 0xfc, !PT ;  /* 0x0000001821847812 */ /* 0x000fc400078efcff */
[----:B------:R-:W-:-:S04]  /*2eec0*/  LOP3.LUT R33, R31, 0x1a, RZ, 0xfc, !PT ;  /* 0x0000001a1f217812 */ /* 0x000fc800078efcff */
[----:B------:R-:W-:Y:S02]  /*2eed0*/  ISETP.GE.AND P2, PT, R33, UR8, PT ;  /* 0x0000000821007c0c */ /* 0x000fe4000bf46270 */
[----:B------:R-:W0:Y:S01]  /*2eee0*/  S2R R33, SR_TID.X ;  /* 0x0000000000217919 */ /* 0x000e220000002100 */
[----:B--2---:R-:W-:Y:S02]  /*2eef0*/  @!P3 IMAD.MOV.U32 R3, RZ, RZ, R5 ;  /* 0x000000ffff03b224 */ /* 0x004fe400078e0005 */
[----:B------:R-:W2:Y:S01]  /*2ef00*/  LDL R5, [R1+0xbc4] ;  /* 0x000bc40001057983 */ /* 0x000ea20000100800 */
[----:B------:R-:W-:Y:S02]  /*2ef10*/  PRMT R77, RZ, 0x7610, R77 ;  /* 0x00007610ff4d7816 */ /* 0x000fe4000000004d */
[----:B------:R-:W-:-:S04]  /*2ef20*/  PRMT R76, RZ, 0x7610, R76 ;  /* 0x00007610ff4c7816 */ /* 0x000fc8000000004c */
[----:B------:R1:W2:Y:S01]  /*2ef30*/  @!P3 LDG.E.U8 R77, desc[UR44][R2.64] ;  /* 0x0000002c024db981 */ /* 0x0002a2000c1e1100 */
[----:B------:R-:W-:Y:S02]  /*2ef40*/  PRMT R79, RZ, 0x7610, R79 ;  /* 0x00007610ff4f7816 */ /* 0x000fe4000000004f */
[----:B0-----:R-:W-:Y:S01]  /*2ef50*/  SHF.R.U32.HI R33, RZ, 0x6, R33 ;  /* 0x00000006ff217819 */ /* 0x001fe20000011621 */
[----:B-1----:R-:W-:-:S03]  /*2ef60*/  @!P4 IMAD.MOV.U32 R2, RZ, RZ, R29 ;  /* 0x000000ffff02c224 */ /* 0x002fc600078e001d */
[----:B------:R-:W-:Y:S01]  /*2ef70*/  SGXT.U32 R33, R33, 0x1 ;  /* 0x000000012121781a */ /* 0x000fe20000000000 */
[----:B------:R-:W2:Y:S01]  /*2ef80*/  LDL R29, [R1+0xbb8] ;  /* 0x000bb800011d7983 */ /* 0x000ea20000100800 */
[----:B------:R-:W-:Y:S02]  /*2ef90*/  ISETP.GE.AND P1, PT, R132, UR8, PT ;  /* 0x0000000884007c0c */ /* 0x000fe4000bf26270 */
[----:B------:R-:W-:Y:S02]  /*2efa0*/  PRMT R78, RZ, 0x7610, R78 ;  /* 0x00007610ff4e7816 */ /* 0x000fe4000000004e */
[----:B------:R-:W-:-:S04]  /*2efb0*/  LOP3.LUT R31, R31, 0x1c, RZ, 0xfc, !PT ;  /* 0x0000001c1f1f7812 */ /* 0x000fc800078efcff */
[----:B------:R-:W-:Y:S02]  /*2efc0*/  ISETP.GE.AND P3, PT, R31, UR8, PT ;  /* 0x000000081f007c0c */ /* 0x000fe4000bf66270 */
[----:B------:R-:W-:Y:S01]  /*2efd0*/  PRMT R81, RZ, 0x7610, R81 ;  /* 0x00007610ff517816 */ /* 0x000fe20000000051 */
[----:B---3--:R-:W-:Y:S02]  /*2efe0*/  @!P4 IMAD.MOV.U32 R3, RZ, RZ, R30 ;  /* 0x000000ffff03c224 */ /* 0x008fe400078e001e */
[----:B------:R-:W3:Y:S04]  /*2eff0*/  LDL R30, [R1+0xbb4] ;  /* 0x000bb400011e7983 */ /* 0x000ee80000100800 */
[----:B------:R0:W3:Y:S02]  /*2f000*/  @!P4 LDG.E.U8 R76, desc[UR44][R2.64] ;  /* 0x0000002c024cc981 */ /* 0x0000e4000c1e1100 */
[----:B0-----:R-:W-:Y:S01]  /*2f010*/  @!P5 IMAD.MOV.U32 R3, RZ, RZ, R28 ;  /* 0x000000ffff03d224 */ /* 0x001fe200078e001c */
[C---:B------:R-:W-:Y:S01]  /*2f020*/  LOP3.LUT R28, R33.reuse, 0x20, RZ, 0xfc, !PT ;  /* 0x00000020211c7812 */ /* 0x040fe200078efcff */
[----:B------:R-:W-:Y:S01]  /*2f030*/  @!P5 IMAD.MOV.U32 R2, RZ, RZ, R27 ;  /* 0x000000ffff02d224 */ /* 0x000fe200078e001b */
[----:B------:R-:W-:-:S02]  /*2f040*/  LOP3.LUT R27, R33, 0x22, RZ, 0xfc, !PT ;  /* 0x00000022211b7812 */ /* 0x000fc400078efcff */
[----:B------:R-:W-:Y:S02]  /*2f050*/  ISETP.GE.AND P4, PT, R28, UR8, PT ;  /* 0x000000081c007c0c */ /* 0x000fe4000bf86270 */
[----:B------:R0:W3:Y:S01]  /*2f060*/  @!P5 LDG.E.U8 R79, desc[UR44][R2.64] ;  /* 0x0000002c024fd981 */ /* 0x0000e2000c1e1100 */
[----:B------:R-:W-:-:S03]  /*2f070*/  ISETP.GE.AND P5, PT, R27, UR8, PT ;  /* 0x000000081b007c0c */ /* 0x000fc6000bfa6270 */
[----:B------:R-:W3:Y:S04]  /*2f080*/  LDL R28, [R1+0xbac] ;  /* 0x000bac00011c7983 */ /* 0x000ee80000100800 */
[----:B------:R-:W3:Y:S01]  /*2f090*/  LDL R27, [R1+0xbb0] ;  /* 0x000bb000011b7983 */ /* 0x000ee20000100800 */
[----:B0-----:R-:W-:Y:S02]  /*2f0a0*/  @!P1 IMAD.MOV.U32 R2, RZ, RZ, R25 ;  /* 0x000000ffff029224 */ /* 0x001fe400078e0019 */
[----:B------:R-:W-:Y:S01]  /*2f0b0*/  @!P1 IMAD.MOV.U32 R3, RZ, RZ, R26 ;  /* 0x000000ffff039224 */ /* 0x000fe200078e001a */
[----:B------:R-:W3:Y:S04]  /*2f0c0*/  LDL R25, [R1+0xba8] ;  /* 0x000ba80001197983 */ /* 0x000ee80000100800 */
[----:B------:R-:W3:Y:S04]  /*2f0d0*/  LDL R26, [R1+0xba4] ;  /* 0x000ba400011a7983 */ /* 0x000ee80000100800 */
[----:B------:R4:W3:Y:S02]  /*2f0e0*/  @!P1 LDG.E.U8 R78, desc[UR44][R2.64] ;  /* 0x0000002c024e9981 */ /* 0x0008e4000c1e1100 */
[----:B----4-:R-:W-:-:S02]  /*2f0f0*/  @!P2 IMAD.MOV.U32 R3, RZ, RZ, R24 ;  /* 0x000000ffff03a224 */ /* 0x010fc400078e0018 */
[----:B------:R-:W4:Y:S01]  /*2f100*/  LDL R24, [R1+0xb9c] ;  /* 0x000b9c0001187983 */ /* 0x000f220000100800 */
[----:B------:R-:W-:-:S03]  /*2f110*/  @!P2 IMAD.MOV.U32 R2, RZ, RZ, R6 ;  /* 0x000000ffff02a224 */ /* 0x000fc600078e0006 */
[----:B------:R-:W4:Y:S04]  /*2f120*/  LDL R6, [R1+0xba0] ;  /* 0x000ba00001067983 */ /* 0x000f280000100800 */
[----:B------:R0:W4:Y:S02]  /*2f130*/  @!P2 LDG.E.U8 R81, desc[UR44][R2.64] ;  /* 0x0000002c0251a981 */ /* 0x000124000c1e1100 */
[----:B0-----:R-:W-:Y:S02]  /*2f140*/  @!P3 IMAD.MOV.U32 R2, RZ, RZ, R4 ;  /* 0x000000ffff02b224 */ /* 0x001fe400078e0004 */
[----:B------:R-:W0:Y:S02]  /*2f150*/  S2R R4, SR_TID.X ;  /* 0x0000000000047919 */ /* 0x000e240000002100 */
[----:B0-----:R-:W-:-:S02]  /*2f160*/  SHF.R.U32.HI R33, RZ, 0x6, R4 ;  /* 0x00000006ff217819 */ /* 0x001fc40000011604 */
[----:B------:R-:W-:Y:S02]  /*2f170*/  SHF.R.U32.HI R31, RZ, 0x6, R4 ;  /* 0x00000006ff1f7819 */ /* 0x000fe40000011604 */
[----:B------:R-:W4:Y:S01]  /*2f180*/  LDL R4, [R1+0xb98] ;  /* 0x000b980001047983 */ /* 0x000f220000100800 */
[----:B------:R-:W-:Y:S02]  /*2f190*/  SGXT.U32 R33, R33, 0x1 ;  /* 0x000000012121781a */ /* 0x000fe40000000000 */
[----:B------:R-:W-:Y:S02]  /*2f1a0*/  SGXT.U32 R31, R31, 0x1 ;  /* 0x000000011f1f781a */ /* 0x000fe40000000000 */
[----:B------:R-:W-:Y:S02]  /*2f1b0*/  LOP3.LUT R132, R33, 0x24, RZ, 0xfc, !PT ;  /* 0x0000002421847812 */ /* 0x000fe400078efcff */
        /* <DEDUP_REMOVED lines=8> */
[----:B------:R-:W-:Y:S01]  /*2f240*/  PRMT R85, RZ, 0x7610, R85 ;  /* 0x00007610ff557816 */ /* 0x000fe20000000055 */
[----:B-1----:R-:W-:Y:S02]  /*2f250*/  @!P4 IMAD.MOV.U32 R2, RZ, RZ, R29 ;  /* 0x000000ffff02c224 */ /* 0x002fe400078e001d */
[----:B------:R-:W2:Y:S01]  /*2f260*/  LDL R29, [R1+0xb90] ;  /* 0x000b9000011d7983 */ /* 0x000ea20000100800 */
[----:B0-----:R-:W-:-:S04]  /*2f270*/  SHF.R.U32.HI R33, RZ, 0x6, R33 ;  /* 0x00000006ff217819 */ /* 0x001fc80000011621 */
[----:B------:R-:W-:Y:S02]  /*2f280*/  SGXT.U32 R33, R33, 0x1 ;  /* 0x000000012121781a */ /* 0x000fe40000000000 */
[----:B------:R-:W-:Y:S02]  /*2f290*/  ISETP.GE.AND P1, PT, R132, UR8, PT ;  /* 0x0000000884007c0c */ /* 0x000fe4000bf26270 */
[----:B------:R-:W-:Y:S02]  /*2f2a0*/  PRMT R252, RZ, 0x7610, R252 ;  /* 0x00007610fffc7816 */ /* 0x000fe400000000fc */
[----:B------:R-:W-:Y:S01]  /*2f2b0*/  LOP3.LUT R31, R31, 0x28, RZ, 0xfc, !PT ;  /* 0x000000281f1f7812 */ /* 0x000fe200078efcff */
        /* <DEDUP_REMOVED lines=19> */
[----:B------:R-:W-:Y:S01]  /*2f3f0*/  ISETP.GE.AND P3, PT, R31, UR8, PT ;  /* 0x000000081f007c0c */ /* 0x000fe2000bf66270 */
[----:B------:R-:W-:Y:S01]  /*2f400*/  @!P2 IMAD.MOV.U32 R2, RZ, RZ, R6 ;  /* 0x000000ffff02a224 */ /* 0x000fe200078e0006 */
[----:B------:R-:W-:Y:S01]  /*2f410*/  PRMT R84, RZ, 0x7610, R84 ;  /* 0x00007610ff547816 */ /* 0x000fe20000000054 */
[----:B------:R-:W4:Y:S05]  /*2f420*/  LDL R6, [R1+0xb70] ;  /* 0x000b700001067983 */ /* 0x000f2a0000100800 */
[----:B------:R0:W4:Y:S05]  /*2f430*/  @!P2 LDG.E.U8 R84, desc[UR44][R2.64] ;  /* 0x0000002c0254a981 */ /* 0x00012a000c1e1100 */
        /* <DEDUP_REMOVED lines=8> */
[----:B------:R-:W-:Y:S01]  /*2f4c0*/  LOP3.LUT R33, R31, 0x32, RZ, 0xfc, !PT ;  /* 0x000000321f217812 */ /* 0x000fe200078efcff */
[----:B--2---:R-:W-:Y:S02]  /*2f4d0*/  @!P3 IMAD.MOV.U32 R3, RZ, RZ, R5 ;  /* 0x000000ffff03b224 */ /* 0x004fe400078e0005 */
[----:B------:R-:W2:Y:S01]  /*2f4e0*/  LDL R5, [R1+0xb64] ;  /* 0x000b640001057983 */ /* 0x000ea20000100800 */
[----:B------:R-:W-:Y:S02]  /*2f4f0*/  ISETP.GE.AND P2, PT, R33, UR8, PT ;  /* 0x0000000821007c0c */ /* 0x000fe4000bf46270 */
[----:B------:R-:W0:Y:S01]  /*2f500*/  S2R R33, SR_TID.X ;  /* 0x0000000000217919 */ /* 0x000e220000002100 */
        /* <DEDUP_REMOVED lines=29> */
[----:B------:R-:W-:-:S04]  /*2f6e0*/  LOP3.LUT R31, R31, 0x34, RZ, 0xfc, !PT ;  /* 0x000000341f1f7812 */ /* 0x000fc800078efcff */
        /* <DEDUP_REMOVED lines=11> */
[----:B------:R-:W-:Y:S01]  /*2f7a0*/  SGXT.U32 R31, R31, 0x1 ;  /* 0x000000011f1f781a */ /* 0x000fe20000000000 */
[----:B--2---:R-:W-:Y:S01]  /*2f7b0*/  @!P3 IMAD.MOV.U32 R3, RZ, RZ, R5 ;  /* 0x000000ffff03b224 */ /* 0x004fe200078e0005 */
[----:B------:R-:W-:Y:S01]  /*2f7c0*/  PRMT R251, RZ, 0x7610, R251 ;  /* 0x00007610fffb7816 */ /* 0x000fe200000000fb */
[----:B------:R-:W2:Y:S01]  /*2f7d0*/  LDL R5, [R1+0xb34] ;  /* 0x000b340001057983 */ /* 0x000ea20000100800 */
[----:B------:R-:W-:-:S02]  /*2f7e0*/  LOP3.LUT R132, R33, 0x3a, RZ, 0xfc, !PT ;  /* 0x0000003a21847812 */ /* 0x000fc400078efcff */
[----:B------:R-:W-:Y:S02]  /*2f7f0*/  LOP3.LUT R33, R31, 0x3c, RZ, 0xfc, !PT ;  /* 0x0000003c1f217812 */ /* 0x000fe400078efcff */
[----:B------:R0:W2:Y:S02]  /*2f800*/  @!P3 LDG.E.U8 R251, desc[UR44][R2.64] ;  /* 0x0000002c02fbb981 */ /* 0x0000a4000c1e1100 */
[----:B------:R-:W-:Y:S02]  /*2f810*/  ISETP.GE.AND P3, PT, R33, UR8, PT ;  /* 0x0000000821007c0c */ /* 0x000fe4000bf66270 */
[----:B------:R-:W1:Y:S01]  /*2f820*/  S2R R33, SR_TID.X ;  /* 0x0000000000217919 */ /* 0x000e620000002100 */
[----:B------:R-:W-:Y:S01]  /*2f830*/  PRMT R93, RZ, 0x7610, R93 ;  /* 0x00007610ff5d7816 */ /* 0x000fe2000000005d */
[----:B0-----:R-:W-:Y:S01]  /*2f840*/  @!P4 IMAD.MOV.U32 R2, RZ, RZ, R29 ;  /* 0x000000ffff02c224 */ /* 0x001fe200078e001d */
[----:B------:R-:W-:Y:S01]  /*2f850*/  PRMT R92, RZ, 0x7610, R92 ;  /* 0x00007610ff5c7816 */ /* 0x000fe2000000005c */
[----:B------:R-:W2:Y:S01]  /*2f860*/  LDL R29, [R1+0xb30] ;  /* 0x000b3000011d7983 */ /* 0x000ea20000100800 */
[----:B-1----:R-:W-:-:S04]  /*2f870*/  SHF.R.U32.HI R33, RZ, 0x6, R33 ;  /* 0x00000006ff217819 */ /* 0x002fc80000011621 */
[----:B------:R-:W-:Y:S01]  /*2f880*/  SGXT.U32 R33, R33, 0x1 ;  /* 0x000000012121781a */ /* 0x000fe20000000000 */
[----:B---3--:R-:W-:Y:S02]  /*2f890*/  @!P4 IMAD.MOV.U32 R3, RZ, RZ, R30 ;  /* 0x000000ffff03c224 */ /* 0x008fe400078e001e */
[----:B------:R-:W3:Y:S04]  /*2f8a0*/  LDL R30, [R1+0xb2c] ;  /* 0x000b2c00011e7983 */ /* 0x000ee80000100800 */
[----:B------:R0:W3:Y:S01]  /*2f8b0*/  @!P4 LDG.E.U8 R93, desc[UR44][R2.64] ;  /* 0x0000002c025dc981 */ /* 0x0000e2000c1e1100 */
[----:B------:R-:W-:Y:S02]  /*2f8c0*/  ISETP.GE.AND P1, PT, R132, UR8, PT ;  /* 0x0000000884007c0c */ /* 0x000fe4000bf26270 */
[----:B------:R-:W-:Y:S01]  /*2f8d0*/  PRMT R95, RZ, 0x7610, R95 ;  /* 0x00007610ff5f7816 */ /* 0x000fe2000000005f */
        /* <DEDUP_REMOVED lines=41> */
[----:B0-----:R-:W-:Y:S01]  /*2fb70*/  SHF.R.U32.HI R33, RZ, 0x6, R33 ;  /* 0x00000006ff217819 */ /* 0x001fe20000011621 */
[----:B---3--:R-:W-:-:S03]  /*2fb80*/  @!P5 IMAD.MOV.U32 R3, RZ, RZ, R30 ;  /* 0x000000ffff03d224 */ /* 0x008fc600078e001e */
[----:B------:R-:W-:Y:S01]  /*2fb90*/  SGXT.U32 R33, R33, 0x1 ;  /* 0x000000012121781a */ /* 0x000fe20000000000 */
[----:B------:R-:W3:Y:S04]  /*2fba0*/  LDL R30, [R1+0xb04] ;  /* 0x000b0400011e7983 */ /* 0x000ee80000100800 */
[----:B------:R0:W3:Y:S01]  /*2fbb0*/  @!P5 LDG.E.U8 R99, desc[UR44][R2.64] ;  /* 0x0000002c0263d981 */ /* 0x0000e2000c1e1100 */
[----:B------:R-:W-:Y:S02]  /*2fbc0*/  ISETP.GE.AND P1, PT, R132, UR8, PT ;  /* 0x0000000884007c0c */ /* 0x000fe4000bf26270 */
[----:B------:R-:W-:Y:S01]  /*2fbd0*/  PRMT R98, RZ, 0x7610, R98 ;  /* 0x00007610ff627816 */ /* 0x000fe20000000062 */
        /* <DEDUP_REMOVED lines=21> */
[----:B------:R0:W4:Y:S01]  /*2fd30*/  @!P3 LDG.E.U8 R101, desc[UR44][R2.64] ;  /* 0x0000002c0265b981 */ /* 0x000122000c1e1100 */
[----:B------:R-:W-:Y:S02]  /*2fd40*/  PRMT R100, RZ, 0x7610, R100 ;  /* 0x00007610ff647816 */ /* 0x000fe40000000064 */
[----:B------:R-:W-:-:S02]  /*2fd50*/  PRMT R103, RZ, 0x7610, R103 ;  /* 0x00007610ff677816 */ /* 0x000fc40000000067 */
[----:B------:R-:W-:Y:S01]  /*2fd60*/  PRMT R105, RZ, 0x7610, R105 ;  /* 0x00007610ff697816 */ /* 0x000fe20000000069 */
[----:B0-----:R-:W-:Y:S02]  /*2fd70*/  @!P2 IMAD.MOV.U32 R2, RZ, RZ, R4 ;  /* 0x000000ffff02a224 */ /* 0x001fe400078e0004 */
[----:B------:R-:W0:Y:S02]  /*2fd80*/  S2R R4, SR_TID.X ;  /* 0x0000000000047919 */ /* 0x000e240000002100 */
[--C-:B0-----:R-:W-:Y:S02]  /*2fd90*/  SHF.R.U32.HI R33, RZ, 0x6, R4.reuse ;  /* 0x00000006ff217819 */ /* 0x101fe40000011604 */
[----:B------:R-:W-:Y:S02]  /*2fda0*/  SHF.R.U32.HI R31, RZ, 0x6, R4 ;  /* 0x00000006ff1f7819 */ /* 0x000fe40000011604 */
[----:B------:R-:W4:Y:S01]  /*2fdb0*/  LDL R4, [R1+0xae0] ;  /* 0x000ae00001047983 */ /* 0x000f220000100800 */
[----:B------:R-:W-:Y:S01]  /*2fdc0*/  SGXT.U32 R33, R33, 0x1 ;  /* 0x000000012121781a */ /* 0x000fe20000000000 */
[----:B--2---:R-:W-:Y:S01]  /*2fdd0*/  @!P2 IMAD.MOV.U32 R3, RZ, RZ, R5 ;  /* 0x000000ffff03a224 */ /* 0x004fe200078e0005 */
[----:B------:R-:W-:Y:S01]  /*2fde0*/  SGXT.U32 R31, R31, 0x1 ;  /* 0x000000011f1f781a */ /* 0x000fe20000000000 */
[----:B------:R-:W2:Y:S01]  /*2fdf0*/  LDL R5, [R1+0xadc] ;  /* 0x000adc0001057983 */ /* 0x000ea20000100800 */
[----:B------:R-:W-:-:S02]  /*2fe00*/  LOP3.LUT R132, R33, 0x52, RZ, 0xfc, !PT ;  /* 0x0000005221847812 */ /* 0x000fc400078efcff */
[----:B------:R-:W-:Y:S01]  /*2fe10*/  LOP3.LUT R33, R31, 0x54, RZ, 0xfc, !PT ;  /* 0x000000541f217812 */ /* 0x000fe200078efcff */
[----:B------:R0:W2:Y:S03]  /*2fe20*/  @!P2 LDG.E.U8 R100, desc[UR44][R2.64] ;  /* 0x0000002c0264a981 */ /* 0x0000a6000c1e1100 */
[----:B------:R-:W-:Y:S02]  /*2fe30*/  ISETP.GE.AND P3, PT, R33, UR8, PT ;  /* 0x0000000821007c0c */ /* 0x000fe4000bf66270 */
[----:B------:R-:W1:Y:S01]  /*2fe40*/  S2R R33, SR_TID.X ;  /* 0x0000000000217919 */ /* 0x000e620000002100 */
[----:B0-----:R-:W-:Y:S02]  /*2fe50*/  @!P5 IMAD.MOV.U32 R2, RZ, RZ, R29 ;  /* 0x000000ffff02d224 */ /* 0x001fe400078e001d */
[----:B---3--:R-:W-:Y:S01]  /*2fe60*/  @!P5 IMAD.MOV.U32 R3, RZ, RZ, R30 ;  /* 0x000000ffff03d224 */ /* 0x008fe200078e001e */
[----:B------:R-:W3:Y:S04]  /*2fe70*/  LDL R29, [R1+0xad8] ;  /* 0x000ad800011d7983 */ /* 0x000ee80000100800 */
[----:B------:R0:W3:Y:S04]  /*2fe80*/  @!P5 LDG.E.U8 R103, desc[UR44][R2.64] ;  /* 0x0000002c0267d981 */ /* 0x0000e8000c1e1100 */
[----:B------:R-:W3:Y:S01]  /*2fe90*/  LDL R30, [R1+0xad4] ;  /* 0x000ad400011e7983 */ /* 0x000ee20000100800 */
[----:B-1----:R-:W-:-:S04]  /*2fea0*/  SHF.R.U32.HI R33, RZ, 0x6, R33 ;  /* 0x00000006ff217819 */ /* 0x002fc80000011621 */
[----:B------:R-:W-:Y:S02]  /*2feb0*/  SGXT.U32 R33, R33, 0x1 ;  /* 0x000000012121781a */ /* 0x000fe40000000000 */
[----:B------:R-:W-:Y:S02]  /*2fec0*/  ISETP.GE.AND P1, PT, R132, UR8, PT ;  /* 0x0000000884007c0c */ /* 0x000fe4000bf26270 */
[----:B------:R-:W-:Y:S01]  /*2fed0*/  PRMT R104, RZ, 0x7610, R104 ;  /* 0x00007610ff687816 */ /* 0x000fe20000000068 */
[----:B0-----:R-:W-:Y:S01]  /*2fee0*/  @!P4 IMAD.MOV.U32 R3, RZ, RZ, R28 ;  /* 0x000000ffff03c224 */ /* 0x001fe200078e001c */
[C---:B------:R-:W-:Y:S01]  /*2fef0*/  LOP3.LUT R28, R33.reuse, 0x58, RZ, 0xfc, !PT ;  /* 0x00000058211c7812 */ /* 0x040fe200078efcff */
[----:B------:R-:W-:Y:S01]  /*2ff00*/  @!P4 IMAD.MOV.U32 R2, RZ, RZ, R27 ;  /* 0x000000ffff02c224 */ /* 0x000fe200078e001b */
[----:B------:R-:W-:Y:S02]  /*2ff10*/  LOP3.LUT R27, R33, 0x5a, RZ, 0xfc, !PT ;  /* 0x0000005a211b7812 */ /* 0x000fe400078efcff */
[----:B------:R-:W-:-:S02]  /*2ff20*/  ISETP.GE.AND P5, PT, R28, UR8, PT ;  /* 0x000000081c007c0c */ /* 0x000fc4000bfa6270 */
[----:B------:R0:W3:Y:S01]  /*2ff30*/  @!P4 LDG.E.U8 R105, desc[UR44][R2.64] ;  /* 0x0000002c0269c981 */ /* 0x0000e2000c1e1100 */
[----:B------:R-:W-:-:S03]  /*2ff40*/  ISETP.GE.AND P4, PT, R27, UR8, PT ;  /* 0x000000081b007c0c */ /* 0x000fc6000bf86270 */
[----:B------:R-:W3:Y:S04]  /*2ff50*/  LDL R28, [R1+0xacc] ;  /* 0x000acc00011c7983 */ /* 0x000ee80000100800 */
[----:B------:R-:W3:Y:S01]  /*2ff60*/  LDL R27, [R1+0xad0] ;  /* 0x000ad000011b7983 */ /* 0x000ee20000100800 */
[----:B0-----:R-:W-:Y:S02]  /*2ff70*/  @!P1 IMAD.MOV.U32 R2, RZ, RZ, R25 ;  /* 0x000000ffff029224 */ /* 0x001fe400078e0019 */
[----:B------:R-:W-:Y:S01]  /*2ff80*/  @!P1 IMAD.MOV.U32 R3, RZ, RZ, R26 ;  /* 0x000000ffff039224 */ /* 0x000fe200078e001a */
[----:B------:R-:W-:Y:S01]  /*2ff90*/  LOP3.LUT R31, R31, 0x56, RZ, 0xfc, !PT ;  /* 0x000000561f1f7812 */ /* 0x000fe200078efcff */
[----:B------:R-:W3:Y:S04]  /*2ffa0*/  LDL R26, [R1+0xac4] ;  /* 0x000ac400011a7983 */ /* 0x000ee80000100800 */
[----:B------:R4:W3:Y:S01]  /*2ffb0*/  @!P1 LDG.E.U8 R104, desc[UR44][R2.64] ;  /* 0x0000002c02689981 */ /* 0x0008e2000c1e1100 */
[----:B------:R-:W-:-:S03]  /*2ffc0*/  PRMT R249, RZ, 0x7610, R249 ;  /* 0x00007610fff97816 */ /* 0x000fc600000000f9 */
[----:B------:R-:W3:Y:S01]  /*2ffd0*/  LDL R25, [R1+0xab4] ;  /* 0x000ab40001197983 */ /* 0x000ee20000100800 */
[----:B----4-:R-:W-:-:S03]  /*2ffe0*/  @!P3 IMAD.MOV.U32 R3, RZ, RZ, R24 ;  /* 0x000000ffff03b224 */ /* 0x010fc600078e0018 */
[----:B------:R-:W4:Y:S01]  /*2fff0*/  LDL R24, [R1+0xac8] ;  /* 0x000ac80001187983 */ /* 0x000f220000100800 */
[----:B------:R-:W-:Y:S01]  /*30000*/  ISETP.GE.AND P2, PT, R31, UR8, PT ;  /* 0x000000081f007c0c */ /* 0x000fe2000bf46270 */
[----:B------:R-:W-:Y:S02]  /*30010*/  @!P3 IMAD.MOV.U32 R2, RZ, RZ, R6 ;  /* 0x000000ffff02b224 */ /* 0x000fe400078e0006 */
[----:B------:R-:W4:Y:S04]  /*30020*/  LDL R6, [R1+0xab8] ;  /* 0x000ab80001067983 */ /* 0x000f280000100800 */
[----:B------:R0:W4:Y:S01]  /*30030*/  @!P3 LDG.E.U8 R249, desc[UR44][R2.64] ;  /* 0x0000002c02f9b981 */ /* 0x000122000c1e1100 */
[----:B------:R-:W-:Y:S02]  /*30040*/  PRMT R107, RZ, 0x7610, R107 ;  /* 0x00007610ff6b7816 */ /* 0x000fe4000000006b */
[----:B------:R-:W-:-:S02]  /*30050*/  PRMT R106, RZ, 0x7610, R106 ;  /* 0x00007610ff6a7816 */ /* 0x000fc4000000006a */
[----:B------:R-:W-:Y:S01]  /*30060*/  PRMT R109, RZ, 0x7610, R109 ;  /* 0x00007610ff6d7816 */ /* 0x000fe2000000006d */
[----:B0-----:R-:W-:Y:S02]  /*30070*/  @!P2 IMAD.MOV.U32 R2, RZ, RZ, R4 ;  /* 0x000000ffff02a224 */ /* 0x001fe400078e0004 */
[----:B------:R-:W0:Y:S01]  /*30080*/  S2R R4, SR_TID.X ;  /* 0x0000000000047919 */ /* 0x000e220000002100 */
[----:B--2---:R-:W-:Y:S02]  /*30090*/  @!P2 IMAD.MOV.U32 R3, RZ, RZ, R5 ;  /* 0x000000ffff03a224 */ /* 0x004fe400078e0005 */
[----:B------:R-:W2:Y:S04]  /*300a0*/  LDL R5, [R1+0xaac] ;  /* 0x000aac0001057983 */ /* 0x000ea80000100800 */
[----:B------:R3:W2:Y:S01]  /*300b0*/  @!P2 LDG.E.U8 R107, desc[UR44][R2.64] ;  /* 0x0000002c026ba981 */ /* 0x0006a2000c1e1100 */
[----:B0-----:R-:W-:-:S02]  /*300c0*/  SHF.R.U32.HI R33, RZ, 0x6, R4 ;  /* 0x00000006ff217819 */ /* 0x001fc40000011604 */
[----:B------:R-:W-:Y:S02]  /*300d0*/  SHF.R.U32.HI R31, RZ, 0x6, R4 ;  /* 0x00000006ff1f7819 */ /* 0x000fe40000011604 */
[----:B------:R-:W-:Y:S01]  /*300e0*/  SGXT.U32 R33, R33, 0x1 ;  /* 0x000000012121781a */ /* 0x000fe20000000000 */
[----:B------:R-:W2:Y:S01]  /*300f0*/  LDL R4, [R1+0xab0] ;  /* 0x000ab00001047983 */ /* 0x000ea20000100800 */
[----:B------:R-:W-:Y:S02]  /*30100*/  SGXT.U32 R31, R31, 0x1 ;  /* 0x000000011f1f781a */ /* 0x000fe40000000000 */
[----:B------:R-:W-:Y:S02]  /*30110*/  LOP3.LUT R132, R33, 0x5c, RZ, 0xfc, !PT ;  /* 0x0000005c21847812 */ /* 0x000fe400078efcff */
[----:B------:R-:W-:-:S04]  /*30120*/  LOP3.LUT R33, R31, 0x60, RZ, 0xfc, !PT ;  /* 0x000000601f217812 */ /* 0x000fc800078efcff */
[----:B------:R-:W-:Y:S02]  /*30130*/  ISETP.GE.AND P3, PT, R33, UR8, PT ;  /* 0x0000000821007c0c */ /* 0x000fe4000bf66270 */
[----:B------:R-:W0:Y:S01]  /*30140*/  S2R R33, SR_TID.X ;  /* 0x0000000000217919 */ /* 0x000e220000002100 */
[----:B---3--:R-:W-:Y:S02]  /*30150*/  @!P5 IMAD.MOV.U32 R2, RZ, RZ, R29 ;  /* 0x000000ffff02d224 */ /* 0x008fe400078e001d */
[----:B------:R-:W-:-:S05]  /*30160*/  @!P5 IMAD.MOV.U32 R3, RZ, RZ, R30 ;  /* 0x000000ffff03d224 */ /* 0x000fca00078e001e */
[----:B------:R1:W3:Y:S01]  /*30170*/  @!P5 LDG.E.U8 R106, desc[UR44][R2.64] ;  /* 0x0000002c026ad981 */ /* 0x0002e2000c1e1100 */
[----:B0-----:R-:W-:-:S04]  /*30180*/  SHF.R.U32.HI R33, RZ, 0x6, R33 ;  /* 0x00000006ff217819 */ /* 0x001fc80000011621 */
[----:B------:R-:W-:Y:S01]  /*30190*/  SGXT.U32 R33, R33, 0x1 ;  /* 0x000000012121781a */ /* 0x000fe20000000000 */
[----:B-1----:R-:W-:Y:S02]  /*301a0*/  @!P4 IMAD.MOV.U32 R3, RZ, RZ, R28 ;  /* 0x000000ffff03c224 */ /* 0x002fe400078e001c */
[----:B------:R-:W-:Y:S01]  /*301b0*/  @!P4 IMAD.MOV.U32 R2, RZ, RZ, R27 ;  /* 0x000000ffff02c224 */ /* 0x000fe200078e001b */
[----:B------:R-:W-:-:S04]  /*301c0*/  LOP3.LUT R27, R33, 0x66, RZ, 0xfc, !PT ;  /* 0x00000066211b7812 */ /* 0x000fc800078efcff */
[----:B------:R4:W3:Y:S01]  /*301d0*/  @!P4 LDG.E.U8 R109, desc[UR44][R2.64] ;  /* 0x0000002c026dc981 */ /* 0x0008e2000c1e1100 */
[----:B------:R-:W-:-:S03]  /*301e0*/  ISETP.GE.AND P4, PT, R27, UR8, PT ;  /* 0x000000081b007c0c */ /* 0x000fc6000bf86270 */
[----:B------:R-:W3:Y:S01]  /*301f0*/  LDL R27, [R1+0xaa4] ;  /* 0x000aa400011b7983 */ /* 0x000ee20000100800 */
[----:B------:R-:W-:-:S13]  /*30200*/  ISETP.GE.AND P1, PT, R132, UR8, PT ;  /* 0x0000000884007c0c */ /* 0x000fda000bf26270 */
[----:B----4-:R-:W-:Y:S02]  /*30210*/  @!P1 IMAD.MOV.U32 R2, RZ, RZ, R24 ;  /* 0x000000ffff029224 */ /* 0x010fe400078e0018 */
[----:B------:R-:W4:Y:S01]  /*30220*/  LDL R24, [R1+0xaa8] ;  /* 0x000aa80001187983 */ /* 0x000f220000100800 */
[----:B------:R-:W-:Y:S01]  /*30230*/  LOP3.LUT R31, R31, 0x62, RZ, 0xfc, !PT ;  /* 0x000000621f1f7812 */ /* 0x000fe200078efcff */
[----:B------:R-:W-:Y:S01]  /*30240*/  @!P1 IMAD.MOV.U32 R3, RZ, RZ, R26 ;  /* 0x000000ffff039224 */ /* 0x000fe200078e001a */
[----:B------:R-:W-:Y:S01]  /*30250*/  PRMT R108, RZ, 0x7610, R108 ;  /* 0x00007610ff6c7816 */ /* 0x000fe2000000006c */
[----:B------:R-:W4:Y:S01]  /*30260*/  LDL R26, [R1+0xaa0] ;  /* 0x000aa000011a7983 */ /* 0x000f220000100800 */
[----:B------:R-:W-:Y:S02]  /*30270*/  ISETP.GE.AND P2, PT, R31, UR8, PT ;  /* 0x000000081f007c0c */ /* 0x000fe4000bf46270 */
[----:B------:R-:W-:Y:S02]  /*30280*/  PRMT R110, RZ, 0x7610, R110 ;  /* 0x00007610ff6e7816 */ /* 0x000fe4000000006e */
[----:B------:R0:W4:Y:S02]  /*30290*/  @!P1 LDG.E.U8 R108, desc[UR44][R2.64] ;  /* 0x0000002c026c9981 */ /* 0x000124000c1e1100 */
[----:B0-----:R-:W-:-:S02]  /*302a0*/  @!P3 IMAD.MOV.U32 R2, RZ, RZ, R6 ;  /* 0x000000ffff02b224 */ /* 0x001fc400078e0006 */
[----:B------:R-:W-:Y:S01]  /*302b0*/  @!P3 IMAD.MOV.U32 R3, RZ, RZ, R25 ;  /* 0x000000ffff03b224 */ /* 0x000fe200078e0019 */
[----:B------:R-:W-:Y:S01]  /*302c0*/  LOP3.LUT R28, R33, 0x64, RZ, 0xfc, !PT ;  /* 0x00000064211c7812 */ /* 0x000fe200078efcff */
[----:B------:R-:W4:Y:S04]  /*302d0*/  LDL R6, [R1+0xa94] ;  /* 0x000a940001067983 */ /* 0x000f280000100800 */
[----:B------:R2:W4:Y:S01]  /*302e0*/  @!P3 LDG.E.U8 R110, desc[UR44][R2.64] ;  /* 0x0000002c026eb981 */ /* 0x000522000c1e1100 */
[----:B------:R-:W-:-:S03]  /*302f0*/  ISETP.GE.AND P5, PT, R28, UR8, PT ;  /* 0x000000081c007c0c */ /* 0x000fc6000bfa6270 */
[----:B------:R-:W4:Y:S01]  /*30300*/  LDL R28, [R1+0xa9c] ;  /* 0x000a9c00011c7983 */ /* 0x000f220000100800 */
[----:B------:R-:W-:-:S03]  /*30310*/  PRMT R113, RZ, 0x7610, R113 ;  /* 0x00007610ff717816 */ /* 0x000fc60000000071 */
[----:B------:R-:W4:Y:S01]  /*30320*/  LDL R25, [R1+0xa8c] ;  /* 0x000a8c0001197983 */ /* 0x000f220000100800 */
[----:B--2---:R-:W-:Y:S02]  /*30330*/  @!P2 IMAD.MOV.U32 R3, RZ, RZ, R5 ;  /* 0x000000ffff03a224 */ /* 0x004fe400078e0005 */
[----:B------:R-:W0:Y:S01]  /*30340*/  S2R R5, SR_TID.X ;  /* 0x0000000000057919 */ /* 0x000e220000002100 */
[----:B------:R-:W-:Y:S02]  /*30350*/  @!P2 IMAD.MOV.U32 R2, RZ, RZ, R4 ;  /* 0x000000ffff02a224 */ /* 0x000fe400078e0004 */
[----:B------:R-:W2:Y:S01]  /*30360*/  LDL R4, [R1+0xa98] ;  /* 0x000a980001047983 */ /* 0x000ea20000100800 */
[----:B0-----:R-:W-:-:S03]  /*30370*/  SHF.R.U32.HI R33, RZ, 0x6, R5 ;  /* 0x00000006ff217819 */ /* 0x001fc60000011605 */
[----:B------:R-:W2:Y:S04]  /*30380*/  LDL R5, [R1+0xa90] ;  /* 0x000a900001057983 */ /* 0x000ea80000100800 */
[----:B------:R3:W2:Y:S02]  /*30390*/  @!P2 LDG.E.U8 R113, desc[UR44][R2.64] ;  /* 0x0000002c0271a981 */ /* 0x0006a4000c1e1100 */
[----:B---3--:R-:W-:Y:S02]  /*303a0*/  @!P5 IMAD.MOV.U32 R3, RZ, RZ, R27 ;  /* 0x000000ffff03d224 */ /* 0x008fe400078e001b */
[----:B------:R-:W3:Y:S01]  /*303b0*/  LDL R27, [R1+0xa84] ;  /* 0x000a8400011b7983 */ /* 0x000ee20000100800 */
[----:B----4-:R-:W-:-:S03]  /*303c0*/  @!P5 IMAD.MOV.U32 R2, RZ, RZ, R24 ;  /* 0x000000ffff02d224 */ /* 0x010fc600078e0018 */
[----:B------:R-:W4:Y:S01]  /*303d0*/  LDL R24, [R1+0xa88] ;  /* 0x000a880001187983 */ /* 0x000f220000100800 */
[----:B------:R-:W-:-:S04]  /*303e0*/  SGXT.U32 R33, R33, 0x1 ;  /* 0x000000012121781a */ /* 0x000fc80000000000 */
[C---:B------:R-:W-:Y:S02]  /*303f0*/  LOP3.LUT R31, R33.reuse, 0x68, RZ, 0xfc, !PT ;  /* 0x00000068211f7812 */ /* 0x040fe400078efcff */
[C---:B------:R-:W-:Y:S02]  /*30400*/  LOP3.LUT R30, R33.reuse, 0x6a, RZ, 0xfc, !PT ;  /* 0x0000006a211e7812 */ /* 0x040fe400078efcff */
[----:B------:R-:W-:Y:S02]  /*30410*/  LOP3.LUT R29, R33, 0x6c, RZ, 0xfc, !PT ;  /* 0x0000006c211d7812 */ /* 0x000fe400078efcff */
[----:B------:R-:W0:Y:S01]  /*30420*/  S2R R33, SR_TID.X ;  /* 0x0000000000217919 */ /* 0x000e220000002100 */
[----:B------:R-:W-:Y:S02]  /*30430*/  PRMT R248, RZ, 0x7610, R248 ;  /* 0x00007610fff87816 */ /* 0x000fe400000000f8 */
[----:B------:R-:W-:Y:S02]  /*30440*/  ISETP.GE.AND P1, PT, R31, UR8, PT ;  /* 0x000000081f007c0c */ /* 0x000fe4000bf26270 */
[----:B------:R-:W-:-:S02]  /*30450*/  PRMT R112, RZ, 0x7610, R112 ;  /* 0x00007610ff707816 */ /* 0x000fc40000000070 */
[----:B------:R-:W-:Y:S01]  /*30460*/  PRMT R115, RZ, 0x7610, R115 ;  /* 0x00007610ff737816 */ /* 0x000fe20000000073 */
[----:B------:R1:W4:Y:S01]  /*30470*/  @!P5 LDG.E.U8 R248, desc[UR44][R2.64] ;  /* 0x0000002c02f8d981 */ /* 0x000322000c1e1100 */
[----:B------:R-:W-:Y:S02]  /*30480*/  ISETP.GE.AND P3, PT, R30, UR8, PT ;  /* 0x000000081e007c0c */ /* 0x000fe4000bf66270 */
[----:B------:R-:W-:Y:S02]  /*30490*/  ISETP.GE.AND P2, PT, R29, UR8, PT ;  /* 0x000000081d007c0c */ /* 0x000fe4000bf46270 */
[----:B------:R-:W-:Y:S02]  /*304a0*/  PRMT R114, RZ, 0x7610, R114 ;  /* 0x00007610ff727816 */ /* 0x000fe40000000072 */
[----:B------:R-:W-:Y:S02]  /*304b0*/  PRMT R117, RZ, 0x7610, R117 ;  /* 0x00007610ff757816 */ /* 0x000fe40000000075 */
[----:B------:R-:W-:Y:S01]  /*304c0*/  PRMT R119, RZ, 0x7610, R119 ;  /* 0x00007610ff777816 */ /* 0x000fe20000000077 */
[----:B-1----:R-:W-:Y:S01]  /*304d0*/  @!P4 IMAD.MOV.U32 R2, RZ, RZ, R26 ;  /* 0x000000ffff02c224 */ /* 0x002fe200078e001a */
[----:B------:R-:W-:Y:S01]  /*304e0*/  PRMT R118, RZ, 0x7610, R118 ;  /* 0x00007610ff767816 */ /* 0x000fe20000000076 */
[----:B------:R-:W-:Y:S01]  /*304f0*/  @!P4 IMAD.MOV.U32 R3, RZ, RZ, R28 ;  /* 0x000000ffff03c224 */ /* 0x000fe200078e001c */
[----:B------:R-:W-:-:S02]  /*30500*/  PRMT R121, RZ, 0x7610, R121 ;  /* 0x00007610ff797816 */ /* 0x000fc40000000079 */
[----:B------:R-:W-:Y:S01]  /*30510*/  PRMT R120, RZ, 0x7610, R120 ;  /* 0x00007610ff787816 */ /* 0x000fe20000000078 */
[----:B------:R-:W-:Y:S01]  /*30520*/  UISETP.GE.AND UP0, UPT, UR51, UR8, UPT ;  /* 0x000000083300728c */ /* 0x000fe2000bf06270 */
[----:B------:R1:W4:Y:S01]  /*30530*/  @!P4 LDG.E.U8 R112, desc[UR44][R2.64] ;  /* 0x0000002c0270c981 */ /* 0x000322000c1e1100 */
[----:B------:R-:W-:Y:S02]  /*30540*/  PRMT R66, RZ, 0x7610, R66 ;  /* 0x00007610ff427816 */ /* 0x000fe40000000042 */
[----:B------:R-:W-:Y:S02]  /*30550*/  PRMT R75, RZ, 0x7610, R75 ;  /* 0x00007610ff4b7816 */ /* 0x000fe4000000004b */
[----:B------:R-:W-:Y:S01]  /*30560*/  PRMT R83, RZ, 0x7610, R83 ;  /* 0x00007610ff537816 */ /* 0x000fe20000000053 */
[----:B------:R-:W-:Y:S01]  /*30570*/  UISETP.GE.AND UP1, UPT, UR48, UR8, UPT ;  /* 0x000000083000728c */ /* 0x000fe2000bf26270 */
[----:B0-----:R-:W-:Y:S01]  /*30580*/  SHF.R.U32.HI R33, RZ, 0x6, R33 ;  /* 0x00000006ff217819 */ /* 0x001fe20000011621 */
[----:B------:R-:W-:Y:S01]  /*30590*/  UISETP.GE.AND UP2, UPT, UR47, UR8, UPT ;  /* 0x000000082f00728c */ /* 0x000fe2000bf46270 */
[----:B------:R-:W-:Y:S01]  /*305a0*/  PRMT R123, RZ, 0x7610, R123 ;  /* 0x00007610ff7b7816 */ /* 0x000fe2000000007b */
[----:B-1----:R-:W-:Y:S01]  /*305b0*/  @!P1 IMAD.MOV.U32 R3, RZ, RZ, R6 ;  /* 0x000000ffff039224 */ /* 0x002fe200078e0006 */
[----:B------:R-:W-:Y:S01]  /*305c0*/  PRMT R88, RZ, 0x7610, R88 ;  /* 0x00007610ff587816 */ /* 0x000fe20000000058 */
[----:B------:R-:W4:Y:S01]  /*305d0*/  LDL R6, [R1+0xa74] ;  /* 0x000a740001067983 */ /* 0x000f220000100800 */
[----:B------:R-:W-:-:S02]  /*305e0*/  SGXT.U32 R33, R33, 0x1 ;  /* 0x000000012121781a */ /* 0x000fc40000000000 */
[----:B------:R-:W-:Y:S01]  /*305f0*/  PRMT R97, RZ, 0x7610, R97 ;  /* 0x00007610ff617816 */ /* 0x000fe20000000061 */
[----:B------:R-:W4:Y:S01]  /*30600*/  LDL R31, [R1+0xa4c] ;  /* 0x000a4c00011f7983 */ /* 0x000f220000100800 */
[C---:B------:R-:W-:Y:S02]  /*30610*/  LOP3.LUT R26, R33.reuse, 0x72, RZ, 0xfc, !PT ;  /* 0x00000072211a7812 */ /* 0x040fe400078efcff */
[----:B------:R-:W-:Y:S02]  /*30620*/  LOP3.LUT R28, R33, 0x70, RZ, 0xfc, !PT ;  /* 0x00000070211c7812 */ /* 0x000fe400078efcff */
[----:B------:R-:W-:Y:S02]  /*30630*/  ISETP.GE.AND P4, PT, R26, UR8, PT ;  /* 0x000000081a007c0c */ /* 0x000fe4000bf86270 */
[----:B------:R-:W4:Y:S01]  /*30640*/  LDL R26, [R1+0xa6c] ;  /* 0x000a6c00011a7983 */ /* 0x000f220000100800 */
[----:B------:R-:W-:-:S03]  /*30650*/  ISETP.GE.AND P5, PT, R28, UR8, PT ;  /* 0x000000081c007c0c */ /* 0x000fc6000bfa6270 */
[----:B------:R-:W4:Y:S01]  /*30660*/  LDL R28, [R1+0xa64] ;  /* 0x000a6400011c7983 */ /* 0x000f220000100800 */
[----:B--2---:R-:W-:-:S03]  /*30670*/  @!P1 IMAD.MOV.U32 R2, RZ, RZ, R4 ;  /* 0x000000ffff029224 */ /* 0x004fc600078e0004 */
[----:B------:R-:W2:Y:S04]  /*30680*/  LDL R4, [R1+0xa78] ;  /* 0x000a780001047983 */ /* 0x000ea80000100800 */
[----:B------:R0:W2:Y:S02]  /*30690*/  @!P1 LDG.E.U8 R115, desc[UR44][R2.64] ;  /* 0x0000002c02739981 */ /* 0x0000a4000c1e1100 */
[----:B0-----:R-:W-:Y:S02]  /*306a0*/  @!P3 IMAD.MOV.U32 R2, RZ, RZ, R5 ;  /* 0x000000ffff02b224 */ /* 0x001fe400078e0005 */
[----:B------:R-:W0:Y:S01]  /*306b0*/  S2R R5, SR_TID.X ;  /* 0x0000000000057919 */ /* 0x000e220000002100 */
[----:B------:R-:W-:Y:S02]  /*306c0*/  @!P3 IMAD.MOV.U32 R3, RZ, RZ, R25 ;  /* 0x000000ffff03b224 */ /* 0x000fe400078e0019 */
[----:B------:R-:W2:Y:S04]  /*306d0*/  LDL R25, [R1+0xa70] ;  /* 0x000a700001197983 */ /* 0x000ea80000100800 */
[----:B------:R3:W2:Y:S01]  /*306e0*/  @!P3 LDG.E.U8 R114, desc[UR44][R2.64] ;  /* 0x0000002c0272b981 */ /* 0x0006a2000c1e1100 */
[----:B0-----:R-:W-:-:S03]  /*306f0*/  SHF.R.U32.HI R33, RZ, 0x6, R5 ;  /* 0x00000006ff217819 */ /* 0x001fc60000011605 */
[----:B------:R-:W2:Y:S01]  /*30700*/  LDL R5, [R1+0xa60] ;  /* 0x000a600001057983 */ /* 0x000ea20000100800 */
[----:B---3--:R-:W-:-:S03]  /*30710*/  @!P2 IMAD.MOV.U32 R3, RZ, RZ, R27 ;  /* 0x000000ffff03a224 */ /* 0x008fc600078e001b */
[----:B------:R-:W3:Y:S01]  /*30720*/  LDL R27, [R1+0xa68] ;  /* 0x000a6800011b7983 */ /* 0x000ee20000100800 */
[----:B----4-:R-:W-:-:S03]  /*30730*/  @!P2 IMAD.MOV.U32 R2, RZ, RZ, R24 ;  /* 0x000000ffff02a224 */ /* 0x010fc600078e0018 */
[----:B------:R-:W4:Y:S04]  /*30740*/  LDL R24, [R1+0xa5c] ;  /* 0x000a5c0001187983 */ /* 0x000f280000100800 */
[----:B------:R0:W4:Y:S01]  /*30750*/  @!P2 LDG.E.U8 R117, desc[UR44][R2.64] ;  /* 0x0000002c0275a981 */ /* 0x000122000c1e1100 */
[----:B------:R-:W-:-:S04]  /*30760*/  SGXT.U32 R33, R33, 0x1 ;  /* 0x000000012121781a */ /* 0x000fc80000000000 */
[C---:B------:R-:W-:Y:S02]  /*30770*/  LOP3.LUT R30, R33.reuse, 0x74, RZ, 0xfc, !PT ;  /* 0x00000074211e7812 */ /* 0x040fe400078efcff */
[----:B------:R-:W-:Y:S02]  /*30780*/  LOP3.LUT R29, R33, 0x76, RZ, 0xfc, !PT ;  /* 0x00000076211d7812 */ /* 0x000fe400078efcff */
[----:B------:R-:W-:Y:S02]  /*30790*/  ISETP.GE.AND P1, PT, R30, UR8, PT ;  /* 0x000000081e007c0c */ /* 0x000fe4000bf26270 */
[----:B------:R-:W-:Y:S01]  /*307a0*/  ISETP.GE.AND P2, PT, R29, UR8, PT ;  /* 0x000000081d007c0c */ /* 0x000fe2000bf46270 */
[----:B0-----:R-:W-:Y:S01]  /*307b0*/  @!P5 IMAD.MOV.U32 R3, RZ, RZ, R6 ;  /* 0x000000ffff03d224 */ /* 0x001fe200078e0006 */
[----:B------:R-:W-:Y:S01]  /*307c0*/  PLOP3.LUT P3, PT, PT, PT, UP0, 0x80, 0x0 ;  /* 0x000000000000781c */ /* 0x000fe20003f6f008 */
[----:B------:R-:W4:Y:S04]  /*307d0*/  LDL R6, [R1+0xc20] ;  /* 0x000c200001067983 */ /* 0x000f280000100800 */
[----:B------:R-:W4:Y:S01]  /*307e0*/  LDL R29, [R1+0xa54] ;  /* 0x000a5400011d7983 */ /* 0x000f220000100800 */
[----:B--2---:R-:W-:Y:S01]  /*307f0*/  @!P5 IMAD.MOV.U32 R2, RZ, RZ, R4 ;  /* 0x000000ffff02d224 */ /* 0x004fe200078e0004 */
[----:B------:R-:W0:Y:S02]  /*30800*/  S2R R33, SR_TID.X ;  /* 0x0000000000217919 */ /* 0x000e240000002100 */
[----:B------:R-:W2:Y:S04]  /*30810*/  LDL R4, [R1+0xc24] ;  /* 0x000c240001047983 */ /* 0x000ea80000100800 */
[----:B------:R1:W2:Y:S04]  /*30820*/  @!P5 LDG.E.U8 R119, desc[UR44][R2.64] ;  /* 0x0000002c0277d981 */ /* 0x0002a8000c1e1100 */
[----:B------:R-:W2:Y:S01]  /*30830*/  LDL R30, [R1+0xa50] ;  /* 0x000a5000011e7983 */ /* 0x000ea20000100800 */
[----:B-1----:R-:W-:-:S02]  /*30840*/  @!P4 IMAD.MOV.U32 R3, RZ, RZ, R26 ;  /* 0x000000ffff03c224 */ /* 0x002fc400078e001a */
[----:B------:R-:W-:Y:S01]  /*30850*/  @!P4 IMAD.MOV.U32 R2, RZ, RZ, R25 ;  /* 0x000000ffff02c224 */ /* 0x000fe200078e0019 */
[----:B------:R-:W2:Y:S04]  /*30860*/  LDL R26, [R1+0xbfc] ;  /* 0x000bfc00011a7983 */ /* 0x000ea80000100800 */
[----:B------:R1:W2:Y:S04]  /*30870*/  @!P4 LDG.E.U8 R118, desc[UR44][R2.64] ;  /* 0x0000002c0276c981 */ /* 0x0002a8000c1e1100 */
[----:B------:R-:W2:Y:S01]  /*30880*/  LDL R25, [R1+0xc00] ;  /* 0x000c000001197983 */ /* 0x000ea20000100800 */
[----:B-1----:R-:W-:-:S02]  /*30890*/  @!P1 IMAD.MOV.U32 R3, RZ, RZ, R28 ;  /* 0x000000ffff039224 */ /* 0x002fc400078e001c */
[----:B---3--:R-:W-:Y:S01]  /*308a0*/  @!P1 IMAD.MOV.U32 R2, RZ, RZ, R27 ;  /* 0x000000ffff029224 */ /* 0x008fe200078e001b */
[----:B------:R-:W-:Y:S01]  /*308b0*/  PLOP3.LUT P4, PT, PT, PT, UP0, 0x80, 0x0 ;  /* 0x000000000000781c */ /* 0x000fe20003f8f008 */
[----:B------:R-:W3:Y:S04]  /*308c0*/  LDL R28, [R1+0xb7c] ;  /* 0x000b7c00011c7983 */ /* 0x000ee80000100800 */
[----:B------:R1:W3:Y:S04]  /*308d0*/  @!P1 LDG.E.U8 R121, desc[UR44][R2.64] ;  /* 0x0000002c02799981 */ /* 0x0002e8000c1e1100 */
[----:B------:R-:W3:Y:S01]  /*308e0*/  LDL R27, [R1+0xb80] ;  /* 0x000b8000011b7983 */ /* 0x000ee20000100800 */
[----:B-1----:R-:W-:-:S03]  /*308f0*/  @!P2 IMAD.MOV.U32 R2, RZ, RZ, R5 ;  /* 0x000000ffff02a224 */ /* 0x002fc600078e0005 */
[----:B------:R-:W3:Y:S01]  /*30900*/  LDL R5, [R1+0xbc0] ;  /* 0x000bc00001057983 */ /* 0x000ee20000100800 */
[----:B----4-:R-:W-:-:S03]  /*30910*/  @!P2 IMAD.MOV.U32 R3, RZ, RZ, R24 ;  /* 0x000000ffff03a224 */ /* 0x010fc600078e0018 */
[----:B------:R-:W4:Y:S04]  /*30920*/  LDL R24, [R1+0xbbc] ;  /* 0x000bbc0001187983 */ /* 0x000f280000100800 */
[----:B------:R1:W4:Y:S01]  /*30930*/  @!P2 LDG.E.U8 R120, desc[UR44][R2.64] ;  /* 0x0000002c0278a981 */ /* 0x000322000c1e1100 */
[----:B------:R-:W-:-:S06]  /*30940*/  UISETP.GE.AND UP0, UPT, UR50, UR8, UPT ;  /* 0x000000083200728c */ /* 0x000fcc000bf06270 */
[----:B------:R-:W-:Y:S01]  /*30950*/  PLOP3.LUT P1, PT, PT, PT, UP0, 0x80, 0x0 ;  /* 0x000000000000781c */ /* 0x000fe20003f2f008 */
[----:B-1----:R-:W-:Y:S02]  /*30960*/  @!P0 IMAD.MOV.U32 R3, RZ, RZ, R6 ;  /* 0x000000ffff038224 */ /* 0x002fe400078e0006 */
[----:B------:R-:W1:Y:S02]  /*30970*/  S2R R6, SR_TID.X ;  /* 0x0000000000067919 */ /* 0x000e640000002100 */
[----:B-1----:R-:W-:-:S04]  /*30980*/  SHF.R.U32.HI R6, RZ, 0x6, R6 ;  /* 0x00000006ff067819 */ /* 0x002fc80000011606 */
[----:B------:R-:W-:Y:S01]  /*30990*/  SGXT.U32 R6, R6, 0x1 ;  /* 0x000000010606781a */ /* 0x000fe20000000000 */
[----:B--2---:R-:W-:Y:S02]  /*309a0*/  @!P0 IMAD.MOV.U32 R2, RZ, RZ, R4 ;  /* 0x000000ffff028224 */ /* 0x004fe400078e0004 */
[----:B------:R-:W2:Y:S04]  /*309b0*/  LDL R4, [R1+0xa58] ;  /* 0x000a580001047983 */ /* 0x000ea80000100800 */
[----:B------:R1:W2:Y:S02]  /*309c0*/  @!P0 LDG.E.U8 R66, desc[UR44][R2.64] ;  /* 0x0000002c02428981 */ /* 0x0002a4000c1e1100 */
[----:B-1----:R-:W-:Y:S02]  /*309d0*/  @!P3 IMAD.MOV.U32 R3, RZ, RZ, R26 ;  /* 0x000000ffff03b224 */ /* 0x002fe400078e001a */
[----:B------:R-:W2:Y:S01]  /*309e0*/  LDL R26, [R1+0xb3c] ;  /* 0x000b3c00011a7983 */ /* 0x000ea20000100800 */
[----:B------:R-:W-:Y:S01]  /*309f0*/  @!P3 IMAD.MOV.U32 R2, RZ, RZ, R25 ;  /* 0x000000ffff02b224 */ /* 0x000fe200078e0019 */
[----:B------:R-:W-:-:S04]  /*30a00*/  LOP3.LUT R25, R6, 0x78, RZ, 0xfc, !PT ;  /* 0x0000007806197812 */ /* 0x000fc800078efcff */
[----:B------:R3:W2:Y:S01]  /*30a10*/  @!P4 LDG.E.U8 R75, desc[UR44][R2.64] ;  /* 0x0000002c024bc981 */ /* 0x0006a2000c1e1100 */
[----:B------:R-:W-:-:S03]  /*30a20*/  ISETP.GE.AND P0, PT, R25, UR8, PT ;  /* 0x0000000819007c0c */ /* 0x000fc6000bf06270 */
[----:B------:R-:W2:Y:S01]  /*30a30*/  LDL R25, [R1+0xafc] ;  /* 0x000afc0001197983 */ /* 0x000ea20000100800 */
[----:B---3--:R-:W-:-:S03]  /*30a40*/  @!P1 IMAD.MOV.U32 R2, RZ, RZ, R5 ;  /* 0x000000ffff029224 */ /* 0x008fc600078e0005 */
[----:B------:R-:W3:Y:S01]  /*30a50*/  LDL R5, [R1+0xb40] ;  /* 0x000b400001057983 */ /* 0x000ee20000100800 */
[----:B----4-:R-:W-:-:S03]  /*30a60*/  @!P1 IMAD.MOV.U32 R3, RZ, RZ, R24 ;  /* 0x000000ffff039224 */ /* 0x010fc600078e0018 */
[----:B------:R-:W4:Y:S01]  /*30a70*/  LDL R24, [R1+0xb00] ;  /* 0x000b000001187983 */ /* 0x000f220000100800 */
[----:B------:R-:W-:-:S13]  /*30a80*/  PLOP3.LUT P2, PT, PT, PT, UP0, 0x80, 0x0 ;  /* 0x000000000000781c */ /* 0x000fda0003f4f008 */
[----:B------:R1:W4:Y:S01]  /*30a90*/  @!P2 LDG.E.U8 R83, desc[UR44][R2.64] ;  /* 0x0000002c0253a981 */ /* 0x000322000c1e1100 */
[----:B------:R-:W-:-:S06]  /*30aa0*/  UISETP.GE.AND UP0, UPT, UR49, UR8, UPT ;  /* 0x000000083100728c */ /* 0x000fcc000bf06270 */
[----:B------:R-:W-:Y:S02]  /*30ab0*/  PLOP3.LUT P5, PT, PT, PT, UP0, 0x80, 0x0 ;  /* 0x000000000000781c */ /* 0x000fe40003faf008 */
[----:B------:R-:W-:Y:S01]  /*30ac0*/  PLOP3.LUT P6, PT, PT, PT, UP0, 0x80, 0x0 ;  /* 0x000000000000781c */ /* 0x000fe20003fcf008 */
[----:B-1----:R-:W-:Y:S01]  /*30ad0*/  @!P0 IMAD.MOV.U32 R3, RZ, RZ, R29 ;  /* 0x000000ffff038224 */ /* 0x002fe200078e001d */
[----:B------:R-:W-:Y:S02]  /*30ae0*/  PLOP3.LUT P1, PT, PT, PT, UP1, 0x80, 0x0 ;  /* 0x000000000000781c */ /* 0x000fe40003f2f018 */
[----:B------:R-:W-:Y:S02]  /*30af0*/  PLOP3.LUT P4, PT, PT, PT, UP1, 0x80, 0x0 ;  /* 0x000000000000781c */ /* 0x000fe40003f8f018 */
[----:B------:R-:W-:Y:S02]  /*30b00*/  PLOP3.LUT P2, PT, PT, PT, UP2, 0x80, 0x0 ;  /* 0x000000000000781c */ /* 0x000fe40003f4f028 */
[----:B0-----:R-:W-:-:S04]  /*30b10*/  SHF.R.U32.HI R33, RZ, 0x6, R33 ;  /* 0x00000006ff217819 */ /* 0x001fc80000011621 */
[----:B------:R-:W-:Y:S01]  /*30b20*/  SGXT.U32 R33, R33, 0x1 ;  /* 0x000000012121781a */ /* 0x000fe20000000000 */
[----:B--2---:R-:W-:Y:S02]  /*30b30*/  @!P0 IMAD.MOV.U32 R2, RZ, RZ, R4 ;  /* 0x000000ffff028224 */ /* 0x004fe400078e0004 */
[----:B------:R-:W0:Y:S03]  /*30b40*/  S2R R4, SR_TID.X ;  /* 0x0000000000047919 */ /* 0x000e260000002100 */
[----:B------:R1:W2:Y:S02]  /*30b50*/  @!P0 LDG.E.U8 R123, desc[UR44][R2.64] ;  /* 0x0000002c027b8981 */ /* 0x0002a4000c1e1100 */
[----:B-1----:R-:W-:Y:S02]  /*30b60*/  @!P5 IMAD.MOV.U32 R2, RZ, RZ, R27 ;  /* 0x000000ffff02d224 */ /* 0x002fe400078e001b */
[----:B------:R-:W-:-:S05]  /*30b70*/  @!P5 IMAD.MOV.U32 R3, RZ, RZ, R28 ;  /* 0x000000ffff03d224 */ /* 0x000fca00078e001c */
[----:B------:R1:W2:Y:S01]  /*30b80*/  @!P6 LDG.E.U8 R88, desc[UR44][R2.64] ;  /* 0x0000002c0258e981 */ /* 0x0002a2000c1e1100 */
[----:B0-----:R-:W-:Y:S01]  /*30b90*/  SHF.R.U32.HI R4, RZ, 0x6, R4 ;  /* 0x00000006ff047819 */ /* 0x001fe20000011604 */
[----:B-1----:R-:W-:-:S03]  /*30ba0*/  @!P1 IMAD.MOV.U32 R3, RZ, RZ, R26 ;  /* 0x000000ffff039224 */ /* 0x002fc600078e001a */
[----:B------:R-:W-:-:S04]  /*30bb0*/  SGXT.U32 R4, R4, 0x1 ;  /* 0x000000010404781a */ /* 0x000fc80000000000 */
[----:B------:R-:W-:Y:S02]  /*30bc0*/  LOP3.LUT R26, R4, 0x7a, RZ, 0xfc, !PT ;  /* 0x0000007a041a7812 */ /* 0x000fe400078efcff */
[----:B------:R-:W2:Y:S01]  /*30bd0*/  LDL R4, [R1+0xac0] ;  /* 0x000ac00001047983 */ /* 0x000ea20000100800 */
[----:B---3--:R-:W-:Y:S01]  /*30be0*/  @!P1 IMAD.MOV.U32 R2, RZ, RZ, R5 ;  /* 0x000000ffff029224 */ /* 0x008fe200078e0005 */
[----:B------:R-:W-:Y:S02]  /*30bf0*/  ISETP.GE.AND P1, PT, R26, UR8, PT ;  /* 0x000000081a007c0c */ /* 0x000fe4000bf26270 */
[----:B------:R-:W2:Y:S04]  /*30c00*/  LDL R5, [R1+0xabc] ;  /* 0x000abc0001057983 */ /* 0x000ea80000100800 */
[----:B------:R0:W3:Y:S04]  /*30c10*/  @!P4 LDG.E.U8 R97, desc[UR44][R2.64] ;  /* 0x0000002c0261c981 */ /* 0x0000e8000c1e1100 */
[----:B------:R-:W2:Y:S01]  /*30c20*/  LDL R26, [R1+0xa44] ;  /* 0x000a4400011a7983 */ /* 0x000ea20000100800 */
[----:B0-----:R-:W-:-:S03]  /*30c30*/  @!P2 IMAD.MOV.U32 R3, RZ, RZ, R25 ;  /* 0x000000ffff03a224 */ /* 0x001fc600078e0019 */
[----:B------:R-:W3:Y:S04]  /*30c40*/  LDL R25, [R1+0xa48] ;  /* 0x000a480001197983 */ /* 0x000ee80000100800 */
[----:B------:R-:W3:Y:S04]  /*30c50*/  LDL.LU R132, [R1+0x1358] ;  /* 0x0013580001847983 */ /* 0x000ee80000300800 */
[----:B------:R-:W3:Y:S04]  /*30c60*/  LDL.LU R137, [R1+0x131c] ;  /* 0x00131c0001897983 */ /* 0x000ee80000300800 */
[----:B------:R-:W3:Y:S04]  /*30c70*/  LDL.LU R148, [R1+0x1318] ;  /* 0x0013180001947983 */ /* 0x000ee80000300800 */
[----:B------:R-:W3:Y:S04]  /*30c80*/  LDL R29, [R1+0xa7c] ;  /* 0x000a7c00011d7983 */ /* 0x000ee80000100800 */
[----:B------:R-:W3:Y:S01]  /*30c90*/  LDL R28, [R1+0xa80] ;  /* 0x000a8000011c7983 */ /* 0x000ee20000100800 */
[----:B----4-:R-:W-:Y:S01]  /*30ca0*/  @!P2 IMAD.MOV.U32 R2, RZ, RZ, R24 ;  /* 0x000000ffff02a224 */ /* 0x010fe200078e0018 */
[----:B------:R-:W-:-:S02]  /*30cb0*/  LOP3.LUT R24, R33, 0x7c, RZ, 0xfc, !PT ;  /* 0x0000007c21187812 */ /* 0x000fc400078efcff */
[----:B------:R-:W4:Y:S02]  /*30cc0*/  LDL R27, [R1+0xa3c] ;  /* 0x000a3c00011b7983 */ /* 0x000f240000100800 */
[----:B------:R-:W-:Y:S02]  /*30cd0*/  ISETP.GE.AND P2, PT, R24, UR8, PT ;  /* 0x0000000818007c0c */ /* 0x000fe4000bf46270 */
[----:B------:R-:W4:Y:S01]  /*30ce0*/  LDL R24, [R1+0xa40] ;  /* 0x000a400001187983 */ /* 0x000f220000100800 */
[----:B------:R-:W-:Y:S02]  /*30cf0*/  PLOP3.LUT P3, PT, PT, PT, UP2, 0x80, 0x0 ;  /* 0x000000000000781c */ /* 0x000fe40003f6f028 */
[----:B------:R-:W-:Y:S01]  /*30d00*/  PRMT R102, RZ, 0x7610, R102 ;  /* 0x00007610ff667816 */ /* 0x000fe20000000066 */
[----:B------:R-:W-:Y:S01]  /*30d10*/  UISETP.GE.AND UP1, UPT, UR43, UR8, UPT ;  /* 0x000000082b00728c */ /* 0x000fe2000bf26270 */
[----:B------:R-:W-:Y:S01]  /*30d20*/  PRMT R0, RZ, 0x7610, R0 ;  /* 0x00007610ff007816 */ /* 0x000fe20000000000 */
[----:B------:R-:W4:Y:S01]  /*30d30*/  LDL R134, [R1+0x1818] ;  /* 0x0018180001867983 */ /* 0x000f220000100800 */
[----:B------:R-:W-:-:S03]  /*30d40*/  PRMT R124, RZ, 0x7610, R124 ;  /* 0x00007610ff7c7816 */ /* 0x000fc6000000007c */
[----:B------:R-:W4:Y:S04]  /*30d50*/  LDL R33, [R1+0x181c] ;  /* 0x00181c0001217983 */ /* 0x000f280000100800 */
[----:B------:R0:W4:Y:S01]  /*30d60*/  @!P3 LDG.E.U8 R102, desc[UR44][R2.64] ;  /* 0x0000002c0266b981 */ /* 0x000122000c1e1100 */
[----:B------:R-:W-:Y:S02]  /*30d70*/  PLOP3.LUT P4, PT, PT, PT, UP1, 0x80, 0x0 ;  /* 0x000000000000781c */ /* 0x000fe40003f8f018 */
[----:B------:R-:W-:Y:S01]  /*30d80*/  PRMT R116, RZ, 0x7610, R116 ;  /* 0x00007610ff747816 */ /* 0x000fe20000000074 */
[----:B------:R-:W1:Y:S01]  /*30d90*/  S2R R6, SR_TID.X ;  /* 0x0000000000067919 */ /* 0x000e620000002100 */
[----:B------:R-:W-:Y:S01]  /*30da0*/  UISETP.GE.AND UP0, UPT, UR46, UR8, UPT ;  /* 0x000000082e00728c */ /* 0x000fe2000bf06270 */
[----:B------:R-:W-:-:S02]  /*30db0*/  PRMT R111, RZ, 0x7610, R111 ;  /* 0x00007610ff6f7816 */ /* 0x000fc4000000006f */
[----:B------:R-:W-:Y:S01]  /*30dc0*/  PRMT R151, RZ, 0x7610, R151 ;  /* 0x00007610ff977816 */ /* 0x000fe20000000097 */
[----:B------:R-:W4:Y:S01]  /*30dd0*/  LDL R150, [R1+0x14d8] ;  /* 0x0014d80001967983 */ /* 0x000f220000100800 */
[----:B0-----:R-:W-:Y:S02]  /*30de0*/  @!P1 IMAD.MOV.U32 R2, RZ, RZ, R30 ;  /* 0x000000ffff029224 */ /* 0x001fe400078e001e */
[----:B------:R-:W-:Y:S01]  /*30df0*/  @!P1 IMAD.MOV.U32 R3, RZ, RZ, R31 ;  /* 0x000000ffff039224 */ /* 0x000fe200078e001f */
[----:B------:R-:W-:Y:S01]  /*30e00*/  UISETP.GE.AND UP2, UPT, UR40, UR8, UPT ;  /* 0x000000082800728c */ /* 0x000fe2000bf46270 */
[----:B------:R-:W-:Y:S01]  /*30e10*/  PLOP3.LUT P3, PT, PT, PT, UP1, 0x80, 0x0 ;  /* 0x000000000000781c */ /* 0x000fe20003f6f018 */
[----:B------:R-:W4:Y:S04]  /*30e20*/  LDL R31, [R1+0x1798] ;  /* 0x00179800011f7983 */ /* 0x000f280000100800 */
[----:B------:R2:W4:Y:S01]  /*30e30*/  @!P1 LDG.E.U8 R0, desc[UR44][R2.64] ;  /* 0x0000002c02009981 */ /* 0x000522000c1e1100 */
[----:B------:R-:W-:-:S03]  /*30e40*/  PLOP3.LUT P6, PT, PT, PT, UP2, 0x80, 0x0 ;  /* 0x000000000000781c */ /* 0x000fc60003fcf028 */
[----:B------:R-:W4:Y:S01]  /*30e50*/  LDL R30, [R1+0x179c] ;  /* 0x00179c00011e7983 */ /* 0x000f220000100800 */
[----:B------:R-:W-:Y:S02]  /*30e60*/  PRMT R149, RZ, 0x7610, R149 ;  /* 0x00007610ff957816 */ /* 0x000fe40000000095 */
[----:B------:R-:W-:Y:S01]  /*30e70*/  PRMT R147, RZ, 0x7610, R147 ;  /* 0x00007610ff937816 */ /* 0x000fe20000000093 */
[----:B------:R-:W4:Y:S01]  /*30e80*/  LDL R139, [R1+0x14dc] ;  /* 0x0014dc00018b7983 */ /* 0x000f220000100800 */
[----:B--2---:R-:W-:-:S03]  /*30e90*/  @!P2 IMAD.MOV.U32 R3, RZ, RZ, R26 ;  /* 0x000000ffff03a224 */ /* 0x004fc600078e001a */
[----:B------:R-:W2:Y:S01]  /*30ea0*/  LDL R26, [R1+0x1838] ;  /* 0x00183800011a7983 */ /* 0x000ea20000100800 */
[----:B---3--:R-:W-:-:S03]  /*30eb0*/  @!P2 IMAD.MOV.U32 R2, RZ, RZ, R25 ;  /* 0x000000ffff02a224 */ /* 0x008fc600078e0019 */
[----:B------:R-:W3:Y:S04]  /*30ec0*/  LDL R25, [R1+0x183c] ;  /* 0x00183c0001197983 */ /* 0x000ee80000100800 */
[----:B------:R0:W3:Y:S02]  /*30ed0*/  @!P2 LDG.E.U8 R124, desc[UR44][R2.64] ;  /* 0x0000002c027ca981 */ /* 0x0000e4000c1e1100 */
[----:B0-----:R-:W-:Y:S02]  /*30ee0*/  @!P4 IMAD.MOV.U32 R3, RZ, RZ, R29 ;  /* 0x000000ffff03c224 */ /* 0x001fe400078e001d */
[----:B------:R-:W3:Y:S01]  /*30ef0*/  LDL R29, [R1+0x17d8] ;  /* 0x0017d800011d7983 */ /* 0x000ee20000100800 */
[----:B------:R-:W-:-:S03]  /*30f00*/  @!P4 IMAD.MOV.U32 R2, RZ, RZ, R28 ;  /* 0x000000ffff02c224 */ /* 0x000fc600078e001c */
[----:B------:R-:W3:Y:S04]  /*30f10*/  LDL R28, [R1+0x17dc] ;  /* 0x0017dc00011c7983 */ /* 0x000ee80000100800 */
[----:B------:R4:W3:Y:S02]  /*30f20*/  @!P3 LDG.E.U8 R116, desc[UR44][R2.64] ;  /* 0x0000002c0274b981 */ /* 0x0008e4000c1e1100 */
[----:B----4-:R-:W-:Y:S02]  /*30f30*/  @!P6 IMAD.MOV.U32 R2, RZ, RZ, R24 ;  /* 0x000000ffff02e224 */ /* 0x010fe400078e0018 */
[----:B------:R-:W4:Y:S01]  /*30f40*/  LDL R24, [R1+0x175c] ;  /* 0x00175c0001187983 */ /* 0x000f220000100800 */
[----:B------:R-:W-:Y:S02]  /*30f50*/  PLOP3.LUT P0, PT, PT, PT, UP0, 0x80, 0x0 ;  /* 0x000000000000781c */ /* 0x000fe40003f0f008 */
[----:B------:R-:W-:-:S02]  /*30f60*/  PLOP3.LUT P5, PT, PT, PT, UP0, 0x80, 0x0 ;  /* 0x000000000000781c */ /* 0x000fc40003faf008 */
[----:B------:R-:W-:Y:S01]  /*30f70*/  PLOP3.LUT P0, PT, PT, PT, UP2, 0x80, 0x0 ;  /* 0x000000000000781c */ /* 0x000fe20003f0f028 */
[----:B------:R-:W-:Y:S01]  /*30f80*/  @!P6 IMAD.MOV.U32 R3, RZ, RZ, R27 ;  /* 0x000000ffff03e224 */ /* 0x000fe200078e001b */
[----:B-1----:R-:W-:Y:S01]  /*30f90*/  LOP3.LUT R6, R6, 0x7f, RZ, 0xc0, !PT ;  /* 0x0000007f06067812 */ /* 0x002fe200078ec0ff */
[----:B------:R-:W4:Y:S08]  /*30fa0*/  LDL R27, [R1+0x1758] ;  /* 0x00175800011b7983 */ /* 0x000f300000100800 */
[----:B------:R-:W4:Y:S04]  /*30fb0*/  @!P5 LDG.E.U8 R111, desc[UR44][R4.64] ;  /* 0x0000002c046fd981 */ /* 0x000f28000c1e1100 */
[----:B------:R2:W4:Y:S01]  /*30fc0*/  @!P0 LDG.E.U8 R151, desc[UR44][R2.64] ;  /* 0x0000002c02978981 */ /* 0x000522000c1e1100 */
[----:B------:R-:W-:-:S02]  /*30fd0*/  ISETP.GE.AND P1, PT, R6, UR8, PT ;  /* 0x0000000806007c0c */ /* 0x000fc4000bf26270 */
[----:B------:R-:W-:Y:S02]  /*30fe0*/  PRMT R146, RZ, 0x7610, R146 ;  /* 0x00007610ff927816 */ /* 0x000fe40000000092 */
[----:B------:R-:W-:Y:S01]  /*30ff0*/  PRMT R145, RZ, 0x7610, R145 ;  /* 0x00007610ff917816 */ /* 0x000fe20000000091 */
[----:B------:R-:W-:Y:S08]  /*31000*/  BAR.SYNC.DEFER_BLOCKING 0x0 ;  /* 0x0000000000007b1d */ /* 0x000ff00000010000 */
[----:B--2---:R-:W-:-:S02]  /*31010*/  @!P1 IMAD.MOV.U32 R3, RZ, RZ, R26 ;  /* 0x000000ffff039224 */ /* 0x004fc400078e001a */
[----:B------:R-:W2:Y:S01]  /*31020*/  LDL R26, [R1+0x1718] ;  /* 0x00171800011a7983 */ /* 0x000ea20000100800 */
[----:B---3--:R-:W-:-:S03]  /*31030*/  @!P1 IMAD.MOV.U32 R2, RZ, RZ, R25 ;  /* 0x000000ffff029224 */ /* 0x008fc600078e0019 */
[----:B------:R-:W3:Y:S04]  /*31040*/  LDL R25, [R1+0x171c] ;  /* 0x00171c0001197983 */ /* 0x000ee80000100800 */
[----:B------:R0:W3:Y:S02]  /*31050*/  @!P1 LDG.E.U8 R149, desc[UR44][R2.64] ;  /* 0x0000002c02959981 */ /* 0x0000e4000c1e1100 */
[----:B0-----:R-:W-:Y:S02]  /*31060*/  @!P1 IMAD.MOV.U32 R2, RZ, RZ, R33 ;  /* 0x000000ffff029224 */ /* 0x001fe400078e0021 */
[----:B------:R-:W-:Y:S01]  /*31070*/  @!P1 IMAD.MOV.U32 R3, RZ, RZ, R134 ;  /* 0x000000ffff039224 */ /* 0x000fe200078e0086 */
[----:B------:R-:W-:Y:S01]  /*31080*/  PRMT R144, RZ, 0x7610, R144 ;  /* 0x00007610ff907816 */ /* 0x000fe20000000090 */
[----:B------:R-:W3:Y:S04]  /*31090*/  LDL R134, [R1+0x1658] ;  /* 0x0016580001867983 */ /* 0x000ee80000100800 */
[----:B------:R0:W3:Y:S04]  /*310a0*/  @!P1 LDG.E.U8 R147, desc[UR44][R2.64] ;  /* 0x0000002c02939981 */ /* 0x0000e8000c1e1100 */
[----:B------:R-:W3:Y:S01]  /*310b0*/  LDL R33, [R1+0x165c] ;  /* 0x00165c0001217983 */ /* 0x000ee20000100800 */
[----:B0-----:R-:W-:-:S02]  /*310c0*/  @!P1 IMAD.MOV.U32 R2, RZ, RZ, R28 ;  /* 0x000000ffff029224 */ /* 0x001fc400078e001c */
[----:B------:R-:W-:Y:S01]  /*310d0*/  @!P1 IMAD.MOV.U32 R3, RZ, RZ, R29 ;  /* 0x000000ffff039224 */ /* 0x000fe200078e001d */
[----:B------:R-:W3:Y:S04]  /*310e0*/  LDL R28, [R1+0x16dc] ;  /* 0x0016dc00011c7983 */ /* 0x000ee80000100800 */
[----:B------:R0:W3:Y:S04]  /*310f0*/  @!P1 LDG.E.U8 R146, desc[UR44][R2.64] ;  /* 0x0000002c02929981 */ /* 0x0000e8000c1e1100 */
[----:B------:R-:W3:Y:S01]  /*31100*/  LDL R29, [R1+0x16d8] ;  /* 0x0016d800011d7983 */ /* 0x000ee20000100800 */
[----:B0-----:R-:W-:-:S02]  /*31110*/  @!P1 IMAD.MOV.U32 R2, RZ, RZ, R30 ;  /* 0x000000ffff029224 */ /* 0x001fc400078e001e */
[----:B------:R-:W-:Y:S01]  /*31120*/  @!P1 IMAD.MOV.U32 R3, RZ, RZ, R31 ;  /* 0x000000ffff039224 */ /* 0x000fe200078e001f */
[----:B------:R-:W-:Y:S01]  /*31130*/  PRMT R143, RZ, 0x7610, R143 ;  /* 0x00007610ff8f7816 */ /* 0x000fe2000000008f */
[----:B------:R-:W3:Y:S04]  /*31140*/  LDL R31, [R1+0x15d8] ;  /* 0x0015d800011f7983 */ /* 0x000ee80000100800 */
[----:B------:R4:W3:Y:S04]  /*31150*/  @!P1 LDG.E.U8 R145, desc[UR44][R2.64] ;  /* 0x0000002c02919981 */ /* 0x0008e8000c1e1100 */
[----:B------:R-:W3:Y:S01]  /*31160*/  LDL R30, [R1+0x15dc] ;  /* 0x0015dc00011e7983 */ /* 0x000ee20000100800 */
[----:B----4-:R-:W-:-:S03]  /*31170*/  @!P1 IMAD.MOV.U32 R2, RZ, RZ, R24 ;  /* 0x000000ffff029224 */ /* 0x010fc600078e0018 */
[----:B------:R-:W4:Y:S01]  /*31180*/  LDL R24, [R1+0x169c] ;  /* 0x00169c0001187983 */ /* 0x000f220000100800 */
[----:B------:R-:W-:-:S03]  /*31190*/  @!P1 IMAD.MOV.U32 R3, RZ, RZ, R27 ;  /* 0x000000ffff039224 */ /* 0x000fc600078e001b */
[----:B------:R-:W4:Y:S04]  /*311a0*/  LDL R27, [R1+0x1698] ;  /* 0x00169800011b7983 */ /* 0x000f280000100800 */
[----:B------:R2:W4:Y:S01]  /*311b0*/  @!P1 LDG.E.U8 R144, desc[UR44][R2.64] ;  /* 0x0000002c02909981 */ /* 0x000522000c1e1100 */
[----:B------:R-:W-:Y:S01]  /*311c0*/  PRMT R142, RZ, 0x7610, R142 ;  /* 0x00007610ff8e7816 */ /* 0x000fe2000000008e */
[----:B--2---:R-:W-:Y:S02]  /*311d0*/  @!P1 IMAD.MOV.U32 R3, RZ, RZ, R26 ;  /* 0x000000ffff039224 */ /* 0x004fe400078e001a */
        /* <DEDUP_REMOVED lines=11> */
[----:B------:R-:W-:Y:S01]  /*31290*/  PRMT R141, RZ, 0x7610, R141 ;  /* 0x00007610ff8d7816 */ /* 0x000fe2000000008d */
[----:B------:R-:W-:Y:S01]  /*312a0*/  @!P1 IMAD.MOV.U32 R3, RZ, RZ, R27 ;  /* 0x000000ffff039224 */ /* 0x000fe200078e001b */
[----:B------:R-:W-:Y:S01]  /*312b0*/  PRMT R140, RZ, 0x7610, R140 ;  /* 0x00007610ff8c7816 */ /* 0x000fe2000000008c */
[----:B------:R-:W4:Y:S04]  /*312c0*/  LDL R27, [R1+0x1558] ;  /* 0x00155800011b7983 */ /* 0x000f280000100800 */
[----:B------:R0:W4:Y:S02]  /*312d0*/  @!P1 LDG.E.U8 R141, desc[UR44][R2.64] ;  /* 0x0000002c028d9981 */ /* 0x000124000c1e1100 */
[----:B0-----:R-:W-:-:S02]  /*312e0*/  @!P1 IMAD.MOV.U32 R2, RZ, RZ, R33 ;  /* 0x000000ffff029224 */ /* 0x001fc400078e0021 */
[----:B------:R-:W-:Y:S01]  /*312f0*/  @!P1 IMAD.MOV.U32 R3, RZ, RZ, R134 ;  /* 0x000000ffff039224 */ /* 0x000fe200078e0086 */
[----:B------:R-:W-:Y:S01]  /*31300*/  PRMT R138, RZ, 0x7610, R138 ;  /* 0x00007610ff8a7816 */ /* 0x000fe2000000008a */
[----:B------:R-:W4:Y:S04]  /*31310*/  LDL R134, [R1+0x1498] ;  /* 0x0014980001867983 */ /* 0x000f280000100800 */
[----:B------:R2:W4:Y:S01]  /*31320*/  @!P1 LDG.E.U8 R140, desc[UR44][R2.64] ;  /* 0x0000002c028c9981 */ /* 0x000522000c1e1100 */
        /* <DEDUP_REMOVED lines=9> */
[----:B------:R-:W-:Y:S01]  /*313c0*/  @!P1 IMAD.MOV.U32 R3, RZ, RZ, R31 ;  /* 0x000000ffff039224 */ /* 0x000fe200078e001f */
[----:B------:R-:W3:Y:S04]  /*313d0*/  LDL R30, [R1+0x1418] ;  /* 0x00141800011e7983 */ /* 0x000ee80000100800 */
[----:B------:R0:W3:Y:S04]  /*313e0*/  @!P1 LDG.E.U8 R136, desc[UR44][R2.64] ;  /* 0x0000002c02889981 */ /* 0x0000e8000c1e1100 */
[----:B------:R-:W3:Y:S01]  /*313f0*/  LDL R31, [R1+0x1458] ;  /* 0x00145800011f7983 */ /* 0x000ee20000100800 */
[----:B0-----:R-:W-:Y:S01]  /*31400*/  @!P1 IMAD.MOV.U32 R2, RZ, RZ, R28 ;  /* 0x000000ffff029224 */ /* 0x001fe200078e001c */
[----:B------:R-:W-:-:S02]  /*31410*/  PRMT R133, RZ, 0x7610, R133 ;  /* 0x00007610ff857816 */ /* 0x000fc40000000085 */
[----:B------:R-:W3:Y:S01]  /*31420*/  LDL R28, [R1+0x13d8] ;  /* 0x0013d800011c7983 */ /* 0x000ee20000100800 */
[----:B------:R-:W-:-:S03]  /*31430*/  @!P1 IMAD.MOV.U32 R3, RZ, RZ, R29 ;  /* 0x000000ffff039224 */ /* 0x000fc600078e001d */
[----:B------:R-:W3:Y:S04]  /*31440*/  LDL R29, [R1+0x141c] ;  /* 0x00141c00011d7983 */ /* 0x000ee80000100800 */
[----:B------:R4:W3:Y:S02]  /*31450*/  @!P1 LDG.E.U8 R135, desc[UR44][R2.64] ;  /* 0x0000002c02879981 */ /* 0x0008e4000c1e1100 */
[----:B----4-:R-:W-:Y:S02]  /*31460*/  @!P1 IMAD.MOV.U32 R2, RZ, RZ, R24 ;  /* 0x000000ffff029224 */ /* 0x010fe400078e0018 */
[----:B------:R-:W4:Y:S01]  /*31470*/  LDL R24, [R1+0x145c] ;  /* 0x00145c0001187983 */ /* 0x000f220000100800 */
[----:B------:R-:W-:-:S03]  /*31480*/  @!P1 IMAD.MOV.U32 R3, RZ, RZ, R27 ;  /* 0x000000ffff039224 */ /* 0x000fc600078e001b */
[----:B------:R-:W4:Y:S04]  /*31490*/  LDL R27, [R1+0x13dc] ;  /* 0x0013dc00011b7983 */ /* 0x000f280000100800 */
[----:B------:R2:W4:Y:S01]  /*314a0*/  @!P1 LDG.E.U8 R133, desc[UR44][R2.64] ;  /* 0x0000002c02859981 */ /* 0x000522000c1e1100 */
[----:B------:R-:W-:Y:S02]  /*314b0*/  PRMT R131, RZ, 0x7610, R131 ;  /* 0x00007610ff837816 */ /* 0x000fe40000000083 */
[----:B------:R-:W-:Y:S02]  /*314c0*/  PRMT R130, RZ, 0x7610, R130 ;  /* 0x00007610ff827816 */ /* 0x000fe40000000082 */
[----:B------:R-:W-:Y:S01]  /*314d0*/  PRMT R129, RZ, 0x7610, R129 ;  /* 0x00007610ff817816 */ /* 0x000fe20000000081 */
[----:B--2---:R-:W-:-:S02]  /*314e0*/  @!P1 IMAD.MOV.U32 R3, RZ, RZ, R26 ;  /* 0x000000ffff039224 */ /* 0x004fc400078e001a */
[----:B------:R-:W2:Y:S01]  /*314f0*/  LDL R26, [R1+0x1398] ;  /* 0x00139800011a7983 */ /* 0x000ea20000100800 */
[----:B---3--:R-:W-:-:S03]  /*31500*/  @!P1 IMAD.MOV.U32 R2, RZ, RZ, R25 ;  /* 0x000000ffff029224 */ /* 0x008fc600078e0019 */
[----:B------:R-:W3:Y:S04]  /*31510*/  LDL R25, [R1+0x139c] ;  /* 0x00139c0001197983 */ /* 0x000ee80000100800 */
[----:B------:R0:W2:Y:S02]  /*31520*/  @!P1 LDG.E.U8 R131, desc[UR44][R2.64] ;  /* 0x0000002c02839981 */ /* 0x0000a4000c1e1100 */
[----:B0-----:R-:W-:Y:S02]  /*31530*/  @!P1 IMAD.MOV.U32 R2, RZ, RZ, R139 ;  /* 0x000000ffff029224 */ /* 0x001fe400078e008b */
[----:B------:R-:W-:-:S05]  /*31540*/  @!P1 IMAD.MOV.U32 R3, RZ, RZ, R150 ;  /* 0x000000ffff039224 */ /* 0x000fca00078e0096 */
[----:B------:R0:W2:Y:S02]  /*31550*/  @!P1 LDG.E.U8 R130, desc[UR44][R2.64] ;  /* 0x0000002c02829981 */ /* 0x0000a4000c1e1100 */
[----:B0-----:R-:W-:Y:S02]  /*31560*/  @!P1 IMAD.MOV.U32 R2, RZ, RZ, R33 ;  /* 0x000000ffff029224 */ /* 0x001fe400078e0021 */
[----:B------:R-:W-:Y:S01]  /*31570*/  @!P1 IMAD.MOV.U32 R3, RZ, RZ, R134 ;  /* 0x000000ffff039224 */ /* 0x000fe200078e0086 */
[----:B------:R-:W-:Y:S01]  /*31580*/  PRMT R128, RZ, 0x7610, R128 ;  /* 0x00007610ff807816 */ /* 0x000fe20000000080 */
[----:B------:R-:W2:Y:S04]  /*31590*/  LDL R134, [R1+0x1298] ;  /* 0x0012980001867983 */ /* 0x000ea80000100800 */
[----:B------:R4:W2:Y:S01]  /*315a0*/  @!P1 LDG.E.U8 R129, desc[UR44][R2.64] ;  /* 0x0000002c02819981 */ /* 0x0008a2000c1e1100 */
[----:B------:R-:W-:-:S02]  /*315b0*/  PRMT R127, RZ, 0x7610, R127 ;  /* 0x00007610ff7f7816 */ /* 0x000fc4000000007f */
[----:B------:R-:W-:Y:S01]  /*315c0*/  PRMT R126, RZ, 0x7610, R126 ;  /* 0x00007610ff7e7816 */ /* 0x000fe2000000007e */
[----:B------:R-:W2:Y:S01]  /*315d0*/  LDL R33, [R1+0x129c] ;  /* 0x00129c0001217983 */ /* 0x000ea20000100800 */
[----:B----4-:R-:W-:-:S03]  /*315e0*/  @!P1 IMAD.MOV.U32 R2, RZ, RZ, R24 ;  /* 0x000000ffff029224 */ /* 0x010fc600078e0018 */
[----:B------:R-:W4:Y:S01]  /*315f0*/  LDL R24, [R1+0x135c] ;  /* 0x00135c0001187983 */ /* 0x000f220000100800 */
[----:B------:R-:W-:Y:S01]  /*31600*/  @!P1 IMAD.MOV.U32 R3, RZ, RZ, R31 ;  /* 0x000000ffff039224 */ /* 0x000fe200078e001f */
[----:B------:R-:W-:Y:S02]  /*31610*/  PRMT R125, RZ, 0x7610, R125 ;  /* 0x00007610ff7d7816 */ /* 0x000fe4000000007d */
[----:B------:R-:W4:Y:S04]  /*31620*/  LDL R31, [R1+0x1218] ;  /* 0x00121800011f7983 */ /* 0x000f280000100800 */
[----:B------:R0:W4:Y:S02]  /*31630*/  @!P1 LDG.E.U8 R128, desc[UR44][R2.64] ;  /* 0x0000002c02809981 */ /* 0x000124000c1e1100 */
[----:B0-----:R-:W-:-:S02]  /*31640*/  @!P1 IMAD.MOV.U32 R2, RZ, RZ, R29 ;  /* 0x000000ffff029224 */ /* 0x001fc400078e001d */
[----:B------:R-:W-:Y:S01]  /*31650*/  @!P1 IMAD.MOV.U32 R3, RZ, RZ, R30 ;  /* 0x000000ffff039224 */ /* 0x000fe200078e001e */
[----:B------:R-:W4:Y:S04]  /*31660*/  LDL R29, [R1+0x1258] ;  /* 0x00125800011d7983 */ /* 0x000f280000100800 */
[----:B------:R0:W4:Y:S04]  /*31670*/  @!P1 LDG.E.U8 R127, desc[UR44][R2.64] ;  /* 0x0000002c027f9981 */ /* 0x000128000c1e1100 */
[----:B------:R-:W4:Y:S01]  /*31680*/  LDL R30, [R1+0x121c] ;  /* 0x00121c00011e7983 */ /* 0x000f220000100800 */
[----:B0-----:R-:W-:-:S02]  /*31690*/  @!P1 IMAD.MOV.U32 R2, RZ, RZ, R27 ;  /* 0x000000ffff029224 */ /* 0x001fc400078e001b */
[----:B------:R-:W-:Y:S01]  /*316a0*/  @!P1 IMAD.MOV.U32 R3, RZ, RZ, R28 ;  /* 0x000000ffff039224 */ /* 0x000fe200078e001c */
[----:B------:R-:W4:Y:S04]  /*316b0*/  LDL R27, [R1+0x12d8] ;  /* 0x0012d800011b7983 */ /* 0x000f280000100800 */
[----:B------:R3:W4:Y:S04]  /*316c0*/  @!P1 LDG.E.U8 R126, desc[UR44][R2.64] ;  /* 0x0000002c027e9981 */ /* 0x000728000c1e1100 */
[----:B------:R-:W4:Y:S01]  /*316d0*/  LDL R28, [R1+0x125c] ;  /* 0x00125c00011c7983 */ /* 0x000f220000100800 */
[----:B---3--:R-:W-:-:S03]  /*316e0*/  @!P1 IMAD.MOV.U32 R2, RZ, RZ, R25 ;  /* 0x000000ffff029224 */ /* 0x008fc600078e0019 */
[----:B------:R-:W3:Y:S01]  /*316f0*/  LDL R25, [R1+0x12dc] ;  /* 0x0012dc0001197983 */ /* 0x000ee20000100800 */
[----:B--2---:R-:W-:-:S03]  /*31700*/  @!P1 IMAD.MOV.U32 R3, RZ, RZ, R26 ;  /* 0x000000ffff039224 */ /* 0x004fc600078e001a */
[----:B------:R-:W2:Y:S04]  /*31710*/  LDL R26, [R1+0x11d8] ;  /* 0x0011d800011a7983 */ /* 0x000ea80000100800 */
[----:B------:R4:W2:Y:S02]  /*31720*/  @!P1 LDG.E.U8 R125, desc[UR44][R2.64] ;  /* 0x0000002c027d9981 */ /* 0x0008a4000c1e1100 */
[----:B----4-:R-:W-:Y:S02]  /*31730*/  @!P1 IMAD.MOV.U32 R2, RZ, RZ, R24 ;  /* 0x000000ffff029224 */ /* 0x010fe400078e0018 */
[----:B------:R-:W4:Y:S01]  /*31740*/  LDL R24, [R1+0x11dc] ;  /* 0x0011dc0001187983 */ /* 0x000f220000100800 */
[----:B------:R-:W-:Y:S01]  /*31750*/  PRMT R247, RZ, 0x7610, R247 ;  /* 0x00007610fff77816 */ /* 0x000fe200000000f7 */
[----:B------:R-:W-:Y:S01]  /*31760*/  @!P1 IMAD.MOV.U32 R3, RZ, RZ, R132 ;  /* 0x000000ffff039224 */ /* 0x000fe200078e0084 */
[----:B------:R-:W-:-:S04]  /*31770*/  PRMT R246, RZ, 0x7610, R246 ;  /* 0x00007610fff67816 */ /* 0x000fc800000000f6 */
[----:B------:R0:W4:Y:S01]  /*31780*/  @!P1 LDG.E.U8 R247, desc[UR44][R2.64] ;  /* 0x0000002c02f79981 */ /* 0x000122000c1e1100 */
[----:B------:R-:W-:Y:S01]  /*31790*/  PRMT R245, RZ, 0x7610, R245 ;  /* 0x00007610fff57816 */ /* 0x000fe200000000f5 */
[----:B0-----:R-:W-:Y:S02]  /*317a0*/  @!P1 IMAD.MOV.U32 R2, RZ, RZ, R137 ;  /* 0x000000ffff029224 */ /* 0x001fe400078e0089 */
[----:B------:R-:W-:-:S05]  /*317b0*/  @!P1 IMAD.MOV.U32 R3, RZ, RZ, R148 ;  /* 0x000000ffff039224 */ /* 0x000fca00078e0094 */
[----:B------:R0:W4:Y:S01]  /*317c0*/  @!P1 LDG.E.U8 R246, desc[UR44][R2.64] ;  /* 0x0000002c02f69981 */ /* 0x000122000c1e1100 */
[----:B------:R-:W-:Y:S01]  /*317d0*/  PRMT R244, RZ, 0x7610, R244 ;  /* 0x00007610fff47816 */ /* 0x000fe200000000f4 */
[----:B0-----:R-:W-:Y:S02]  /*317e0*/  @!P1 IMAD.MOV.U32 R3, RZ, RZ, R27 ;  /* 0x000000ffff039224 */ /* 0x001fe400078e001b */
[----:B------:R-:W4:Y:S01]  /*317f0*/  LDL R27, [R1+0x1198] ;  /* 0x00119800011b7983 */ /* 0x000f220000100800 */
[----:B------:R-:W-:Y:S02]  /*31800*/  PRMT R243, RZ, 0x7610, R243 ;  /* 0x00007610fff37816 */ /* 0x000fe400000000f3 */
[----:B------:R-:W-:Y:S01]  /*31810*/  PRMT R242, RZ, 0x7610, R242 ;  /* 0x00007610fff27816 */ /* 0x000fe200000000f2 */
[----:B---3--:R-:W-:Y:S02]  /*31820*/  @!P1 IMAD.MOV.U32 R2, RZ, RZ, R25 ;  /* 0x000000ffff029224 */ /* 0x008fe400078e0019 */
[----:B------:R-:W3:Y:S04]  /*31830*/  LDL R25, [R1+0x119c] ;  /* 0x00119c0001197983 */ /* 0x000ee80000100800 */
[----:B------:R0:W3:Y:S02]  /*31840*/  @!P1 LDG.E.U8 R245, desc[UR44][R2.64] ;  /* 0x0000002c02f59981 */ /* 0x0000e4000c1e1100 */
[----:B0-----:R-:W-:-:S02]  /*31850*/  @!P1 IMAD.MOV.U32 R2, RZ, RZ, R33 ;  /* 0x000000ffff029224 */ /* 0x001fc400078e0021 */
        /* <DEDUP_REMOVED lines=16> */
[----:B--2---:R-:W-:-:S02]  /*31960*/  @!P1 IMAD.MOV.U32 R3, RZ, RZ, R26 ;  /* 0x000000ffff039224 */ /* 0x004fc400078e001a */
[----:B----4-:R-:W-:Y:S01]  /*31970*/  @!P1 IMAD.MOV.U32 R2, RZ, RZ, R24 ;  /* 0x000000ffff029224 */ /* 0x010fe200078e0018 */
[----:B------:R-:W2:Y:S04]  /*31980*/  LDL R26, [R1+0x1118] ;  /* 0x00111800011a7983 */ /* 0x000ea80000100800 */
[----:B------:R-:W4:Y:S04]  /*31990*/  LDL R24, [R1+0x111c] ;  /* 0x00111c0001187983 */ /* 0x000f280000100800 */
[----:B------:R0:W4:Y:S01]  /*319a0*/  @!P1 LDG.E.U8 R241, desc[UR44][R2.64] ;  /* 0x0000002c02f19981 */ /* 0x000122000c1e1100 */
[----:B------:R-:W-:Y:S01]  /*319b0*/  PRMT R239, RZ, 0x7610, R239 ;  /* 0x00007610ffef7816 */ /* 0x000fe200000000ef */
[----:B0-----:R-:W-:-:S02]  /*319c0*/  @!P1 IMAD.MOV.U32 R3, RZ, RZ, R27 ;  /* 0x000000ffff039224 */ /* 0x001fc400078e001b */
[----:B------:R-:W4:Y:S01]  /*319d0*/  LDL R27, [R1+0x1098] ;  /* 0x00109800011b7983 */ /* 0x000f220000100800 */
        /* <DEDUP_REMOVED lines=8> */
[----:B--2---:R-:W-:Y:S02]  /*31a60*/  @!P1 IMAD.MOV.U32 R3, RZ, RZ, R26 ;  /* 0x000000ffff039224 */ /* 0x004fe400078e001a */
[----:B------:R-:W2:Y:S01]  /*31a70*/  LDL R26, [R1+0xfd8] ;  /* 0x000fd800011a7983 */ /* 0x000ea20000100800 */
[----:B----4-:R-:W-:-:S03]  /*31a80*/  @!P1 IMAD.MOV.U32 R2, RZ, RZ, R24 ;  /* 0x000000ffff029224 */ /* 0x010fc600078e0018 */
[----:B------:R-:W4:Y:S01]  /*31a90*/  LDL R24, [R1+0xfdc] ;  /* 0x000fdc0001187983 */ /* 0x000f220000100800 */
[----:B------:R-:W-:Y:S02]  /*31aa0*/  PRMT R238, RZ, 0x7610, R238 ;  /* 0x00007610ffee7816 */ /* 0x000fe400000000ee */
[----:B------:R-:W-:-:S04]  /*31ab0*/  PRMT R237, RZ, 0x7610, R237 ;  /* 0x00007610ffed7816 */ /* 0x000fc800000000ed */
[----:B------:R0:W4:Y:S01]  /*31ac0*/  @!P1 LDG.E.U8 R238, desc[UR44][R2.64] ;  /* 0x0000002c02ee9981 */ /* 0x000122000c1e1100 */
[----:B------:R-:W-:Y:S01]  /*31ad0*/  PRMT R235, RZ, 0x7610, R235 ;  /* 0x00007610ffeb7816 */ /* 0x000fe200000000eb */
[----:B0-----:R-:W-:Y:S02]  /*31ae0*/  @!P1 IMAD.MOV.U32 R2, RZ, RZ, R33 ;  /* 0x000000ffff029224 */ /* 0x001fe400078e0021 */
[----:B------:R-:W-:Y:S01]  /*31af0*/  @!P1 IMAD.MOV.U32 R3, RZ, RZ, R134 ;  /* 0x000000ffff039224 */ /* 0x000fe200078e0086 */
[----:B------:R-:W-:Y:S01]  /*31b00*/  PRMT R234, RZ, 0x7610, R234 ;  /* 0x00007610ffea7816 */ /* 0x000fe200000000ea */
[----:B------:R-:W4:Y:S04]  /*31b10*/  LDL R134, [R1+0xf18] ;  /* 0x000f180001867983 */ /* 0x000f280000100800 */
[----:B------:R0:W4:Y:S01]  /*31b20*/  @!P1 LDG.E.U8 R237, desc[UR44][R2.64] ;  /* 0x0000002c02ed9981 */ /* 0x000122000c1e1100 */
[----:B------:R-:W-:-:S03]  /*31b30*/  PRMT R233, RZ, 0x7610, R233 ;  /* 0x00007610ffe97816 */ /* 0x000fc600000000e9 */
[----:B------:R-:W4:Y:S01]  /*31b40*/  LDL R33, [R1+0xf1c] ;  /* 0x000f1c0001217983 */ /* 0x000f220000100800 */
[----:B0-----:R-:W-:-:S03]  /*31b50*/  @!P1 IMAD.MOV.U32 R3, RZ, RZ, R27 ;  /* 0x000000ffff039224 */ /* 0x001fc600078e001b */
[----:B------:R-:W4:Y:S01]  /*31b60*/  LDL R27, [R1+0xf98] ;  /* 0x000f9800011b7983 */ /* 0x000f220000100800 */
        /* <DEDUP_REMOVED lines=9> */
[----:B0-----:R-:W-:-:S03]  /*31c00*/  @!P1 IMAD.MOV.U32 R2, RZ, RZ, R28 ;  /* 0x000000ffff029224 */ /* 0x001fc600078e001c */
[----:B------:R-:W3:Y:S01]  /*31c10*/  LDL R28, [R1+0xf5c] ;  /* 0x000f5c00011c7983 */ /* 0x000ee20000100800 */
[----:B------:R-:W-:-:S03]  /*31c20*/  @!P1 IMAD.MOV.U32 R3, RZ, RZ, R29 ;  /* 0x000000ffff039224 */ /* 0x000fc600078e001d */
[----:B------:R-:W3:Y:S04]  /*31c30*/  LDL R29, [R1+0xf58] ;  /* 0x000f5800011d7983 */ /* 0x000ee80000100800 */
[----:B------:R2:W3:Y:S02]  /*31c40*/  @!P1 LDG.E.U8 R233, desc[UR44][R2.64] ;  /* 0x0000002c02e99981 */ /* 0x0004e4000c1e1100 */
[----:B--2---:R-:W-:Y:S02]  /*31c50*/  @!P1 IMAD.MOV.U32 R3, RZ, RZ, R26 ;  /* 0x000000ffff039224 */ /* 0x004fe400078e001a */
[----:B------:R-:W2:Y:S01]  /*31c60*/  LDL R26, [R1+0xed8] ;  /* 0x000ed800011a7983 */ /* 0x000ea20000100800 */
[----:B----4-:R-:W-:-:S03]  /*31c70*/  @!P1 IMAD.MOV.U32 R2, RZ, RZ, R24 ;  /* 0x000000ffff029224 */ /* 0x010fc600078e0018 */
[----:B------:R-:W4:Y:S04]  /*31c80*/  LDL R24, [R1+0xedc] ;  /* 0x000edc0001187983 */ /* 0x000f280000100800 */
[----:B------:R0:W4:Y:S01]  /*31c90*/  @!P1 LDG.E.U8 R232, desc[UR44][R2.64] ;  /* 0x0000002c02e89981 */ /* 0x000122000c1e1100 */
[----:B------:R-:W-:Y:S02]  /*31ca0*/  PRMT R231, RZ, 0x7610, R231 ;  /* 0x00007610ffe77816 */ /* 0x000fe400000000e7 */
[----:B------:R-:W-:Y:S02]  /*31cb0*/  PRMT R230, RZ, 0x7610, R230 ;  /* 0x00007610ffe67816 */ /* 0x000fe400000000e6 */
        /* <DEDUP_REMOVED lines=11> */
[----:B0-----:R-:W-:Y:S02]  /*31d70*/  @!P1 IMAD.MOV.U32 R2, RZ, RZ, R33 ;  /* 0x000000ffff029224 */ /* 0x001fe400078e0021 */
[----:B------:R-:W-:Y:S01]  /*31d80*/  @!P1 IMAD.MOV.U32 R3, RZ, RZ, R134 ;  /* 0x000000ffff039224 */ /* 0x000fe200078e0086 */
[----:B------:R-:W-:Y:S01]  /*31d90*/  PRMT R228, RZ, 0x7610, R228 ;  /* 0x00007610ffe47816 */ /* 0x000fe200000000e4 */
[----:B------:R-:W3:Y:S04]  /*31da0*/  LDL R134, [R1+0xd58] ;  /* 0x000d580001867983 */ /* 0x000ee80000100800 */
[----:B------:R2:W3:Y:S01]  /*31db0*/  @!P1 LDG.E.U8 R229, desc[UR44][R2.64] ;  /* 0x0000002c02e59981 */ /* 0x0004e2000c1e1100 */
[----:B------:R-:W-:-:S02]  /*31dc0*/  PRMT R227, RZ, 0x7610, R227 ;  /* 0x00007610ffe37816 */ /* 0x000fc400000000e3 */
[----:B------:R-:W-:Y:S01]  /*31dd0*/  PRMT R226, RZ, 0x7610, R226 ;  /* 0x00007610ffe27816 */ /* 0x000fe200000000e2 */
[----:B------:R-:W3:Y:S01]  /*31de0*/  LDL R33, [R1+0xd5c] ;  /* 0x000d5c0001217983 */ /* 0x000ee20000100800 */
[----:B--2---:R-:W-:-:S03]  /*31df0*/  @!P1 IMAD.MOV.U32 R3, RZ, RZ, R26 ;  /* 0x000000ffff039224 */ /* 0x004fc600078e001a */
[----:B------:R-:W2:Y:S01]  /*31e00*/  LDL R26, [R1+0xdd8] ;  /* 0x000dd800011a7983 */ /* 0x000ea20000100800 */
[----:B----4-:R-:W-:-:S03]  /*31e10*/  @!P1 IMAD.MOV.U32 R2, RZ, RZ, R24 ;  /* 0x000000ffff029224 */ /* 0x010fc600078e0018 */
[----:B------:R-:W4:Y:S04]  /*31e20*/  LDL R24, [R1+0xddc] ;  /* 0x000ddc0001187983 */ /* 0x000f280000100800 */
[----:B------:R0:W4:Y:S02]  /*31e30*/  @!P1 LDG.E.U8 R228, desc[UR44][R2.64] ;  /* 0x0000002c02e49981 */ /* 0x000124000c1e1100 */
[----:B0-----:R-:W-:Y:S02]  /*31e40*/  @!P1 IMAD.MOV.U32 R2, RZ, RZ, R30 ;  /* 0x000000ffff029224 */ /* 0x001fe400078e001e */
[----:B------:R-:W-:Y:S01]  /*31e50*/  @!P1 IMAD.MOV.U32 R3, RZ, RZ, R31 ;  /* 0x000000ffff039224 */ /* 0x000fe200078e001f */
        /* <DEDUP_REMOVED lines=21> */
[----:B------:R-:W-:Y:S02]  /*31fb0*/  PRMT R222, RZ, 0x7610, R222 ;  /* 0x00007610ffde7816 */ /* 0x000fe400000000de */
[----:B------:R-:W-:Y:S02]  /*31fc0*/  PRMT R221, RZ, 0x7610, R221 ;  /* 0x00007610ffdd7816 */ /* 0x000fe400000000dd */
[----:B------:R-:W-:Y:S01]  /*31fd0*/  PRMT R220, RZ, 0x7610, R220 ;  /* 0x00007610ffdc7816 */ /* 0x000fe200000000dc */
[----:B0-----:R-:W-:Y:S02]  /*31fe0*/  @!P1 IMAD.MOV.U32 R3, RZ, RZ, R27 ;  /* 0x000000ffff039224 */ /* 0x001fe400078e001b */
        /* <DEDUP_REMOVED lines=8> */
[----:B------:R0:W3:Y:S01]  /*32070*/  @!P1 LDG.E.U8 R222, desc[UR44][R2.64] ;  /* 0x0000002c02de9981 */ /* 0x0000e2000c1e1100 */
[----:B------:R-:W-:-:S03]  /*32080*/  PRMT R218, RZ, 0x7610, R218 ;  /* 0x00007610ffda7816 */ /* 0x000fc600000000da */
[----:B------:R-:W3:Y:S01]  /*32090*/  LDL R33, [R1+0x93c] ;  /* 0x00093c0001217983 */ /* 0x000ee20000100800 */
[----:B0-----:R-:W-:Y:S02]  /*320a0*/  @!P1 IMAD.MOV.U32 R3, RZ, RZ, R30 ;  /* 0x000000ffff039224 */ /* 0x001fe400078e001e */
[----:B------:R-:W-:Y:S01]  /*320b0*/  @!P1 IMAD.MOV.U32 R2, RZ, RZ, R28 ;  /* 0x000000ffff029224 */ /* 0x000fe200078e001c */
[----:B------:R-:W3:Y:S04]  /*320c0*/  LDL R30, [R1+0x9f8] ;  /* 0x0009f800011e7983 */ /* 0x000ee80000100800 */
[----:B------:R0:W3:Y:S04]  /*320d0*/  @!P1 LDG.E.U8 R221, desc[UR44][R2.64] ;  /* 0x0000002c02dd9981 */ /* 0x0000e8000c1e1100 */
[----:B------:R-:W3:Y:S01]  /*320e0*/  LDL R28, [R1+0x9fc] ;  /* 0x0009fc00011c7983 */ /* 0x000ee20000100800 */
[----:B0-----:R-:W-:-:S02]  /*320f0*/  @!P1 IMAD.MOV.U32 R2, RZ, RZ, R29 ;  /* 0x000000ffff029224 */ /* 0x001fc400078e001d */
[----:B------:R-:W-:Y:S01]  /*32100*/  @!P1 IMAD.MOV.U32 R3, RZ, RZ, R31 ;  /* 0x000000ffff039224 */ /* 0x000fe200078e001f */
[----:B------:R-:W3:Y:S04]  /*32110*/  LDL R29, [R1+0x978] ;  /* 0x00097800011d7983 */ /* 0x000ee80000100800 */
[----:B------:R2:W3:Y:S02]  /*32120*/  @!P1 LDG.E.U8 R220, desc[UR44][R2.64] ;  /* 0x0000002c02dc9981 */ /* 0x0004e4000c1e1100 */
[----:B--2---:R-:W-:Y:S02]  /*32130*/  @!P1 IMAD.MOV.U32 R3, RZ, RZ, R26 ;  /* 0x000000ffff039224 */ /* 0x004fe400078e001a */
[----:B------:R-:W2:Y:S01]  /*32140*/  LDL R26, [R1+0x9b8] ;  /* 0x0009b800011a7983 */ /* 0x000ea20000100800 */
[----:B----4-:R-:W-:-:S03]  /*32150*/  @!P1 IMAD.MOV.U32 R2, RZ, RZ, R24 ;  /* 0x000000ffff029224 */ /* 0x010fc600078e0018 */
[----:B------:R-:W4:Y:S04]  /*32160*/  LDL R24, [R1+0x9bc] ;  /* 0x0009bc0001187983 */ /* 0x000f280000100800 */
[----:B------:R0:W4:Y:S01]  /*32170*/  @!P1 LDG.E.U8 R219, desc[UR44][R2.64] ;  /* 0x0000002c02db9981 */ /* 0x000122000c1e1100 */
[----:B------:R-:W-:Y:S01]  /*32180*/  PRMT R217, RZ, 0x7610, R217 ;  /* 0x00007610ffd97816 */ /* 0x000fe200000000d9 */
[----:B0-----:R-:W-:Y:S02]  /*32190*/  @!P1 IMAD.MOV.U32 R3, RZ, RZ, R27 ;  /* 0x000000ffff039224 */ /* 0x001fe400078e001b */
[----:B---3--:R-:W-:Y:S02]  /*321a0*/  @!P1 IMAD.MOV.U32 R2, RZ, RZ, R25 ;  /* 0x000000ffff029224 */ /* 0x008fe400078e0019 */
[----:B------:R-:W3:Y:S04]  /*321b0*/  LDL R25, [R1+0x97c] ;  /* 0x00097c0001197983 */ /* 0x000ee80000100800 */
[----:B------:R0:W3:Y:S04]  /*321c0*/  @!P1 LDG.E.U8 R218, desc[UR44][R2.64] ;  /* 0x0000002c02da9981 */ /* 0x0000e8000c1e1100 */
[----:B------:R-:W3:Y:S04]  /*321d0*/  LDL.LU R27, [R1+0x8bc] ;  /* 0x0008bc00011b7983 */ /* 0x000ee80000300800 */
[----:B------:R-:W3:Y:S01]  /*321e0*/  LDL R31, [R1+0x8f8] ;  /* 0x0008f800011f7983 */ /* 0x000ee20000100800 */
[----:B------:R-:W-:-:S02]  /*321f0*/  PRMT R216, RZ, 0x7610, R216 ;  /* 0x00007610ffd87816 */ /* 0x000fc400000000d8 */
[----:B------:R-:W-:Y:S01]  /*32200*/  PRMT R215, RZ, 0x7610, R215 ;  /* 0x00007610ffd77816 */ /* 0x000fe200000000d7 */
[----:B------:R-:W3:Y:S01]  /*32210*/  LDL R150, [R1+0x7f8] ;  /* 0x0007f80001967983 */ /* 0x000ee20000100800 */
[----:B------:R-:W-:Y:S02]  /*32220*/  PRMT R214, RZ, 0x7610, R214 ;  /* 0x00007610ffd67816 */ /* 0x000fe400000000d6 */
[----:B------:R-:W-:Y:S01]  /*32230*/  PRMT R213, RZ, 0x7610, R213 ;  /* 0x00007610ffd57816 */ /* 0x000fe200000000d5 */
        /* <DEDUP_REMOVED lines=10> */
[----:B------:R0:W4:Y:S02]  /*322e0*/  @!P1 LDG.E.U8 R216, desc[UR44][R2.64] ;  /* 0x0000002c02d89981 */ /* 0x000124000c1e1100 */
[----:B0-----:R-:W-:Y:S02]  /*322f0*/  @!P1 IMAD.MOV.U32 R3, RZ, RZ, R29 ;  /* 0x000000ffff039224 */ /* 0x001fe400078e001d */
[----:B------:R-:W4:Y:S01]  /*32300*/  LDL R29, [R1+0x838] ;  /* 0x00083800011d7983 */ /* 0x000f220000100800 */
[----:B------:R-:W-:Y:S01]  /*32310*/  PRMT R212, RZ, 0x7610, R212 ;  /* 0x00007610ffd47816 */ /* 0x000fe200000000d4 */
[----:B---3--:R-:W-:-:S02]  /*32320*/  @!P1 IMAD.MOV.U32 R2, RZ, RZ, R25 ;  /* 0x000000ffff029224 */ /* 0x008fc400078e0019 */
        /* <DEDUP_REMOVED lines=12> */
[----:B------:R0:W3:Y:S01]  /*323f0*/  @!P1 LDG.E.U8 R213, desc[UR44][R2.64] ;  /* 0x0000002c02d59981 */ /* 0x0000e2000c1e1100 */
[----:B------:R-:W-:-:S03]  /*32400*/  PRMT R209, RZ, 0x7610, R209 ;  /* 0x00007610ffd17816 */ /* 0x000fc600000000d1 */
[----:B------:R-:W3:Y:S01]  /*32410*/  LDL R30, [R1+0x6fc] ;  /* 0x0006fc00011e7983 */ /* 0x000ee20000100800 */
[----:B0-----:R-:W-:Y:S02]  /*32420*/  @!P1 IMAD.MOV.U32 R2, RZ, RZ, R27 ;  /* 0x000000ffff029224 */ /* 0x001fe400078e001b */
[----:B------:R-:W-:Y:S02]  /*32430*/  @!P1 IMAD.MOV.U32 R3, RZ, RZ, R28 ;  /* 0x000000ffff039224 */ /* 0x000fe400078e001c */
[----:B------:R-:W3:Y:S04]  /*32440*/  LDL R28, [R1+0x7fc] ;  /* 0x0007fc00011c7983 */ /* 0x000ee80000100800 */
[----:B------:R2:W3:Y:S02]  /*32450*/  @!P1 LDG.E.U8 R212, desc[UR44][R2.64] ;  /* 0x0000002c02d49981 */ /* 0x0004e4000c1e1100 */
[----:B--2---:R-:W-:-:S02]  /*32460*/  @!P1 IMAD.MOV.U32 R3, RZ, RZ, R26 ;  /* 0x000000ffff039224 */ /* 0x004fc400078e001a */
[----:B------:R-:W2:Y:S01]  /*32470*/  LDL R26, [R1+0x7b8] ;  /* 0x0007b800011a7983 */ /* 0x000ea20000100800 */
[----:B----4-:R-:W-:-:S03]  /*32480*/  @!P1 IMAD.MOV.U32 R2, RZ, RZ, R24 ;  /* 0x000000ffff029224 */ /* 0x010fc600078e0018 */
[----:B------:R-:W4:Y:S04]  /*32490*/  LDL R24, [R1+0x7bc] ;  /* 0x0007bc0001187983 */ /* 0x000f280000100800 */
[----:B------:R0:W4:Y:S02]  /*324a0*/  @!P1 LDG.E.U8 R211, desc[UR44][R2.64] ;  /* 0x0000002c02d39981 */ /* 0x000124000c1e1100 */
[----:B0-----:R-:W-:Y:S02]  /*324b0*/  @!P1 IMAD.MOV.U32 R3, RZ, RZ, R29 ;  /* 0x000000ffff039224 */ /* 0x001fe400078e001d */
[----:B------:R-:W4:Y:S01]  /*324c0*/  LDL R29, [R1+0x73c] ;  /* 0x00073c00011d7983 */ /* 0x000f220000100800 */
[----:B---3--:R-:W-:-:S03]  /*324d0*/  @!P1 IMAD.MOV.U32 R2, RZ, RZ, R25 ;  /* 0x000000ffff029224 */ /* 0x008fc600078e0019 */
[----:B------:R-:W3:Y:S04]  /*324e0*/  LDL.LU R25, [R1+0x6b8] ;  /* 0x0006b80001197983 */ /* 0x000ee80000300800 */
[----:B------:R0:W3:Y:S02]  /*324f0*/  @!P1 LDG.E.U8 R210, desc[UR44][R2.64] ;  /* 0x0000002c02d29981 */ /* 0x0000e4000c1e1100 */
[----:B0-----:R-:W-:Y:S02]  /*32500*/  @!P1 IMAD.MOV.U32 R3, RZ, RZ, R150 ;  /* 0x000000ffff039224 */ /* 0x001fe400078e0096 */
[----:B------:R-:W-:Y:S02]  /*32510*/  @!P1 IMAD.MOV.U32 R2, RZ, RZ, R28 ;  /* 0x000000ffff029224 */ /* 0x000fe400078e001c */
[----:B------:R-:W3:Y:S04]  /*32520*/  LDL R28, [R1+0x6bc] ;  /* 0x0006bc00011c7983 */ /* 0x000ee80000100800 */
[----:B------:R2:W3:Y:S02]  /*32530*/  @!P1 LDG.E.U8 R209, desc[UR44][R2.64] ;  /* 0x0000002c02d19981 */ /* 0x0004e4000c1e1100 */
[----:B--2---:R-:W-:-:S02]  /*32540*/  @!P1 IMAD.MOV.U32 R3, RZ, RZ, R26 ;  /* 0x000000ffff039224 */ /* 0x004fc400078e001a */
[----:B------:R-:W2:Y:S01]  /*32550*/  LDL.LU R26, [R1+0x678] ;  /* 0x00067800011a7983 */ /* 0x000ea20000300800 */
[----:B----4-:R-:W-:-:S03]  /*32560*/  @!P1 IMAD.MOV.U32 R2, RZ, RZ, R24 ;  /* 0x000000ffff029224 */ /* 0x010fc600078e0018 */
[----:B------:R-:W4:Y:S01]  /*32570*/  LDL.LU R24, [R1+0x67c] ;  /* 0x00067c0001187983 */ /* 0x000f220000300800 */
[----:B------:R-:W-:Y:S02]  /*32580*/  PRMT R208, RZ, 0x7610, R208 ;  /* 0x00007610ffd07816 */ /* 0x000fe400000000d0 */
        /* <DEDUP_REMOVED lines=14> */
[----:B0-----:R-:W-:Y:S02]  /*32670*/  @!P1 IMAD.MOV.U32 R2, RZ, RZ, R30 ;  /* 0x000000ffff029224 */ /* 0x001fe400078e001e */
[----:B------:R-:W-:Y:S01]  /*32680*/  @!P1 IMAD.MOV.U32 R3, RZ, RZ, R31 ;  /* 0x000000ffff039224 */ /* 0x000fe200078e001f */
[----:B------:R-:W4:Y:S04]  /*32690*/  LDL R30, [R1+0x1754] ;  /* 0x00175400011e7983 */ /* 0x000f280000100800 */
[----:B------:R3:W4:Y:S04]  /*326a0*/  @!P1 LDG.E.U8 R205, desc[UR44][R2.64] ;  /* 0x0000002c02cd9981 */ /* 0x000728000c1e1100 */
[----:B------:R-:W4:Y:S01]  /*326b0*/  LDL R31, [R1+0x1750] ;  /* 0x00175000011f7983 */ /* 0x000f220000100800 */
[----:B---3--:R-:W-:-:S02]  /*326c0*/  @!P1 IMAD.MOV.U32 R3, RZ, RZ, R25 ;  /* 0x000000ffff039224 */ /* 0x008fc400078e0019 */
[----:B------:R-:W-:Y:S02]  /*326d0*/  @!P1 IMAD.MOV.U32 R2, RZ, RZ, R28 ;  /* 0x000000ffff029224 */ /* 0x000fe400078e001c */
[----:B------:R-:W3:Y:S04]  /*326e0*/  LDL R28, [R1+0x17d4] ;  /* 0x0017d400011c7983 */ /* 0x000ee80000100800 */
[----:B------:R2:W3:Y:S04]  /*326f0*/  @!P1 LDG.E.U8 R204, desc[UR44][R2.64] ;  /* 0x0000002c02cc9981 */ /* 0x0004e8000c1e1100 */
[----:B------:R-:W3:Y:S04]  /*32700*/  LDL.LU R134, [R1+0x1350] ;  /* 0x0013500001867983 */ /* 0x000ee80000300800 */
[----:B------:R-:W3:Y:S04]  /*32710*/  LDL.LU R139, [R1+0x1314] ;  /* 0x00131400018b7983 */ /* 0x000ee80000300800 */
[----:B------:R-:W3:Y:S01]  /*32720*/  LDL.LU R150, [R1+0x1310] ;  /* 0x0013100001967983 */ /* 0x000ee20000300800 */
[----:B--2---:R-:W-:-:S02]  /*32730*/  @!P1 IMAD.MOV.U32 R3, RZ, RZ, R26 ;  /* 0x000000ffff039224 */ /* 0x004fc400078e001a */
[----:B----4-:R-:W-:-:S05]  /*32740*/  @!P1 IMAD.MOV.U32 R2, RZ, RZ, R24 ;  /* 0x000000ffff029224 */ /* 0x010fca00078e0018 */
[----:B------:R0:W2:Y:S04]  /*32750*/  @!P1 LDG.E.U8 R203, desc[UR44][R2.64] ;  /* 0x0000002c02cb9981 */ /* 0x0000a8000c1e1100 */
[----:B------:R-:W4:Y:S01]  /*32760*/  LDL R3, [R1+0xa38] ;  /* 0x000a380001037983 */ /* 0x000f220000100800 */
[----:B------:R-:W-:Y:S01]  /*32770*/  PRMT R202, RZ, 0x7610, R202 ;  /* 0x00007610ffca7816 */ /* 0x000fe200000000ca */
[----:B0-----:R-:W-:Y:S01]  /*32780*/  @!P1 IMAD.MOV.U32 R2, RZ, RZ, R29 ;  /* 0x000000ffff029224 */ /* 0x001fe200078e001d */
[----:B------:R-:W-:Y:S01]  /*32790*/  PRMT R201, RZ, 0x7610, R201 ;  /* 0x00007610ffc97816 */ /* 0x000fe200000000c9 */
[----:B------:R-:W2:Y:S04]  /*327a0*/  LDL R29, [R1+0x1714] ;  /* 0x00171400011d7983 */ /* 0x000ea80000100800 */
[----:B----4-:R0:W4:Y:S04]  /*327b0*/  @!P1 LDG.E.U8 R202, desc[UR44][R2.64] ;  /* 0x0000002c02ca9981 */ /* 0x010128000c1e1100 */
[----:B------:R-:W0:Y:S04]  /*327c0*/  LDL R2, [R1+0x1810] ;  /* 0x0018100001027983 */ /* 0x000e280000100800 */
[----:B------:R-:W0:Y:S01]  /*327d0*/  LDL R3, [R1+0x1814] ;  /* 0x0018140001037983 */ /* 0x000e220000100800 */
[----:B------:R-:W-:-:S02]  /*327e0*/  PRMT R200, RZ, 0x7610, R200 ;  /* 0x00007610ffc87816 */ /* 0x000fc400000000c8 */
[----:B0-----:R-:W-:-:S04]  /*327f0*/  @!P1 LOP3.LUT R3, R3, R2, RZ, 0x3c, !PT ;  /* 0x0000000203039212 */ /* 0x001fc800078e3cff */
[----:B------:R-:W-:-:S04]  /*32800*/  @!P1 LOP3.LUT R2, R3, R2, RZ, 0x3c, !PT ;  /* 0x0000000203029212 */ /* 0x000fc800078e3cff */
[----:B------:R-:W-:-:S05]  /*32810*/  @!P1 LOP3.LUT R3, R3, R2, RZ, 0x3c, !PT ;  /* 0x0000000203039212 */ /* 0x000fca00078e3cff */
[----:B------:R3:W4:Y:S02]  /*32820*/  @!P1 LDG.E.U8 R201, desc[UR44][R2.64] ;  /* 0x0000002c02c99981 */ /* 0x000724000c1e1100 */
[----:B---3--:R-:W-:Y:S02]  /*32830*/  @!P1 IMAD.MOV.U32 R2, RZ, RZ, R28 ;  /* 0x000000ffff029224 */ /* 0x008fe400078e001c */
[----:B------:R-:W-:Y:S01]  /*32840*/  @!P1 IMAD.MOV.U32 R3, RZ, RZ, R33 ;  /* 0x000000ffff039224 */ /* 0x000fe200078e0021 */
[----:B------:R-:W-:Y:S01]  /*32850*/  PRMT R199, RZ, 0x7610, R199 ;  /* 0x00007610ffc77816 */ /* 0x000fe200000000c7 */
[----:B------:R-:W3:Y:S04]  /*32860*/  LDL R33, [R1+0x1690] ;  /* 0x0016900001217983 */ /* 0x000ee80000100800 */
[----:B------:R0:W4:Y:S01]  /*32870*/  @!P1 LDG.E.U8 R200, desc[UR44][R2.64] ;  /* 0x0000002c02c89981 */ /* 0x000122000c1e1100 */
[----:B------:R-:W-:-:S02]  /*32880*/  PRMT R198, RZ, 0x7610, R198 ;  /* 0x00007610ffc67816 */ /* 0x000fc400000000c6 */
[----:B------:R-:W-:Y:S01]  /*32890*/  PRMT R197, RZ, 0x7610, R197 ;  /* 0x00007610ffc57816 */ /* 0x000fe200000000c5 */
[----:B------:R-:W3:Y:S04]  /*328a0*/  LDL R28, [R1+0x1694] ;  /* 0x00169400011c7983 */ /* 0x000ee80000100800 */
[----:B------:R-:W0:Y:S04]  /*328b0*/  LDL R2, [R1+0x1790] ;  /* 0x0017900001027983 */ /* 0x000e280000100800 */
[----:B------:R-:W0:Y:S02]  /*328c0*/  LDL R3, [R1+0x1794] ;  /* 0x0017940001037983 */ /* 0x000e240000100800 */
[----:B0-----:R-:W-:-:S04]  /*328d0*/  @!P1 LOP3.LUT R3, R3, R2, RZ, 0x3c, !PT ;  /* 0x0000000203039212 */ /* 0x001fc800078e3cff */
[----:B------:R-:W-:-:S04]  /*328e0*/  @!P1 LOP3.LUT R2, R3, R2, RZ, 0x3c, !PT ;  /* 0x0000000203029212 */ /* 0x000fc800078e3cff */
[----:B------:R-:W-:-:S05]  /*328f0*/  @!P1 LOP3.LUT R3, R3, R2, RZ, 0x3c, !PT ;  /* 0x0000000203039212 */ /* 0x000fca00078e3cff */
[----:B------:R0:W4:Y:S02]  /*32900*/  @!P1 LDG.E.U8 R199, desc[UR44][R2.64] ;  /* 0x0000002c02c79981 */ /* 0x000124000c1e1100 */
[----:B0-----:R-:W-:Y:S02]  /*32910*/  @!P1 IMAD.MOV.U32 R2, RZ, RZ, R30 ;  /* 0x000000ffff029224 */ /* 0x001fe400078e001e */
[----:B------:R-:W-:Y:S01]  /*32920*/  @!P1 IMAD.MOV.U32 R3, RZ, RZ, R31 ;  /* 0x000000ffff039224 */ /* 0x000fe200078e001f */
[----:B------:R-:W-:Y:S01]  /*32930*/  PRMT R196, RZ, 0x7610, R196 ;  /* 0x00007610ffc47816 */ /* 0x000fe200000000c4 */
[----:B------:R-:W4:Y:S04]  /*32940*/  LDL R31, [R1+0x1610] ;  /* 0x00161000011f7983 */ /* 0x000f280000100800 */
[----:B------:R2:W4:Y:S01]  /*32950*/  @!P1 LDG.E.U8 R198, desc[UR44][R2.64] ;  /* 0x0000002c02c69981 */ /* 0x000522000c1e1100 */
[----:B------:R-:W-:-:S03]  /*32960*/  PRMT R195, RZ, 0x7610, R195 ;  /* 0x00007610ffc37816 */ /* 0x000fc600000000c3 */
[----:B------:R-:W4:Y:S04]  /*32970*/  LDL R30, [R1+0x1614] ;  /* 0x00161400011e7983 */ /* 0x000f280000100800 */
[----:B------:R-:W3:Y:S01]  /*32980*/  LDL R3, [R1+0x1710] ;  /* 0x0017100001037983 */ /* 0x000ee20000100800 */
[----:B--2---:R-:W-:Y:S01]  /*32990*/  @!P1 IMAD.MOV.U32 R2, RZ, RZ, R29 ;  /* 0x000000ffff029224 */ /* 0x004fe200078e001d */
[----:B------:R-:W-:Y:S02]  /*329a0*/  PRMT R194, RZ, 0x7610, R194 ;  /* 0x00007610ffc27816 */ /* 0x000fe400000000c2 */
[----:B------:R-:W-:Y:S01]  /*329b0*/  PRMT R193, RZ, 0x7610, R193 ;  /* 0x00007610ffc17816 */ /* 0x000fe200000000c1 */
[----:B------:R-:W2:Y:S04]  /*329c0*/  LDL R29, [R1+0x15d4] ;  /* 0x0015d400011d7983 */ /* 0x000ea80000100800 */
[----:B---3--:R0:W3:Y:S04]  /*329d0*/  @!P1 LDG.E.U8 R197, desc[UR44][R2.64] ;  /* 0x0000002c02c59981 */ /* 0x0080e8000c1e1100 */
[----:B------:R-:W0:Y:S04]  /*329e0*/  LDL R2, [R1+0x16d0] ;  /* 0x0016d00001027983 */ /* 0x000e280000100800 */
[----:B------:R-:W0:Y:S02]  /*329f0*/  LDL R3, [R1+0x16d4] ;  /* 0x0016d40001037983 */ /* 0x000e240000100800 */
[----:B0-----:R-:W-:-:S04]  /*32a00*/  @!P1 LOP3.LUT R3, R3, R2, RZ, 0x3c, !PT ;  /* 0x0000000203039212 */ /* 0x001fc800078e3cff */
[----:B------:R-:W-:-:S04]  /*32a10*/  @!P1 LOP3.LUT R2, R3, R2, RZ, 0x3c, !PT ;  /* 0x0000000203029212 */ /* 0x000fc800078e3cff */
[----:B------:R-:W-:-:S05]  /*32a20*/  @!P1 LOP3.LUT R3, R3, R2, RZ, 0x3c, !PT ;  /* 0x0000000203039212 */ /* 0x000fca00078e3cff */
[----:B------:R0:W3:Y:S02]  /*32a30*/  @!P1 LDG.E.U8 R196, desc[UR44][R2.64] ;  /* 0x0000002c02c49981 */ /* 0x0000e4000c1e1100 */
[----:B0-----:R-:W-:Y:S02]  /*32a40*/  @!P1 IMAD.MOV.U32 R2, RZ, RZ, R28 ;  /* 0x000000ffff029224 */ /* 0x001fe400078e001c */
[----:B------:R-:W-:Y:S01]  /*32a50*/  @!P1 IMAD.MOV.U32 R3, RZ, RZ, R33 ;  /* 0x000000ffff039224 */ /* 0x000fe200078e0021 */
[----:B------:R-:W-:Y:S01]  /*32a60*/  PRMT R192, RZ, 0x7610, R192 ;  /* 0x00007610ffc07816 */ /* 0x000fe200000000c0 */
[----:B------:R-:W3:Y:S04]  /*32a70*/  LDL R33, [R1+0x1550] ;  /* 0x0015500001217983 */ /* 0x000ee80000100800 */
[----:B------:R0:W3:Y:S04]  /*32a80*/  @!P1 LDG.E.U8 R195, desc[UR44][R2.64] ;  /* 0x0000002c02c39981 */ /* 0x0000e8000c1e1100 */
[----:B------:R-:W3:Y:S04]  /*32a90*/  LDL R28, [R1+0x1554] ;  /* 0x00155400011c7983 */ /* 0x000ee80000100800 */
[----:B------:R-:W0:Y:S04]  /*32aa0*/  LDL R2, [R1+0x1650] ;  /* 0x0016500001027983 */ /* 0x000e280000100800 */
[----:B------:R-:W0:Y:S02]  /*32ab0*/  LDL R3, [R1+0x1654] ;  /* 0x0016540001037983 */ /* 0x000e240000100800 */
[----:B0-----:R-:W-:-:S04]  /*32ac0*/  @!P1 LOP3.LUT R3, R3, R2, RZ, 0x3c, !PT ;  /* 0x0000000203039212 */ /* 0x001fc800078e3cff */
[----:B------:R-:W-:-:S04]  /*32ad0*/  @!P1 LOP3.LUT R2, R3, R2, RZ, 0x3c, !PT ;  /* 0x0000000203029212 */ /* 0x000fc800078e3cff */
[----:B------:R-:W-:-:S05]  /*32ae0*/  @!P1 LOP3.LUT R3, R3, R2, RZ, 0x3c, !PT ;  /* 0x0000000203039212 */ /* 0x000fca00078e3cff */
[----:B------:R4:W3:Y:S02]  /*32af0*/  @!P1 LDG.E.U8 R194, desc[UR44][R2.64] ;  /* 0x0000002c02c29981 */ /* 0x0008e4000c1e1100 */
[----:B----4-:R-:W-:Y:S02]  /*32b00*/  @!P1 IMAD.MOV.U32 R2, RZ, RZ, R30 ;  /* 0x000000ffff029224 */ /* 0x010fe400078e001e */
        /* <DEDUP_REMOVED lines=38> */
[----:B--2---:R-:W-:-:S03]  /*32d70*/  @!P1 IMAD.MOV.U32 R2, RZ, RZ, R29 ;  /* 0x000000ffff029224 */ /* 0x004fc600078e001d */
        /* <DEDUP_REMOVED lines=10> */
[----:B------:R-:W3:Y:S04]  /*32e20*/  LDL R28, [R1+0x12d4] ;  /* 0x0012d400011c7983 */ /* 0x000ee80000100800 */
[----:B------:R0:W3:Y:S04]  /*32e30*/  @!P1 LDG.E.U8 R185, desc[UR44][R2.64] ;  /* 0x0000002c02b99981 */ /* 0x0000e8000c1e1100 */
[----:B------:R-:W3:Y:S04]  /*32e40*/  LDL R33, [R1+0x12d0] ;  /* 0x0012d00001217983 */ /* 0x000ee80000100800 */
[----:B------:R-:W0:Y:S04]  /*32e50*/  LDL R2, [R1+0x13d0] ;  /* 0x0013d00001027983 */ /* 0x000e280000100800 */
[----:B------:R-:W0:Y:S01]  /*32e60*/  LDL R3, [R1+0x13d4] ;  /* 0x0013d40001037983 */ /* 0x000e220000100800 */
[----:B------:R-:W-:-:S02]  /*32e70*/  PRMT R184, RZ, 0x7610, R184 ;  /* 0x00007610ffb87816 */ /* 0x000fc400000000b8 */
[----:B------:R-:W-:Y:S02]  /*32e80*/  PRMT R183, RZ, 0x7610, R183 ;  /* 0x00007610ffb77816 */ /* 0x000fe400000000b7 */
[----:B------:R-:W-:Y:S02]  /*32e90*/  PRMT R182, RZ, 0x7610, R182 ;  /* 0x00007610ffb67816 */ /* 0x000fe400000000b6 */
[----:B------:R-:W-:Y:S02]  /*32ea0*/  PRMT R181, RZ, 0x7610, R181 ;  /* 0x00007610ffb57816 */ /* 0x000fe400000000b5 */
[----:B------:R-:W-:Y:S02]  /*32eb0*/  PRMT R180, RZ, 0x7610, R180 ;  /* 0x00007610ffb47816 */ /* 0x000fe400000000b4 */
[----:B0-----:R-:W-:-:S04]  /*32ec0*/  @!P1 LOP3.LUT R3, R3, R2, RZ, 0x3c, !PT ;  /* 0x0000000203039212 */ /* 0x001fc800078e3cff */
[----:B------:R-:W-:-:S04]  /*32ed0*/  @!P1 LOP3.LUT R2, R3, R2, RZ, 0x3c, !PT ;  /* 0x0000000203029212 */ /* 0x000fc800078e3cff */
[----:B------:R-:W-:-:S05]  /*32ee0*/  @!P1 LOP3.LUT R3, R3, R2, RZ, 0x3c, !PT ;  /* 0x0000000203039212 */ /* 0x000fca00078e3cff */
[----:B------:R4:W3:Y:S02]  /*32ef0*/  @!P1 LDG.E.U8 R184, desc[UR44][R2.64] ;  /* 0x0000002c02b89981 */ /* 0x0008e4000c1e1100 */
[----:B----4-:R-:W-:Y:S02]  /*32f00*/  @!P1 IMAD.MOV.U32 R2, RZ, RZ, R30 ;  /* 0x000000ffff029224 */ /* 0x010fe400078e001e */
[----:B------:R-:W-:Y:S01]  /*32f10*/  @!P1 IMAD.MOV.U32 R3, RZ, RZ, R31 ;  /* 0x000000ffff039224 */ /* 0x000fe200078e001f */
[----:B------:R-:W4:Y:S04]  /*32f20*/  LDL R30, [R1+0x1254] ;  /* 0x00125400011e7983 */ /* 0x000f280000100800 */
[----:B------:R2:W4:Y:S04]  /*32f30*/  @!P1 LDG.E.U8 R183, desc[UR44][R2.64] ;  /* 0x0000002c02b79981 */ /* 0x000528000c1e1100 */
[----:B------:R-:W4:Y:S01]  /*32f40*/  LDL R31, [R1+0x1250] ;  /* 0x00125000011f7983 */ /* 0x000f220000100800 */
[----:B--2---:R-:W-:-:S02]  /*32f50*/  @!P1 IMAD.MOV.U32 R2, RZ, RZ, R29 ;  /* 0x000000ffff029224 */ /* 0x004fc400078e001d */
[----:B------:R-:W-:Y:S01]  /*32f60*/  @!P1 IMAD.MOV.U32 R3, RZ, RZ, R134 ;  /* 0x000000ffff039224 */ /* 0x000fe200078e0086 */
[----:B------:R-:W-:Y:S01]  /*32f70*/  PRMT R179, RZ, 0x7610, R179 ;  /* 0x00007610ffb37816 */ /* 0x000fe200000000b3 */
[----:B------:R-:W2:Y:S04]  /*32f80*/  LDL R29, [R1+0x11d4] ;  /* 0x0011d400011d7983 */ /* 0x000ea80000100800 */
[----:B------:R0:W2:Y:S02]  /*32f90*/  @!P1 LDG.E.U8 R182, desc[UR44][R2.64] ;  /* 0x0000002c02b69981 */ /* 0x0000a4000c1e1100 */
[----:B0-----:R-:W-:Y:S02]  /*32fa0*/  @!P1 IMAD.MOV.U32 R2, RZ, RZ, R139 ;  /* 0x000000ffff029224 */ /* 0x001fe400078e008b */
[----:B------:R-:W-:-:S05]  /*32fb0*/  @!P1 IMAD.MOV.U32 R3, RZ, RZ, R150 ;  /* 0x000000ffff039224 */ /* 0x000fca00078e0096 */
[----:B------:R3:W2:Y:S02]  /*32fc0*/  @!P1 LDG.E.U8 R181, desc[UR44][R2.64] ;  /* 0x0000002c02b59981 */ /* 0x0006a4000c1e1100 */
[----:B---3--:R-:W-:Y:S02]  /*32fd0*/  @!P1 IMAD.MOV.U32 R2, RZ, RZ, R28 ;  /* 0x000000ffff029224 */ /* 0x008fe400078e001c */
[----:B------:R-:W-:Y:S01]  /*32fe0*/  @!P1 IMAD.MOV.U32 R3, RZ, RZ, R33 ;  /* 0x000000ffff039224 */ /* 0x000fe200078e0021 */
[----:B------:R-:W-:Y:S01]  /*32ff0*/  PRMT R178, RZ, 0x7610, R178 ;  /* 0x00007610ffb27816 */ /* 0x000fe200000000b2 */
[----:B------:R-:W3:Y:S04]  /*33000*/  LDL R33, [R1+0x1190] ;  /* 0x0011900001217983 */ /* 0x000ee80000100800 */
[----:B------:R0:W3:Y:S01]  /*33010*/  @!P1 LDG.E.U8 R180, desc[UR44][R2.64] ;  /* 0x0000002c02b49981 */ /* 0x0000e2000c1e1100 */
[----:B------:R-:W-:-:S03]  /*33020*/  PRMT R177, RZ, 0x7610, R177 ;  /* 0x00007610ffb17816 */ /* 0x000fc600000000b1 */
        /* <DEDUP_REMOVED lines=14> */
[----:B------:R-:W0:Y:S04]  /*33110*/  LDL R2, [R1+0x1210] ;  /* 0x0012100001027983 */ /* 0x000e280000100800 */
[----:B------:R-:W0:Y:S02]  /*33120*/  LDL R3, [R1+0x1214] ;  /* 0x0012140001037983 */ /* 0x000e240000100800 */
[----:B0-----:R-:W-:-:S04]  /*33130*/  @!P1 LOP3.LUT R3, R3, R2, RZ, 0x3c, !PT ;  /* 0x0000000203039212 */ /* 0x001fc800078e3cff */
[----:B------:R-:W-:-:S04]  /*33140*/  @!P1 LOP3.LUT R2, R3, R2, RZ, 0x3c, !PT ;  /* 0x0000000203029212 */ /* 0x000fc800078e3cff */
[----:B------:R-:W-:-:S05]  /*33150*/  @!P1 LOP3.LUT R3, R3, R2, RZ, 0x3c, !PT ;  /* 0x0000000203039212 */ /* 0x000fca00078e3cff */
[----:B------:R2:W4:Y:S04]  /*33160*/  @!P1 LDG.E.U8 R177, desc[UR44][R2.64] ;  /* 0x0000002c02b19981 */ /* 0x000528000c1e1100 */
[----:B------:R-:W3:Y:S01]  /*33170*/  LDL R3, [R1+0x11d0] ;  /* 0x0011d00001037983 */ /* 0x000ee20000100800 */
[----:B--2---:R-:W-:Y:S01]  /*33180*/  @!P1 IMAD.MOV.U32 R2, RZ, RZ, R29 ;  /* 0x000000ffff029224 */ /* 0x004fe200078e001d */
[----:B------:R-:W-:Y:S02]  /*33190*/  PRMT R174, RZ, 0x7610, R174 ;  /* 0x00007610ffae7816 */ /* 0x000fe400000000ae */
[----:B------:R-:W-:Y:S01]  /*331a0*/  PRMT R173, RZ, 0x7610, R173 ;  /* 0x00007610ffad7816 */ /* 0x000fe200000000ad */
[----:B------:R-:W2:Y:S04]  /*331b0*/  LDL R29, [R1+0x1094] ;  /* 0x00109400011d7983 */ /* 0x000ea80000100800 */
[----:B---3--:R0:W3:Y:S02]  /*331c0*/  @!P1 LDG.E.U8 R176, desc[UR44][R2.64] ;  /* 0x0000002c02b09981 */ /* 0x0080e4000c1e1100 */
[----:B0-----:R-:W-:-:S02]  /*331d0*/  @!P1 IMAD.MOV.U32 R2, RZ, RZ, R28 ;  /* 0x000000ffff029224 */ /* 0x001fc400078e001c */
        /* <DEDUP_REMOVED lines=180> */
[----:B--2---:R-:W-:-:S03]  /*33d20*/  @!P1 IMAD.MOV.U32 R2, RZ, RZ, R29 ;  /* 0x000000ffff029224 */ /* 0x004fc600078e001d */
[----:B------:R-:W2:Y:S04]  /*33d30*/  LDL.LU R29, [R1+0x6b0] ;  /* 0x0006b000011d7983 */ /* 0x000ea80000300800 */
[----:B---3--:R0:W3:Y:S02]  /*33d40*/  @!P1 LDG.E.U8 R18, desc[UR44][R2.64] ;  /* 0x0000002c02129981 */ /* 0x0080e4000c1e1100 */
[----:B0-----:R-:W-:Y:S02]  /*33d50*/  @!P1 IMAD.MOV.U32 R2, RZ, RZ, R28 ;  /* 0x000000ffff029224 */ /* 0x001fe400078e001c */
[----:B------:R-:W-:Y:S02]  /*33d60*/  @!P1 IMAD.MOV.U32 R3, RZ, RZ, R33 ;  /* 0x000000ffff039224 */ /* 0x000fe400078e0021 */
[----:B------:R-:W3:Y:S04]  /*33d70*/  LDL.LU R33, [R1+0x670] ;  /* 0x0006700001217983 */ /* 0x000ee80000300800 */
[----:B------:R-:W3:Y:S04]  /*33d80*/  LDL.LU R28, [R1+0x674] ;  /* 0x00067400011c7983 */ /* 0x000ee80000300800 */
[----:B------:R0:W3:Y:S04]  /*33d90*/  @!P1 LDG.E.U8 R17, desc[UR44][R2.64] ;  /* 0x0000002c02119981 */ /* 0x0000e8000c1e1100 */
[----:B------:R-:W0:Y:S04]  /*33da0*/  LDL R2, [R1+0x7b0] ;  /* 0x0007b00001027983 */ /* 0x000e280000100800 */
[----:B------:R-:W0:Y:S01]  /*33db0*/  LDL R3, [R1+0x7b4] ;  /* 0x0007b40001037983 */ /* 0x000e220000100800 */
[----:B------:R-:W-:-:S02]  /*33dc0*/  PRMT R16, RZ, 0x7610, R16 ;  /* 0x00007610ff107816 */ /* 0x000fc40000000010 */
[----:B------:R-:W-:Y:S02]  /*33dd0*/  PRMT R15, RZ, 0x7610, R15 ;  /* 0x00007610ff0f7816 */ /* 0x000fe4000000000f */
        /* <DEDUP_REMOVED lines=9> */
[----:B------:R-:W-:-:S02]  /*33e70*/  PRMT R13, RZ, 0x7610, R13 ;  /* 0x00007610ff0d7816 */ /* 0x000fc4000000000d */
[----:B------:R-:W-:Y:S01]  /*33e80*/  PRMT R12, RZ, 0x7610, R12 ;  /* 0x00007610ff0c7816 */ /* 0x000fe2000000000c */
[----:B------:R-:W4:Y:S04]  /*33e90*/  LDL R30, [R1+0x180c] ;  /* 0x00180c00011e7983 */ /* 0x000f280000100800 */
[----:B------:R-:W0:Y:S04]  /*33ea0*/  LDL R2, [R1+0x730] ;  /* 0x0007300001027983 */ /* 0x000e280000100800 */
[----:B------:R-:W0:Y:S02]  /*33eb0*/  LDL R3, [R1+0x734] ;  /* 0x0007340001037983 */ /* 0x000e240000100800 */
[----:B0-----:R-:W-:-:S04]  /*33ec0*/  @!P1 LOP3.LUT R3, R3, R2, RZ, 0x3c, !PT ;  /* 0x0000000203039212 */ /* 0x001fc800078e3cff */
[----:B------:R-:W-:-:S04]  /*33ed0*/  @!P1 LOP3.LUT R2, R3, R2, RZ, 0x3c, !PT ;  /* 0x0000000203029212 */ /* 0x000fc800078e3cff */
[----:B------:R-:W-:-:S05]  /*33ee0*/  @!P1 LOP3.LUT R3, R3, R2, RZ, 0x3c, !PT ;  /* 0x0000000203039212 */ /* 0x000fca00078e3cff */
[----:B------:R0:W4:Y:S04]  /*33ef0*/  @!P1 LDG.E.U8 R14, desc[UR44][R2.64] ;  /* 0x0000002c020e9981 */ /* 0x000128000c1e1100 */
[----:B------:R-:W0:Y:S04]  /*33f00*/  LDL R2, [R1+0x6f0] ;  /* 0x0006f00001027983 */ /* 0x000e280000100800 */
[----:B------:R-:W0:Y:S02]  /*33f10*/  LDL R3, [R1+0x6f4] ;  /* 0x0006f40001037983 */ /* 0x000e240000100800 */
[----:B0-----:R-:W-:-:S04]  /*33f20*/  @!P1 LOP3.LUT R3, R3, R2, RZ, 0x3c, !PT ;  /* 0x0000000203039212 */ /* 0x001fc800078e3cff */
[----:B------:R-:W-:-:S04]  /*33f30*/  @!P1 LOP3.LUT R2, R3, R2, RZ, 0x3c, !PT ;  /* 0x0000000203029212 */ /* 0x000fc800078e3cff */
[----:B------:R-:W-:-:S05]  /*33f40*/  @!P1 LOP3.LUT R3, R3, R2, RZ, 0x3c, !PT ;  /* 0x0000000203039212 */ /* 0x000fca00078e3cff */
[----:B------:R0:W4:Y:S04]  /*33f50*/  @!P1 LDG.E.U8 R13, desc[UR44][R2.64] ;  /* 0x0000002c020d9981 */ /* 0x000128000c1e1100 */
[----:B------:R-:W0:Y:S01]  /*33f60*/  LDL R3, [R1+0x6b4] ;  /* 0x0006b40001037983 */ /* 0x000e220000100800 */
[----:B------:R-:W-:Y:S01]  /*33f70*/  PRMT R11, RZ, 0x7610, R11 ;  /* 0x00007610ff0b7816 */ /* 0x000fe2000000000b */
[----:B0-----:R-:W-:Y:S02]  /*33f80*/  @!P1 IMAD.MOV.U32 R2, RZ, RZ, R3 ;  /* 0x000000ffff029224 */ /* 0x001fe400078e0003 */
[----:B--2---:R-:W-:-:S05]  /*33f90*/  @!P1 IMAD.MOV.U32 R3, RZ, RZ, R29 ;  /* 0x000000ffff039224 */ /* 0x004fca00078e001d */
[----:B------:R3:W2:Y:S02]  /*33fa0*/  @!P1 LDG.E.U8 R12, desc[UR44][R2.64] ;  /* 0x0000002c020c9981 */ /* 0x0006a4000c1e1100 */
[----:B---3--:R-:W-:Y:S02]  /*33fb0*/  @!P1 IMAD.MOV.U32 R2, RZ, RZ, R28 ;  /* 0x000000ffff029224 */ /* 0x008fe400078e001c */
[----:B------:R-:W-:-:S05]  /*33fc0*/  @!P1 IMAD.MOV.U32 R3, RZ, RZ, R33 ;  /* 0x000000ffff039224 */ /* 0x000fca00078e0021 */
[----:B------:R0:W3:Y:S04]  /*33fd0*/  @!P1 LDG.E.U8 R11, desc[UR44][R2.64] ;  /* 0x0000002c020b9981 */ /* 0x0000e8000c1e1100 */
[----:B------:R-:W0:Y:S04]  /*33fe0*/  LDL R2, [R1+0xc38] ;  /* 0x000c380001027983 */ /* 0x000e280000100800 */
[----:B------:R-:W0:Y:S01]  /*33ff0*/  LDL R3, [R1+0x1834] ;  /* 0x0018340001037983 */ /* 0x000e220000100800 */
[----:B------:R-:W-:Y:S02]  /*34000*/  PRMT R10, RZ, 0x7610, R10 ;  /* 0x00007610ff0a7816 */ /* 0x000fe4000000000a */
[----:B------:R-:W-:-:S02]  /*34010*/  PRMT R9, RZ, 0x7610, R9 ;  /* 0x00007610ff097816 */ /* 0x000fc40000000009 */
[----:B0-----:R-:W-:-:S04]  /*34020*/  @!P1 LOP3.LUT R3, R3, R2, RZ, 0x3c, !PT ;  /* 0x0000000203039212 */ /* 0x001fc800078e3cff */
[----:B------:R-:W-:-:S04]  /*34030*/  @!P1 LOP3.LUT R2, R3, R2, RZ, 0x3c, !PT ;  /* 0x0000000203029212 */ /* 0x000fc800078e3cff */
[----:B------:R-:W-:-:S05]  /*34040*/  @!P1 LOP3.LUT R3, R3, R2, RZ, 0x3c, !PT ;  /* 0x0000000203039212 */ /* 0x000fca00078e3cff */
[----:B------:R4:W3:Y:S02]  /*34050*/  @!P1 LDG.E.U8 R10, desc[UR44][R2.64] ;  /* 0x0000002c020a9981 */ /* 0x0008e4000c1e1100 */
[----:B----4-:R-:W-:Y:S02]  /*34060*/  @!P1 IMAD.MOV.U32 R2, RZ, RZ, R30 ;  /* 0x000000ffff029224 */ /* 0x010fe400078e001e */
[----:B------:R-:W-:Y:S01]  /*34070*/  @!P1 IMAD.MOV.U32 R3, RZ, RZ, R31 ;  /* 0x000000ffff039224 */ /* 0x000fe200078e001f */
[----:B------:R-:W4:Y:S04]  /*34080*/  LDL.LU R30, [R1+0x640] ;  /* 0x00064000011e7983 */ /* 0x000f280000300800 */
[----:B------:R-:W2:Y:S04]  /*34090*/  LDL.LU R31, [R1+0x644] ;  /* 0x00064400011f7983 */ /* 0x000ea80000300800 */
[----:B------:R0:W3:Y:S04]  /*340a0*/  @!P1 LDG.E.U8 R9, desc[UR44][R2.64] ;  /* 0x0000002c02099981 */ /* 0x0000e8000c1e1100 */
[----:B------:R-:W0:Y:S04]  /*340b0*/  LDL R2, [R1+0x17c8] ;  /* 0x0017c80001027983 */ /* 0x000e280000100800 */
[----:B------:R-:W0:Y:S01]  /*340c0*/  LDL R3, [R1+0x17cc] ;  /* 0x0017cc0001037983 */ /* 0x000e220000100800 */
[----:B------:R-:W-:-:S02]  /*340d0*/  PRMT R8, RZ, 0x7610, R8 ;  /* 0x00007610ff087816 */ /* 0x000fc40000000008 */
[----:B0-----:R-:W-:-:S04]  /*340e0*/  @!P1 LOP3.LUT R3, R3, R2, RZ, 0x3c, !PT ;  /* 0x0000000203039212 */ /* 0x001fc800078e3cff */
[----:B------:R-:W-:-:S04]  /*340f0*/  @!P1 LOP3.LUT R2, R3, R2, RZ, 0x3c, !PT ;  /* 0x0000000203029212 */ /* 0x000fc800078e3cff */
[----:B------:R-:W-:-:S05]  /*34100*/  @!P1 LOP3.LUT R3, R3, R2, RZ, 0x3c, !PT ;  /* 0x0000000203039212 */ /* 0x000fca00078e3cff */
[----:B------:R0:W3:Y:S04]  /*34110*/  @!P1 LDG.E.U8 R8, desc[UR44][R2.64] ;  /* 0x0000002c02089981 */ /* 0x0000e8000c1e1100 */
[----:B------:R-:W0:Y:S04]  /*34120*/  LDL R2, [R1+0x1788] ;  /* 0x0017880001027983 */ /* 0x000e280000100800 */
[----:B------:R-:W0:Y:S01]  /*34130*/  LDL R3, [R1+0x178c] ;  /* 0x00178c0001037983 */ /* 0x000e220000100800 */
[----:B------:R-:W-:Y:S02]  /*34140*/  PRMT R7, RZ, 0x7610, R7 ;  /* 0x00007610ff077816 */ /* 0x000fe40000000007 */
        /* <DEDUP_REMOVED lines=26> */
[----:B--2---:R-:W-:Y:S02]  /*342f0*/  @!P1 IMAD.MOV.U32 R2, RZ, RZ, R31 ;  /* 0x000000ffff029224 */ /* 0x004fe400078e001f */
[----:B----4-:R-:W-:-:S05]  /*34300*/  @!P1 IMAD.MOV.U32 R3, RZ, RZ, R30 ;  /* 0x000000ffff039224 */ /* 0x010fca00078e001e */
[----:B------:R-:W2:Y:S04]  /*34310*/  @!P1 LDG.E.U8 R236, desc[UR44][R2.64] ;  /* 0x0000002c02ec9981 */ /* 0x000ea8000c1e1100 */
[----:B--2---:R0:W-:Y:S04]  /*34320*/  STL [R1+0x63c], R236 ;  /* 0x00063cec01007387 */ /* 0x0041e80000100800 */
[----:B0-----:R-:W2:Y:S04]  /*34330*/  LDL.LU R236, [R1+0x1fb4] ;  /* 0x001fb40001ec7983 */ /* 0x001ea80000300800 */
[----:B------:R-:W4:Y:S04]  /*34340*/  LDL R3, [R1+0x204] ;  /* 0x0002040001037983 */ /* 0x000f280000100800 */
[----:B--2---:R0:W-:Y:S04]  /*34350*/  STS.U8 [R236+UR7+0x10000], R66 ;  /* 0x01000042ec007988 */ /* 0x0041e80008000007 */
[----:B------:R1:W-:Y:S04]  /*34360*/  STS.U8 [R236+UR7+0x10002], R69 ;  /* 0x01000245ec007988 */ /* 0x0003e80008000007 */
[----:B0-----:R-:W2:Y:S04]  /*34370*/  LDL.LU R66, [R1+0x1fb0] ;  /* 0x001fb00001427983 */ /* 0x001ea80000300800 */
[----:B-1----:R-:W2:Y:S04]  /*34380*/  LDL.LU R69, [R1+0x1fac] ;  /* 0x001fac0001457983 */ /* 0x002ea80000300800 */
[----:B------:R-:W3:Y:S04]  /*34390*/  LDL R2, [R1+0x200] ;  /* 0x0002000001027983 */ /* 0x000ee80000100800 */
[----:B------:R0:W-:Y:S04]  /*343a0*/  STS.U8 [R236+UR7+0x10004], R68 ;  /* 0x01000444ec007988 */ /* 0x0001e80008000007 */
[----:B------:R1:W-:Y:S04]  /*343b0*/  STS.U8 [R236+UR7+0x10006], R71 ;  /* 0x01000647ec007988 */ /* 0x0003e80008000007 */
[----:B------:R4:W-:Y:S04]  /*343c0*/  STS.U8 [R236+UR7+0x10008], R70 ;  /* 0x01000846ec007988 */ /* 0x0009e80008000007 */
[----:B0-----:R-:W2:Y:S04]  /*343d0*/  LDL.LU R68, [R1+0x1fa8] ;  /* 0x001fa80001447983 */ /* 0x001ea80000300800 */
[----:B-1----:R-:W2:Y:S04]  /*343e0*/  LDL.LU R71, [R1+0x1fa4] ;  /* 0x001fa40001477983 */ /* 0x002ea80000300800 */
[----:B----4-:R-:W4:Y:S04]  /*343f0*/  LDL.LU R70, [R1+0x1fa0] ;  /* 0x001fa00001467983 */ /* 0x010f280000300800 */
[----:B------:R0:W-:Y:S04]  /*34400*/  STS.U8 [R236+UR7+0x1000a], R73 ;  /* 0x01000a49ec007988 */ /* 0x0001e80008000007 */
[----:B------:R1:W-:Y:S04]  /*34410*/  STS.U8 [R236+UR7+0x1000c], R72 ;  /* 0x01000c48ec007988 */ /* 0x0003e80008000007 */
[----:B------:R1:W-:Y:S04]  /*34420*/  STS.U8 [R236+UR7+0x1000e], R75 ;  /* 0x01000e4bec007988 */ /* 0x0003e80008000007 */
[----:B0-----:R-:W2:Y:S04]  /*34430*/  LDL.LU R73, [R1+0x1f9c] ;  /* 0x001f9c0001497983 */ /* 0x001ea80000300800 */
[----:B-1----:R-:W4:Y:S04]  /*34440*/  LDL.LU R72, [R1+0x1f98] ;  /* 0x001f980001487983 */ /* 0x002f280000300800 */
[----:B------:R-:W2:Y:S04]  /*34450*/  LDL.LU R75, [R1+0x1f94] ;  /* 0x001f9400014b7983 */ /* 0x000ea80000300800 */
[----:B------:R-:W-:Y:S04]  /*34460*/  STL [R1+0x1928], R236 ;  /* 0x001928ec01007387 */ /* 0x000fe80000100800 */
[----:B------:R0:W-:Y:S04]  /*34470*/  STS.U8 [R3+UR7+0x10000], R74 ;  /* 0x0100004a03007988 */ /* 0x0001e80008000007 */
[----:B------:R1:W-:Y:S04]  /*34480*/  STS.U8 [R3+UR7+0x10002], R77 ;  /* 0x0100024d03007988 */ /* 0x0003e80008000007 */
[----:B------:R1:W-:Y:S04]  /*34490*/  STS.U8 [R3+UR7+0x10004], R76 ;  /* 0x0100044c03007988 */ /* 0x0003e80008000007 */
[----:B0-----:R-:W4:Y:S04]  /*344a0*/  LDL.LU R74, [R1+0x1f90] ;  /* 0x001f9000014a7983 */ /* 0x001f280000300800 */
[----:B-1----:R-:W2:Y:S04]  /*344b0*/  LDL.LU R77, [R1+0x1f8c] ;  /* 0x001f8c00014d7983 */ /* 0x002ea80000300800 */
[----:B------:R-:W4:Y:S04]  /*344c0*/  LDL.LU R76, [R1+0x1f88] ;  /* 0x001f8800014c7983 */ /* 0x000f280000300800 */
[----:B------:R0:W-:Y:S04]  /*344d0*/  STS.U8 [R3+UR7+0x10006], R79 ;  /* 0x0100064f03007988 */ /* 0x0001e80008000007 */
[----:B------:R1:W-:Y:S04]  /*344e0*/  STS.U8 [R3+UR7+0x10008], R78 ;  /* 0x0100084e03007988 */ /* 0x0003e80008000007 */
[----:B------:R1:W-:Y:S04]  /*344f0*/  STS.U8 [R3+UR7+0x1000a], R81 ;  /* 0x01000a5103007988 */ /* 0x0003e80008000007 */
[----:B0-----:R-:W2:Y:S04]  /*34500*/  LDL.LU R79, [R1+0x1f84] ;  /* 0x001f8400014f7983 */ /* 0x001ea80000300800 */
[----:B-1----:R-:W4:Y:S04]  /*34510*/  LDL.LU R78, [R1+0x1f80] ;  /* 0x001f8000014e7983 */ /* 0x002f280000300800 */
[----:B------:R-:W2:Y:S04]  /*34520*/  LDL.LU R81, [R1+0x1f7c] ;  /* 0x001f7c0001517983 */ /* 0x000ea80000300800 */
[----:B------:R0:W-:Y:S04]  /*34530*/  STS.U8 [R3+UR7+0x1000c], R80 ;  /* 0x01000c5003007988 */ /* 0x0001e80008000007 */
[----:B------:R1:W-:Y:S04]  /*34540*/  STS.U8 [R3+UR7+0x1000e], R83 ;  /* 0x01000e5303007988 */ /* 0x0003e80008000007 */
[----:B0-----:R-:W4:Y:S04]  /*34550*/  LDL.LU R80, [R1+0x1f78] ;  /* 0x001f780001507983 */ /* 0x001f280000300800 */
[----:B-1----:R-:W2:Y:S04]  /*34560*/  LDL.LU R83, [R1+0x1f74] ;  /* 0x001f740001537983 */ /* 0x002ea80000300800 */
[----:B---3--:R0:W-:Y:S04]  /*34570*/  STS.U8 [R2+UR7+0x10000], R82 ;  /* 0x0100005202007988 */ /* 0x0081e80008000007 */
[----:B------:R1:W-:Y:S04]  /*34580*/  STS.U8 [R2+UR7+0x10002], R85 ;  /* 0x0100025502007988 */ /* 0x0003e80008000007 */
[----:B------:R3:W-:Y:S04]  /*34590*/  STS.U8 [R2+UR7+0x10004], R252 ;  /* 0x010004fc02007988 */ /* 0x0007e80008000007 */
[----:B0-----:R-:W4:Y:S04]  /*345a0*/  LDL.LU R82, [R1+0x1f70] ;  /* 0x001f700001527983 */ /* 0x001f280000300800 */
[----:B-1----:R-:W2:Y:S04]  /*345b0*/  LDL.LU R85, [R1+0x1f6c] ;  /* 0x001f6c0001557983 */ /* 0x002ea80000300800 */
[----:B---3--:R-:W3:Y:S04]  /*345c0*/  LDL.LU R252, [R1+0x1f68] ;  /* 0x001f680001fc7983 */ /* 0x008ee80000300800 */
        /* <DEDUP_REMOVED lines=8> */
[----:B0-----:R-:W2:Y:S04]  /*34650*/  LDL.LU R89, [R1+0x1f58] ;  /* 0x001f580001597983 */ /* 0x001ea80000300800 */
[----:B-1----:R-:W4:Y:S04]  /*34660*/  LDL.LU R88, [R1+0x1f54] ;  /* 0x001f540001587983 */ /* 0x002f280000300800 */
[----:B---3--:R0:W-:Y:S04]  /*34670*/  STS.U8 [R252+UR7+0x10000], R91 ;  /* 0x0100005bfc007988 */ /* 0x0081e80008000007 */
[----:B------:R1:W-:Y:S04]  /*34680*/  STS.U8 [R252+UR7+0x10002], R90 ;  /* 0x0100025afc007988 */ /* 0x0003e80008000007 */
[----:B------:R3:W-:Y:S04]  /*34690*/  STS.U8 [R252+UR7+0x10004], R251 ;  /* 0x010004fbfc007988 */ /* 0x0007e80008000007 */
[----:B0-----:R-:W2:Y:S04]  /*346a0*/  LDL.LU R91, [R1+0x1f50] ;  /* 0x001f5000015b7983 */ /* 0x001ea80000300800 */
[----:B-1----:R-:W4:Y:S04]  /*346b0*/  LDL.LU R90, [R1+0x1f4c] ;  /* 0x001f4c00015a7983 */ /* 0x002f280000300800 */
[----:B---3--:R-:W3:Y:S04]  /*346c0*/  LDL.LU R251, [R1+0x1f48] ;  /* 0x001f480001fb7983 */ /* 0x008ee80000300800 */
        /* <DEDUP_REMOVED lines=10> */
[----:B------:R-:W-:Y:S04]  /*34770*/  STL [R1+0x192c], R252 ;  /* 0x00192cfc01007387 */ /* 0x000fe80000100800 */
        /* <DEDUP_REMOVED lines=16> */
[----:B------:R-:W-:Y:S04]  /*34880*/  STL [R1+0x1930], R251 ;  /* 0x001930fb01007387 */ /* 0x000fe80000100800 */
        /* <DEDUP_REMOVED lines=26> */
[----:B------:R1:W-:Y:S04]  /*34a30*/  STS.U8 [R249+UR7+0x1000c], R117 ;  /* 0x01000c75f9007988 */ /* 0x0003e80008000007 */
[----:B------:R1:W-:Y:S04]  /*34a40*/  STS.U8 [R249+UR7+0x1000e], R116 ;  /* 0x01000e74f9007988 */ /* 0x0003e80008000007 */
[----:B0-----:R-:W4:Y:S04]  /*34a50*/  LDL.LU R112, [R1+0x1ee4] ;  /* 0x001ee40001707983 */ /* 0x001f280000300800 */
[----:B-1----:R-:W2:Y:S04]  /*34a60*/  LDL.LU R115, [R1+0x1ee0] ;  /* 0x001ee00001737983 */ /* 0x002ea80000300800 */
[----:B------:R-:W4:Y:S04]  /*34a70*/  LDL.LU R114, [R1+0x1edc] ;  /* 0x001edc0001727983 */ /* 0x000f280000300800 */
[----:B------:R-:W2:Y:S04]  /*34a80*/  LDL.LU R117, [R1+0x1ed8] ;  /* 0x001ed80001757983 */ /* 0x000ea80000300800 */
[----:B------:R-:W4:Y:S04]  /*34a90*/  LDL.LU R116, [R1+0x1ed4] ;  /* 0x001ed40001747983 */ /* 0x000f280000300800 */
[----:B------:R-:W-:Y:S04]  /*34aa0*/  STL [R1+0x1938], R249 ;  /* 0x001938f901007387 */ /* 0x000fe80000100800 */
[----:B---3--:R0:W-:Y:S04]  /*34ab0*/  STS.U8 [R248+UR7+0x1000a], R0 ;  /* 0x01000a00f8007988 */ /* 0x0081e80008000007 */
[----:B------:R1:W-:Y:S01]  /*34ac0*/  STS.U8 [R248+UR7+0x10000], R119 ;  /* 0x01000077f8007988 */ /* 0x0003e20008000007 */
[----:B0-----:R-:W-:-:S03]  /*34ad0*/  LOP3.LUT R0, R122, 0x7f, RZ, 0xc0, !PT ;  /* 0x0000007f7a007812 */ /* 0x001fc600078ec0ff */
[----:B------:R0:W-:Y:S04]  /*34ae0*/  STS.U8 [R248+UR7+0x10002], R118 ;  /* 0x01000276f8007988 */ /* 0x0001e80008000007 */
[----:B------:R3:W-:Y:S04]  /*34af0*/  STS.U8 [R248+UR7+0x10004], R121 ;  /* 0x01000479f8007988 */ /* 0x0007e80008000007 */
[----:B------:R2:W-:Y:S04]  /*34b00*/  STS.U8 [R248+UR7+0x10006], R120 ;  /* 0x01000678f8007988 */ /* 0x0005e80008000007 */
[----:B------:R4:W-:Y:S04]  /*34b10*/  STS.U8 [R248+UR7+0x10008], R123 ;  /* 0x0100087bf8007988 */ /* 0x0009e80008000007 */
[----:B------:R4:W-:Y:S04]  /*34b20*/  STS.U8 [R248+UR7+0x1000c], R124 ;  /* 0x01000c7cf8007988 */ /* 0x0009e80008000007 */
[----:B------:R-:W-:Y:S04]  /*34b30*/  STS.U8 [R248+UR7+0x1000e], R151 ;  /* 0x01000e97f8007988 */ /* 0x000fe80008000007 */
[----:B------:R-:W-:Y:S04]  /*34b40*/  STS.U8 [R0+UR7], R149 ;  /* 0x0000009500007988 */ /* 0x000fe80008000007 */
[----:B------:R-:W-:Y:S04]  /*34b50*/  STS.U8 [R0+UR7+0x400], R147 ;  /* 0x0004009300007988 */ /* 0x000fe80008000007 */
        /* <DEDUP_REMOVED lines=49> */
[----:B------:R-:W-:Y:S01]  /*34e70*/  STS.U8 [R0+UR7+0xcc00], R215 ;  /* 0x00cc00d700007988 */ /* 0x000fe20008000007 */
[----:B------:R-:W-:-:S03]  /*34e80*/  LOP3.LUT R122, R122, 0x7f, RZ, 0xc0, !PT ;  /* 0x0000007f7a7a7812 */ /* 0x000fc600078ec0ff */
        /* <DEDUP_REMOVED lines=66> */
[----:B-1----:R-:W4:Y:S04]  /*352b0*/  LDL.LU R119, [R1+0x1ed0] ;  /* 0x001ed00001777983 */ /* 0x002f280000300800 */
[----:B------:R-:W-:Y:S04]  /*352c0*/  STS.U8 [R2+UR7+0xd480], R21 ;  /* 0x00d4801502007988 */ /* 0x000fe80008000007 */
[----:B0-----:R-:W4:Y:S04]  /*352d0*/  LDL.LU R118, [R1+0x1ecc] ;  /* 0x001ecc0001767983 */ /* 0x001f280000300800 */
[----:B------:R-:W-:Y:S04]  /*352e0*/  STS.U8 [R2+UR7+0xd880], R20 ;  /* 0x00d8801402007988 */ /* 0x000fe80008000007 */
[----:B---3--:R-:W3:Y:S04]  /*352f0*/  LDL.LU R121, [R1+0x1ec8] ;  /* 0x001ec80001797983 */ /* 0x008ee80000300800 */
[----:B------:R-:W-:Y:S04]  /*35300*/  STS.U8 [R2+UR7+0xdc80], R19 ;  /* 0x00dc801302007988 */ /* 0x000fe80008000007 */
[----:B--2---:R-:W2:Y:S04]  /*35310*/  LDL.LU R120, [R1+0x1ec4] ;  /* 0x001ec40001787983 */ /* 0x004ea80000300800 */
[----:B------:R-:W-:Y:S04]  /*35320*/  STS.U8 [R2+UR7+0xe080], R18 ;  /* 0x00e0801202007988 */ /* 0x000fe80008000007 */
[----:B----4-:R-:W4:Y:S04]  /*35330*/  LDL.LU R123, [R1+0x1ec0] ;  /* 0x001ec000017b7983 */ /* 0x010f280000300800 */
[----:B------:R-:W-:Y:S04]  /*35340*/  STS.U8 [R2+UR7+0xe480], R17 ;  /* 0x00e4801102007988 */ /* 0x000fe80008000007 */
[----:B------:R-:W3:Y:S04]  /*35350*/  LDL.LU R124, [R1+0x1ebc] ;  /* 0x001ebc00017c7983 */ /* 0x000ee80000300800 */
[----:B------:R-:W-:Y:S04]  /*35360*/  STS.U8 [R2+UR7+0xe880], R16 ;  /* 0x00e8801002007988 */ /* 0x000fe80008000007 */
[----:B------:R-:W-:Y:S04]  /*35370*/  STS.U8 [R2+UR7+0xec80], R15 ;  /* 0x00ec800f02007988 */ /* 0x000fe80008000007 */
[----:B------:R-:W-:Y:S04]  /*35380*/  STS.U8 [R2+UR7+0xf080], R14 ;  /* 0x00f0800e02007988 */ /* 0x000fe80008000007 */
[----:B------:R-:W-:Y:S04]  /*35390*/  STS.U8 [R2+UR7+0xf480], R13 ;  /* 0x00f4800d02007988 */ /* 0x000fe80008000007 */
[----:B------:R-:W-:Y:S04]  /*353a0*/  STL [R1+0x193c], R248 ;  /* 0x00193cf801007387 */ /* 0x000fe80000100800 */
[----:B------:R-:W-:Y:S04]  /*353b0*/  STS.U8 [R2+UR7+0xf880], R12 ;  /* 0x00f8800c02007988 */ /* 0x000fe80008000007 */
[----:B------:R-:W-:Y:S04]  /*353c0*/  STL [R1+0x1ca0], R247 ;  /* 0x001ca0f701007387 */ /* 0x000fe80000100800 */
[----:B------:R0:W-:Y:S04]  /*353d0*/  STS.U8 [R2+UR7+0xfc80], R11 ;  /* 0x00fc800b02007988 */ /* 0x0001e80008000007 */
[----:B------:R-:W2:Y:S04]  /*353e0*/  LDL R3, [R1+0xc34] ;  /* 0x000c340001037983 */ /* 0x000ea80000100800 */
[----:B0-----:R-:W2:Y:S04]  /*353f0*/  LDL R2, [R1+0x1830] ;  /* 0x0018300001027983 */ /* 0x001ea80000100800 */
        /* <DEDUP_REMOVED lines=13> */
[----:B------:R-:W-:-:S03]  /*354d0*/  LOP3.LUT R122, R0, 0x20, RZ, 0x3c, !PT ;  /* 0x00000020007a7812 */ /* 0x000fc600078e3cff */
        /* <DEDUP_REMOVED lines=9> */
[----:B---3--:R-:W-:-:S03]  /*35570*/  PRMT R124, RZ, 0x7610, R124 ;  /* 0x00007610ff7c7816 */ /* 0x008fc6000000007c */
[----:B------:R-:W-:Y:S04]  /*35580*/  STS.U8 [R122+UR7+0x100], R10 ;  /* 0x0001000a7a007988 */ /* 0x000fe80008000007 */
[----:B------:R-:W3:Y:S04]  /*35590*/  LDL.LU R249, [R1+0x6e8] ;  /* 0x0006e80001f97983 */ /* 0x000ee80000300800 */
[----:B--2---:R-:W2:Y:S04]  /*355a0*/  @!P1 LDG.E.U8 R124, desc[UR44][R2.64] ;  /* 0x0000002c027c9981 */ /* 0x004ea8000c1e1100 */
[----:B------:R-:W-:Y:S04]  /*355b0*/  STS.U8 [R122+UR7+0x500], R9 ;  /* 0x000500097a007988 */ /* 0x000fe80008000007 */
[----:B------:R-:W3:Y:S04]  /*355c0*/  LDL.LU R250, [R1+0x6e0] ;  /* 0x0006e00001fa7983 */ /* 0x000ee80000300800 */
        /* <DEDUP_REMOVED lines=8> */
[----:B------:R0:W-:Y:S04]  /*35650*/  STS.U8 [R122+UR7+0x1900], R4 ;  /* 0x001900047a007988 */ /* 0x0001e80008000007 */
[----:B0-----:R-:W4:Y:S04]  /*35660*/  LDL.LU R122, [R1+0x1eb8] ;  /* 0x001eb800017a7983 */ /* 0x001f280000300800 */
[----:B--2---:R0:W-:Y:S04]  /*35670*/  STL [R1+0x638], R124 ;  /* 0x0006387c01007387 */ /* 0x0041e80000100800 */
[----:B0-----:R-:W2:Y:S04]  /*35680*/  LDL.LU R124, [R1+0x1eb4] ;  /* 0x001eb400017c7983 */ /* 0x001ea80000300800 */
[----:B------:R-:W3:Y:S04]  /*35690*/  LDL R2, [R1+0xc30] ;  /* 0x000c300001027983 */ /* 0x000ee80000100800 */
[----:B------:R-:W3:Y:S01]  /*356a0*/  LDL R3, [R1+0x182c] ;  /* 0x00182c0001037983 */ /* 0x000ee20000100800 */
[----:B----4-:R-:W-:-:S02]  /*356b0*/  PRMT R122, RZ, 0x7610, R122 ;  /* 0x00007610ff7a7816 */ /* 0x010fc4000000007a */
[----:B---3--:R-:W-:-:S04]  /*356c0*/  @!P1 LOP3.LUT R3, R3, R2, RZ, 0x3c, !PT ;  /* 0x0000000203039212 */ /* 0x008fc800078e3cff */
[----:B------:R-:W-:-:S04]  /*356d0*/  @!P1 LOP3.LUT R2, R3, R2, RZ, 0x3c, !PT ;  /* 0x0000000203029212 */ /* 0x000fc800078e3cff */
[----:B------:R-:W-:-:S05]  /*356e0*/  @!P1 LOP3.LUT R3, R3, R2, RZ, 0x3c, !PT ;  /* 0x0000000203039212 */ /* 0x000fca00078e3cff */
[----:B------:R-:W3:Y:S04]  /*356f0*/  @!P1 LDG.E.U8 R122, desc[UR44][R2.64] ;  /* 0x0000002c027a9981 */ /* 0x000ee8000c1e1100 */
[----:B---3--:R0:W-:Y:S04]  /*35700*/  STL [R1+0x634], R122 ;  /* 0x0006347a01007387 */ /* 0x0081e80000100800 */
[----:B0-----:R-:W3:Y:S04]  /*35710*/  LDL.LU R122, [R1+0x1eb0] ;  /* 0x001eb000017a7983 */ /* 0x001ee80000300800 */
[----:B------:R-:W4:Y:S04]  /*35720*/  LDL R2, [R1+0xc2c] ;  /* 0x000c2c0001027983 */ /* 0x000f280000100800 */
[----:B------:R-:W4:Y:S01]  /*35730*/  LDL R3, [R1+0x1828] ;  /* 0x0018280001037983 */ /* 0x000f220000100800 */
[----:B--2---:R-:W-:-:S02]  /*35740*/  PRMT R124, RZ, 0x7610, R124 ;  /* 0x00007610ff7c7816 */ /* 0x004fc4000000007c */
[----:B----4-:R-:W-:-:S04]  /*35750*/  @!P1 LOP3.LUT R3, R3, R2, RZ, 0x3c, !PT ;  /* 0x0000000203039212 */ /* 0x010fc800078e3cff */
[----:B------:R-:W-:-:S04]  /*35760*/  @!P1 LOP3.LUT R2, R3, R2, RZ, 0x3c, !PT ;  /* 0x0000000203029212 */ /* 0x000fc800078e3cff */
[----:B------:R-:W-:-:S05]  /*35770*/  @!P1 LOP3.LUT R3, R3, R2, RZ, 0x3c, !PT ;  /* 0x0000000203039212 */ /* 0x000fca00078e3cff */
[----:B------:R-:W2:Y:S04]  /*35780*/  @!P1 LDG.E.U8 R124, desc[UR44][R2.64] ;  /* 0x0000002c027c9981 */ /* 0x000ea8000c1e1100 */
[----:B--2---:R0:W-:Y:S04]  /*35790*/  STL [R1+0x630], R124 ;  /* 0x0006307c01007387 */ /* 0x0041e80000100800 */
[----:B0-----:R-:W2:Y:S04]  /*357a0*/  LDL.LU R124, [R1+0x1eac] ;  /* 0x001eac00017c7983 */ /* 0x001ea80000300800 */
[----:B------:R-:W4:Y:S04]  /*357b0*/  LDL R2, [R1+0xc28] ;  /* 0x000c280001027983 */ /* 0x000f280000100800 */
[----:B------:R-:W4:Y:S01]  /*357c0*/  LDL R3, [R1+0x1824] ;  /* 0x0018240001037983 */ /* 0x000f220000100800 */
[----:B---3--:R-:W-:-:S02]  /*357d0*/  PRMT R122, RZ, 0x7610, R122 ;  /* 0x00007610ff7a7816 */ /* 0x008fc4000000007a */
[----:B----4-:R-:W-:-:S04]  /*357e0*/  @!P1 LOP3.LUT R3, R3, R2, RZ, 0x3c, !PT ;  /* 0x0000000203039212 */ /* 0x010fc800078e3cff */
        /* <DEDUP_REMOVED lines=277> */
[----:B------:R-:W-:-:S02]  /*36940*/  PRMT R123, RZ, 0x7610, R123 ;  /* 0x00007610ff7b7816 */ /* 0x000fc4000000007b */
[----:B----4-:R-:W-:-:S04]  /*36950*/  @!P1 LOP3.LUT R3, R3, R2, RZ, 0x3c, !PT ;  /* 0x0000000203039212 */ /* 0x010fc800078e3cff */
[----:B------:R-:W-:-:S04]  /*36960*/  @!P1 LOP3.LUT R2, R3, R2, RZ, 0x3c, !PT ;  /* 0x0000000203029212 */ /* 0x000fc800078e3cff */
[----:B------:R-:W-:-:S05]  /*36970*/  @!P1 LOP3.LUT R3, R3, R2, RZ, 0x3c, !PT ;  /* 0x0000000203039212 */ /* 0x000fca00078e3cff */
[----:B------:R-:W4:Y:S04]  /*36980*/  @!P1 LDG.E.U8 R123, desc[UR44][R2.64] ;  /* 0x0000002c027b9981 */ /* 0x000f28000c1e1100 */
[----:B----4-:R0:W-:Y:S04]  /*36990*/  STL [R1+0x5ac], R123 ;  /* 0x0005ac7b01007387 */ /* 0x0101e80000100800 */
        /* <DEDUP_REMOVED lines=9> */
[----:B0-----:R-:W4:Y:S04]  /*36a30*/  LDL.LU R120, [R1+0x1e28] ;  /* 0x001e280001787983 */ /* 0x001f280000300800 */
[----:B------:R-:W2:Y:S04]  /*36a40*/  LDL R2, [R1+0x1680] ;  /* 0x0016800001027983 */ /* 0x000ea80000100800 */
[----:B------:R-:W2:Y:S01]  /*36a50*/  LDL R3, [R1+0x1684] ;  /* 0x0016840001037983 */ /* 0x000ea20000100800 */
[----:B------:R-:W-:-:S02]  /*36a60*/  PRMT R121, RZ, 0x7610, R121 ;  /* 0x00007610ff797816 */ /* 0x000fc40000000079 */
[----:B--2---:R-:W-:-:S04]  /*36a70*/  @!P1 LOP3.LUT R3, R3, R2, RZ, 0x3c, !PT ;  /* 0x0000000203039212 */ /* 0x004fc800078e3cff */
[----:B------:R-:W-:-:S04]  /*36a80*/  @!P1 LOP3.LUT R2, R3, R2, RZ, 0x3c, !PT ;  /* 0x0000000203029212 */ /* 0x000fc800078e3cff */
[----:B------:R-:W-:-:S05]  /*36a90*/  @!P1 LOP3.LUT R3, R3, R2, RZ, 0x3c, !PT ;  /* 0x0000000203039212 */ /* 0x000fca00078e3cff */
[----:B------:R-:W2:Y:S04]  /*36aa0*/  @!P1 LDG.E.U8 R121, desc[UR44][R2.64] ;  /* 0x0000002c02799981 */ /* 0x000ea8000c1e1100 */
[----:B--2---:R0:W-:Y:S04]  /*36ab0*/  STL [R1+0x5a4], R121 ;  /* 0x0005a47901007387 */ /* 0x0041e80000100800 */
        /* <DEDUP_REMOVED lines=9> */
[----:B0-----:R-:W2:Y:S04]  /*36b50*/  LDL.LU R118, [R1+0x1e20] ;  /* 0x001e200001767983 */ /* 0x001ea80000300800 */
[----:B------:R-:W3:Y:S04]  /*36b60*/  LDL R2, [R1+0x1670] ;  /* 0x0016700001027983 */ /* 0x000ee80000100800 */
[----:B------:R-:W3:Y:S01]  /*36b70*/  LDL R3, [R1+0x1674] ;  /* 0x0016740001037983 */ /* 0x000ee20000100800 */
[----:B------:R-:W-:-:S02]  /*36b80*/  PRMT R119, RZ, 0x7610, R119 ;  /* 0x00007610ff777816 */ /* 0x000fc40000000077 */
[----:B---3--:R-:W-:-:S04]  /*36b90*/  @!P1 LOP3.LUT R3, R3, R2, RZ, 0x3c, !PT ;  /* 0x0000000203039212 */ /* 0x008fc800078e3cff */
[----:B------:R-:W-:-:S04]  /*36ba0*/  @!P1 LOP3.LUT R2, R3, R2, RZ, 0x3c, !PT ;  /* 0x0000000203029212 */ /* 0x000fc800078e3cff */
[----:B------:R-:W-:-:S05]  /*36bb0*/  @!P1 LOP3.LUT R3, R3, R2, RZ, 0x3c, !PT ;  /* 0x0000000203039212 */ /* 0x000fca00078e3cff */
[----:B------:R-:W3:Y:S04]  /*36bc0*/  @!P1 LDG.E.U8 R119, desc[UR44][R2.64] ;  /* 0x0000002c02779981 */ /* 0x000ee8000c1e1100 */
[----:B---3--:R0:W-:Y:S04]  /*36bd0*/  STL [R1+0x59c], R119 ;  /* 0x00059c7701007387 */ /* 0x0081e80000100800 */
        /* <DEDUP_REMOVED lines=640> */
[----:B------:R-:W3:Y:S01]  /*393e0*/  LDL R3, [R1+0x1374] ;  /* 0x0013740001037983 */ /* 0x000ee20000100800 */
[----:B------:R-:W-:Y:S01]  /*393f0*/  PRMT R47, RZ, 0x7610, R47 ;  /* 0x00007610ff2f7816 */ /* 0x000fe2000000002f */
[----:B---3--:R-:W-:-:S02]  /*39400*/  @!P1 IMAD.MOV.U32 R2, RZ, RZ, R3 ;  /* 0x000000ffff029224 */ /* 0x008fc400078e0003 */
[----:B------:R-:W-:-:S05]  /*39410*/  @!P1 IMAD.MOV.U32 R3, RZ, RZ, R126 ;  /* 0x000000ffff039224 */ /* 0x000fca00078e007e */
[----:B------:R-:W3:Y:S04]  /*39420*/  @!P1 LDG.E.U8 R47, desc[UR44][R2.64] ;  /* 0x0000002c022f9981 */ /* 0x000ee8000c1e1100 */
[----:B---3--:R0:W-:Y:S04]  /*39430*/  STL [R1+0x47c], R47 ;  /* 0x00047c2f01007387 */ /* 0x0081e80000100800 */
[----:B0-----:R-:W2:Y:S04]  /*39440*/  LDL.LU R47, [R1+0x1cfc] ;  /* 0x001cfc00012f7983 */ /* 0x001ea80000300800 */
[----:B------:R-:W3:Y:S01]  /*39450*/  LDL R3, [R1+0x136c] ;  /* 0x00136c0001037983 */ /* 0x000ee20000100800 */
[----:B------:R-:W-:Y:S01]  /*39460*/  PRMT R44, RZ, 0x7610, R44 ;  /* 0x00007610ff2c7816 */ /* 0x000fe2000000002c */
[----:B---3--:R-:W-:-:S02]  /*39470*/  @!P1 IMAD.MOV.U32 R2, RZ, RZ, R3 ;  /* 0x000000ffff029224 */ /* 0x008fc400078e0003 */
[----:B------:R-:W-:-:S05]  /*39480*/  @!P1 IMAD.MOV.U32 R3, RZ, RZ, R128 ;  /* 0x000000ffff039224 */ /* 0x000fca00078e0080 */
[----:B------:R-:W3:Y:S04]  /*39490*/  @!P1 LDG.E.U8 R44, desc[UR44][R2.64] ;  /* 0x0000002c022c9981 */ /* 0x000ee8000c1e1100 */
[----:B---3--:R0:W-:Y:S04]  /*394a0*/  STL [R1+0x478], R44 ;  /* 0x0004782c01007387 */ /* 0x0081e80000100800 */
[----:B0-----:R-:W3:Y:S04]  /*394b0*/  LDL.LU R44, [R1+0x1cf8] ;  /* 0x001cf800012c7983 */ /* 0x001ee80000300800 */
[----:B------:R-:W4:Y:S01]  /*394c0*/  LDL R3, [R1+0x1364] ;  /* 0x0013640001037983 */ /* 0x000f220000100800 */
[----:B------:R-:W-:-:S02]  /*394d0*/  PRMT R45, RZ, 0x7610, R45 ;  /* 0x00007610ff2d7816 */ /* 0x000fc4000000002d */
[----:B------:R-:W-:Y:S02]  /*394e0*/  PRMT R42, RZ, 0x7610, R42 ;  /* 0x00007610ff2a7816 */ /* 0x000fe4000000002a */
[----:B------:R-:W-:Y:S02]  /*394f0*/  PRMT R43, RZ, 0x7610, R43 ;  /* 0x00007610ff2b7816 */ /* 0x000fe4000000002b */
[----:B------:R-:W-:Y:S02]  /*39500*/  PRMT R40, RZ, 0x7610, R40 ;  /* 0x00007610ff287816 */ /* 0x000fe40000000028 */
[----:B------:R-:W-:Y:S02]  /*39510*/  PRMT R41, RZ, 0x7610, R41 ;  /* 0x00007610ff297816 */ /* 0x000fe40000000029 */
[----:B------:R-:W-:Y:S02]  /*39520*/  PRMT R38, RZ, 0x7610, R38 ;  /* 0x00007610ff267816 */ /* 0x000fe40000000026 */
[----:B------:R-:W-:Y:S01]  /*39530*/  PRMT R39, RZ, 0x7610, R39 ;  /* 0x00007610ff277816 */ /* 0x000fe20000000027 */
[----:B----4-:R-:W-:-:S02]  /*39540*/  @!P1 IMAD.MOV.U32 R2, RZ, RZ, R3 ;  /* 0x000000ffff029224 */ /* 0x010fc400078e0003 */
[----:B------:R-:W-:-:S05]  /*39550*/  @!P1 IMAD.MOV.U32 R3, RZ, RZ, R130 ;  /* 0x000000ffff039224 */ /* 0x000fca00078e0082 */
[----:B------:R0:W4:Y:S02]  /*39560*/  @!P1 LDG.E.U8 R45, desc[UR44][R2.64] ;  /* 0x0000002c022d9981 */ /* 0x000124000c1e1100 */
[----:B0-----:R-:W-:Y:S02]  /*39570*/  @!P1 IMAD.MOV.U32 R2, RZ, RZ, R125 ;  /* 0x000000ffff029224 */ /* 0x001fe400078e007d */
[----:B------:R-:W-:-:S05]  /*39580*/  @!P1 IMAD.MOV.U32 R3, RZ, RZ, R136 ;  /* 0x000000ffff039224 */ /* 0x000fca00078e0088 */
[----:B------:R0:W2:Y:S02]  /*39590*/  @!P1 LDG.E.U8 R42, desc[UR44][R2.64] ;  /* 0x0000002c022a9981 */ /* 0x0000a4000c1e1100 */
[----:B0-----:R-:W-:Y:S02]  /*395a0*/  @!P1 IMAD.MOV.U32 R2, RZ, RZ, R127 ;  /* 0x000000ffff029224 */ /* 0x001fe400078e007f */
[----:B------:R-:W-:-:S05]  /*395b0*/  @!P1 IMAD.MOV.U32 R3, RZ, RZ, R138 ;  /* 0x000000ffff039224 */ /* 0x000fca00078e008a */
[----:B------:R0:W3:Y:S02]  /*395c0*/  @!P1 LDG.E.U8 R43, desc[UR44][R2.64] ;  /* 0x0000002c022b9981 */ /* 0x0000e4000c1e1100 */
        /* <DEDUP_REMOVED lines=11> */
[----:B------:R-:W3:Y:S04]  /*39680*/  @!P1 LDG.E.U8 R39, desc[UR44][R2.64] ;  /* 0x0000002c02279981 */ /* 0x000ee8000c1e1100 */
[----:B----4-:R0:W-:Y:S04]  /*39690*/  STL [R1+0x474], R45 ;  /* 0x0004742d01007387 */ /* 0x0101e80000100800 */
[----:B0-----:R-:W4:Y:S04]  /*396a0*/  LDL.LU R45, [R1+0x1cf4] ;  /* 0x001cf400012d7983 */ /* 0x001f280000300800 */
[----:B--2---:R0:W-:Y:S04]  /*396b0*/  STL [R1+0x470], R42 ;  /* 0x0004702a01007387 */ /* 0x0041e80000100800 */
[----:B0-----:R-:W2:Y:S04]  /*396c0*/  LDL.LU R42, [R1+0x1cf0] ;  /* 0x001cf000012a7983 */ /* 0x001ea80000300800 */
[----:B---3--:R0:W-:Y:S04]  /*396d0*/  STL [R1+0x46c], R43 ;  /* 0x00046c2b01007387 */ /* 0x0081e80000100800 */
[----:B0-----:R-:W2:Y:S04]  /*396e0*/  LDL.LU R43, [R1+0x1cec] ;  /* 0x001cec00012b7983 */ /* 0x001ea80000300800 */
[----:B------:R0:W-:Y:S04]  /*396f0*/  STL [R1+0x468], R40 ;  /* 0x0004682801007387 */ /* 0x0001e80000100800 */
[----:B0-----:R-:W3:Y:S04]  /*39700*/  LDL.LU R40, [R1+0x1ce8] ;  /* 0x001ce80001287983 */ /* 0x001ee80000300800 */
[----:B------:R0:W-:Y:S04]  /*39710*/  STL [R1+0x464], R41 ;  /* 0x0004642901007387 */ /* 0x0001e80000100800 */
[----:B0-----:R-:W3:Y:S04]  /*39720*/  LDL.LU R41, [R1+0x1ce4] ;  /* 0x001ce40001297983 */ /* 0x001ee80000300800 */
[----:B------:R0:W-:Y:S04]  /*39730*/  STL [R1+0x460], R38 ;  /* 0x0004602601007387 */ /* 0x0001e80000100800 */
[----:B0-----:R-:W3:Y:S04]  /*39740*/  LDL.LU R38, [R1+0x1ce0] ;  /* 0x001ce00001267983 */ /* 0x001ee80000300800 */
[----:B------:R0:W-:Y:S04]  /*39750*/  STL [R1+0x45c], R39 ;  /* 0x00045c2701007387 */ /* 0x0001e80000100800 */
[----:B0-----:R-:W3:Y:S04]  /*39760*/  LDL.LU R39, [R1+0x1cdc] ;  /* 0x001cdc0001277983 */ /* 0x001ee80000300800 */
[----:B------:R-:W4:Y:S01]  /*39770*/  LDL R3, [R1+0x1308] ;  /* 0x0013080001037983 */ /* 0x000f220000100800 */
[----:B------:R-:W-:Y:S01]  /*39780*/  PRMT R36, RZ, 0x7610, R36 ;  /* 0x00007610ff247816 */ /* 0x000fe20000000024 */
[----:B------:R-:W-:-:S05]  /*39790*/  @!P1 IMAD.MOV.U32 R2, RZ, RZ, R141 ;  /* 0x000000ffff029224 */ /* 0x000fca00078e008d */
[----:B----4-:R-:W4:Y:S01]  /*397a0*/  @!P1 LDG.E.U8 R36, desc[UR44][R2.64] ;  /* 0x0000002c02249981 */ /* 0x010f22000c1e1100 */
[----:B------:R-:W-:-:S03]  /*397b0*/  PRMT R37, RZ, 0x7610, R37 ;  /* 0x00007610ff257816 */ /* 0x000fc60000000025 */
[----:B----4-:R0:W-:Y:S04]  /*397c0*/  STL [R1+0x458], R36 ;  /* 0x0004582401007387 */ /* 0x0101e80000100800 */
[----:B0-----:R-:W4:Y:S04]  /*397d0*/  LDL.LU R36, [R1+0x1cd8] ;  /* 0x001cd80001247983 */ /* 0x001f280000300800 */
[----:B------:R-:W2:Y:S01]  /*397e0*/  LDL R3, [R1+0x1300] ;  /* 0x0013000001037983 */ /* 0x000ea20000100800 */
[----:B------:R-:W-:-:S05]  /*397f0*/  @!P1 IMAD.MOV.U32 R2, RZ, RZ, R143 ;  /* 0x000000ffff029224 */ /* 0x000fca00078e008f */
[----:B--2---:R-:W2:Y:S01]  /*39800*/  @!P1 LDG.E.U8 R37, desc[UR44][R2.64] ;  /* 0x0000002c02259981 */ /* 0x004ea2000c1e1100 */
[----:B------:R-:W-:-:S03]  /*39810*/  PRMT R34, RZ, 0x7610, R34 ;  /* 0x00007610ff227816 */ /* 0x000fc60000000022 */
[----:B--2---:R0:W-:Y:S04]  /*39820*/  STL [R1+0x454], R37 ;  /* 0x0004542501007387 */ /* 0x0041e80000100800 */
[----:B0-----:R-:W4:Y:S04]  /*39830*/  LDL.LU R37, [R1+0x1cd4] ;  /* 0x001cd40001257983 */ /* 0x001f280000300800 */
[----:B------:R-:W2:Y:S01]  /*39840*/  LDL R3, [R1+0x12f8] ;  /* 0x0012f80001037983 */ /* 0x000ea20000100800 */
[----:B------:R-:W-:-:S05]  /*39850*/  @!P1 IMAD.MOV.U32 R2, RZ, RZ, R145 ;  /* 0x000000ffff029224 */ /* 0x000fca00078e0091 */
[----:B--2---:R-:W2:Y:S01]  /*39860*/  @!P1 LDG.E.U8 R34, desc[UR44][R2.64] ;  /* 0x0000002c02229981 */ /* 0x004ea2000c1e1100 */
[----:B------:R-:W-:-:S03]  /*39870*/  PRMT R35, RZ, 0x7610, R35 ;  /* 0x00007610ff237816 */ /* 0x000fc60000000023 */
[----:B--2---:R0:W-:Y:S04]  /*39880*/  STL [R1+0x450], R34 ;  /* 0x0004502201007387 */ /* 0x0041e80000100800 */
[----:B0-----:R-:W2:Y:S04]  /*39890*/  LDL.LU R34, [R1+0x1cd0] ;  /* 0x001cd00001227983 */ /* 0x001ea80000300800 */
[----:B------:R-:W3:Y:S01]  /*398a0*/  LDL R3, [R1+0x12f0] ;  /* 0x0012f00001037983 */ /* 0x000ee20000100800 */
[----:B------:R-:W-:-:S05]  /*398b0*/  @!P1 IMAD.MOV.U32 R2, RZ, RZ, R147 ;  /* 0x000000ffff029224 */ /* 0x000fca00078e0093 */
[----:B---3--:R-:W3:Y:S01]  /*398c0*/  @!P1 LDG.E.U8 R35, desc[UR44][R2.64] ;  /* 0x0000002c02239981 */ /* 0x008ee2000c1e1100 */
[----:B------:R-:W-:-:S03]  /*398d0*/  PRMT R32, RZ, 0x7610, R32 ;  /* 0x00007610ff207816 */ /* 0x000fc60000000020 */
[----:B---3--:R0:W-:Y:S04]  /*398e0*/  STL [R1+0x44c], R35 ;  /* 0x00044c2301007387 */ /* 0x0081e80000100800 */
[----:B0-----:R-:W2:Y:S04]  /*398f0*/  LDL.LU R35, [R1+0x1ccc] ;  /* 0x001ccc0001237983 */ /* 0x001ea80000300800 */
[----:B------:R-:W3:Y:S01]  /*39900*/  LDL R3, [R1+0x12e8] ;  /* 0x0012e80001037983 */ /* 0x000ee20000100800 */
[----:B------:R-:W-:-:S05]  /*39910*/  PRMT R2, RZ, 0x7610, R2 ;  /* 0x00007610ff027816 */ /* 0x000fca0000000002 */
[----:B------:R0:W-:Y:S02]  /*39920*/  STL.S16 [R1+0x444], R2 ;  /* 0x0004440201007387 */ /* 0x0001e40000100600 */
[----:B0-----:R-:W-:-:S05]  /*39930*/  @!P1 IMAD.MOV.U32 R2, RZ, RZ, R149 ;  /* 0x000000ffff029224 */ /* 0x001fca00078e0095 */
[----:B---3--:R0:W3:Y:S02]  /*39940*/  @!P1 LDG.E.U8 R32, desc[UR44][R2.64] ;  /* 0x0000002c02209981 */ /* 0x0080e4000c1e1100 */
[----:B0-----:R-:W-:Y:S02]  /*39950*/  @!P1 IMAD.MOV.U32 R2, RZ, RZ, R151 ;  /* 0x000000ffff029224 */ /* 0x001fe400078e0097 */
[----:B---3--:R0:W-:Y:S04]  /*39960*/  STL [R1+0x448], R32 ;  /* 0x0004482001007387 */ /* 0x0081e80000100800 */
[----:B0-----:R-:W3:Y:S04]  /*39970*/  LDL.LU R32, [R1+0x1cc8] ;  /* 0x001cc80001207983 */ /* 0x001ee80000300800 */
[----:B------:R-:W4:Y:S04]  /*39980*/  LDL R3, [R1+0x12e0] ;  /* 0x0012e00001037983 */ /* 0x000f280000100800 */
[----:B------:R0:W-:Y:S04]  /*39990*/  STL.64 [R1+0x1bd0], R150 ;  /* 0x001bd09601007387 */ /* 0x0001e80000100a00 */
[----:B------:R-:W-:Y:S04]  /*399a0*/  STL.64 [R1+0x1bc8], R148 ;  /* 0x001bc89401007387 */ /* 0x000fe80000100a00 */
[----:B------:R-:W-:Y:S04]  /*399b0*/  STL.64 [R1+0x1bc0], R146 ;  /* 0x001bc09201007387 */ /* 0x000fe80000100a00 */
[----:B------:R1:W-:Y:S01]  /*399c0*/  STL.64 [R1+0x1bb8], R144 ;  /* 0x001bb89001007387 */ /* 0x0003e20000100a00 */
[----:B0-----:R-:W-:-:S02]  /*399d0*/  IMAD.MOV.U32 R151, RZ, RZ, R30 ;  /* 0x000000ffff977224 */ /* 0x001fc400078e001e */
[----:B-1----:R-:W-:Y:S02]  /*399e0*/  IMAD.MOV.U32 R144, RZ, RZ, R33 ;  /* 0x000000ffff907224 */ /* 0x002fe400078e0021 */
[----:B------:R-:W-:Y:S01]  /*399f0*/  IMAD.MOV.U32 R145, RZ, RZ, R31 ;  /* 0x000000ffff917224 */ /* 0x000fe200078e001f */
[----:B------:R-:W3:Y:S04]  /*39a00*/  LDL.LU R33, [R1+0x1cc4] ;  /* 0x001cc40001217983 */ /* 0x000ee80000300800 */
[----:B------:R-:W3:Y:S04]  /*39a10*/  LDL.LU R30, [R1+0x1cc0] ;  /* 0x001cc000011e7983 */ /* 0x000ee80000300800 */
[----:B------:R-:W3:Y:S01]  /*39a20*/  LDL.LU R31, [R1+0x1cbc] ;  /* 0x001cbc00011f7983 */ /* 0x000ee20000300800 */
[----:B------:R-:W-:-:S02]  /*39a30*/  IMAD.MOV.U32 R146, RZ, RZ, R28 ;  /* 0x000000ffff927224 */ /* 0x000fc400078e001c */
[----:B------:R-:W-:Y:S01]  /*39a40*/  IMAD.MOV.U32 R148, RZ, RZ, R29 ;  /* 0x000000ffff947224 */ /* 0x000fe200078e001d */
[----:B------:R-:W3:Y:S04]  /*39a50*/  LDL.LU R28, [R1+0x1cb8] ;  /* 0x001cb800011c7983 */ /* 0x000ee80000300800 */
[----:B------:R-:W3:Y:S04]  /*39a60*/  LDL.LU R29, [R1+0x1cb4] ;  /* 0x001cb400011d7983 */ /* 0x000ee80000300800 */
[----:B------:R0:W-:Y:S01]  /*39a70*/  STL.64 [R1+0x1bb0], R142 ;  /* 0x001bb08e01007387 */ /* 0x0001e20000100a00 */
[----:B------:R-:W-:-:S02]  /*39a80*/  IMAD.MOV.U32 R150, RZ, RZ, R27 ;  /* 0x000000ffff967224 */ /* 0x000fc400078e001b */
[----:B------:R-:W-:Y:S02]  /*39a90*/  IMAD.MOV.U32 R147, RZ, RZ, R24 ;  /* 0x000000ffff937224 */ /* 0x000fe400078e0018 */
[----:B------:R-:W-:Y:S02]  /*39aa0*/  IMAD.MOV.U32 R149, RZ, RZ, R25 ;  /* 0x000000ffff957224 */ /* 0x000fe400078e0019 */
[----:B0-----:R-:W-:Y:S02]  /*39ab0*/  IMAD.MOV.U32 R143, RZ, RZ, R26 ;  /* 0x000000ffff8f7224 */ /* 0x001fe400078e001a */
[----:B------:R-:W3:Y:S04]  /*39ac0*/  LDL.LU R26, [R1+0x1cb0] ;  /* 0x001cb000011a7983 */ /* 0x000ee80000300800 */
[----:B------:R-:W3:Y:S04]  /*39ad0*/  LDL.LU R27, [R1+0x1cac] ;  /* 0x001cac00011b7983 */ /* 0x000ee80000300800 */
[----:B------:R-:W3:Y:S04]  /*39ae0*/  LDL.LU R24, [R1+0x1ca8] ;  /* 0x001ca80001187983 */ /* 0x000ee80000300800 */
[----:B------:R-:W3:Y:S04]  /*39af0*/  LDL.LU R25, [R1+0x1ca4] ;  /* 0x001ca40001197983 */ /* 0x000ee80000300800 */
[----:B------:R-:W4:Y:S04]  /*39b00*/  LDL.LU R142, [R1+0x444] ;  /* 0x00044400018e7983 */ /* 0x000f280000300800 */
[----:B------:R-:W-:Y:S04]  /*39b10*/  STL.64 [R1+0x1ba8], R140 ;  /* 0x001ba88c01007387 */ /* 0x000fe80000100a00 */
        /* <DEDUP_REMOVED lines=48> */
[----:B------:R0:W-:Y:S04]  /*39e20*/  STL.64 [R1+0x1a20], R42 ;  /* 0x001a202a01007387 */ /* 0x0001e80000100a00 */
[----:B0-----:R-:W3:Y:S04]  /*39e30*/  LDL R42, [R1+0x12c0] ;  /* 0x0012c000012a7983 */ /* 0x001ee80000100800 */
[----:B------:R-:W3:Y:S04]  /*39e40*/  LDL R43, [R1+0x12c4] ;  /* 0x0012c400012b7983 */ /* 0x000ee80000100800 */
[----:B------:R0:W-:Y:S04]  /*39e50*/  STL.64 [R1+0x1a18], R40 ;  /* 0x001a182801007387 */ /* 0x0001e80000100a00 */
[----:B0-----:R-:W2:Y:S04]  /*39e60*/  LDL R40, [R1+0x12c8] ;  /* 0x0012c80001287983 */ /* 0x001ea80000100800 */
[----:B------:R-:W3:Y:S01]  /*39e70*/  LDL R41, [R1+0x12cc] ;  /* 0x0012cc0001297983 */ /* 0x000ee20000100800 */
[----:B------:R-:W-:-:S03]  /*39e80*/  PRMT R247, RZ, 0x7610, R247 ;  /* 0x00007610fff77816 */ /* 0x000fc600000000f7 */
[----:B----4-:R2:W4:Y:S02]  /*39e90*/  @!P1 LDG.E.U8 R142, desc[UR44][R2.64] ;  /* 0x0000002c028e9981 */ /* 0x010524000c1e1100 */
[----:B--2---:R-:W-:Y:S02]  /*39ea0*/  @!P1 IMAD.MOV.U32 R3, RZ, RZ, R40 ;  /* 0x000000ffff039224 */ /* 0x004fe400078e0028 */
[----:B---3--:R-:W-:-:S05]  /*39eb0*/  @!P1 IMAD.MOV.U32 R2, RZ, RZ, R41 ;  /* 0x000000ffff029224 */ /* 0x008fca00078e0029 */
[----:B------:R-:W2:Y:S04]  /*39ec0*/  @!P1 LDG.E.U8 R247, desc[UR44][R2.64] ;  /* 0x0000002c02f79981 */ /* 0x000ea8000c1e1100 */
        /* <DEDUP_REMOVED lines=8> */
[----:B----4-:R-:W-:Y:S04]  /*39f50*/  STL [R1+0x1bd8], R142 ;  /* 0x001bd88e01007387 */ /* 0x010fe80000100800 */
[----:B--2---:R0:W-:Y:S04]  /*39f60*/  STL [R1+0x440], R247 ;  /* 0x000440f701007387 */ /* 0x0041e80000100800 */
[----:B0-----:R-:W2:Y:S04]  /*39f70*/  LDL.LU R247, [R1+0x1ca0] ;  /* 0x001ca00001f77983 */ /* 0x001ea80000300800 */
[----:B------:R-:W3:Y:S04]  /*39f80*/  LDL R39, [R1+0x12b8] ;  /* 0x0012b80001277983 */ /* 0x000ee80000100800 */
[----:B------:R-:W4:Y:S04]  /*39f90*/  LDL R38, [R1+0x12bc] ;  /* 0x0012bc0001267983 */ /* 0x000f280000100800 */
[----:B------:R-:W2:Y:S04]  /*39fa0*/  LDL R36, [R1+0x12b0] ;  /* 0x0012b00001247983 */ /* 0x000ea80000100800 */
[----:B------:R-:W2:Y:S04]  /*39fb0*/  LDL R35, [R1+0x12b4] ;  /* 0x0012b40001237983 */ /* 0x000ea80000100800 */
[----:B------:R-:W2:Y:S04]  /*39fc0*/  LDL R30, [R1+0x12ac] ;  /* 0x0012ac00011e7983 */ /* 0x000ea80000100800 */
[----:B------:R-:W2:Y:S01]  /*39fd0*/  LDL R32, [R1+0x12a8] ;  /* 0x0012a80001207983 */ /* 0x000ea20000100800 */
[----:B------:R-:W-:Y:S01]  /*39fe0*/  PRMT R44, RZ, 0x7610, R44 ;  /* 0x00007610ff2c7816 */ /* 0x000fe2000000002c */
[----:B------:R-:W-:-:S02]  /*39ff0*/  @!P1 IMAD.MOV.U32 R2, RZ, RZ, R43 ;  /* 0x000000ffff029224 */ /* 0x000fc400078e002b */
[----:B------:R-:W-:Y:S01]  /*3a000*/  @!P1 IMAD.MOV.U32 R3, RZ, RZ, R42 ;  /* 0x000000ffff039224 */ /* 0x000fe200078e002a */
[----:B------:R-:W-:Y:S02]  /*3a010*/  PRMT R134, RZ, 0x7610, R134 ;  /* 0x00007610ff867816 */ /* 0x000fe40000000086 */
[----:B------:R-:W-:Y:S02]  /*3a020*/  PRMT R111, RZ, 0x7610, R111 ;  /* 0x00007610ff6f7816 */ /* 0x000fe4000000006f */
[----:B------:R-:W-:Y:S01]  /*3a030*/  PRMT R88, RZ, 0x7610, R88 ;  /* 0x00007610ff587816 */ /* 0x000fe20000000058 */
[----:B------:R-:W2:Y:S04]  /*3a040*/  LDL R24, [R1+0x12a4] ;  /* 0x0012a40001187983 */ /* 0x000ea80000100800 */
[----:B------:R3:W2:Y:S04]  /*3a050*/  @!P1 LDG.E.U8 R44, desc[UR44][R2.64] ;  /* 0x0000002c022c9981 */ /* 0x0006a8000c1e1100 */
[----:B------:R-:W2:Y:S01]  /*3a060*/  LDL R28, [R1+0x12a0] ;  /* 0x0012a000011c7983 */ /* 0x000ea20000100800 */
[----:B---3--:R-:W-:-:S02]  /*3a070*/  @!P1 IMAD.MOV.U32 R3, RZ, RZ, R39 ;  /* 0x000000ffff039224 */ /* 0x008fc400078e0027 */
[----:B----4-:R-:W-:-:S05]  /*3a080*/  @!P1 IMAD.MOV.U32 R2, RZ, RZ, R38 ;  /* 0x000000ffff029224 */ /* 0x010fca00078e0026 */
[----:B------:R2:W3:Y:S02]  /*3a090*/  @!P1 LDG.E.U8 R134, desc[UR44][R2.64] ;  /* 0x0000002c02869981 */ /* 0x0004e4000c1e1100 */
[----:B--2---:R-:W-:Y:S02]  /*3a0a0*/  @!P1 IMAD.MOV.U32 R2, RZ, RZ, R35 ;  /* 0x000000ffff029224 */ /* 0x004fe400078e0023 */
[----:B------:R-:W-:-:S05]  /*3a0b0*/  @!P1 IMAD.MOV.U32 R3, RZ, RZ, R36 ;  /* 0x000000ffff039224 */ /* 0x000fca00078e0024 */
[----:B------:R0:W2:Y:S02]  /*3a0c0*/  @!P1 LDG.E.U8 R111, desc[UR44][R2.64] ;  /* 0x0000002c026f9981 */ /* 0x0000a4000c1e1100 */
[----:B0-----:R-:W-:Y:S02]  /*3a0d0*/  @!P1 IMAD.MOV.U32 R2, RZ, RZ, R30 ;  /* 0x000000ffff029224 */ /* 0x001fe400078e001e */
[----:B------:R-:W-:-:S05]  /*3a0e0*/  @!P1 IMAD.MOV.U32 R3, RZ, RZ, R32 ;  /* 0x000000ffff039224 */ /* 0x000fca00078e0020 */
[----:B------:R-:W4:Y:S04]  /*3a0f0*/  @!P1 LDG.E.U8 R88, desc[UR44][R2.64] ;  /* 0x0000002c02589981 */ /* 0x000f28000c1e1100 */
[----:B---3--:R-:W-:Y:S04]  /*3a100*/  STL [R1+0x1bdc], R134 ;  /* 0x001bdc8601007387 */ /* 0x008fe80000100800 */
[----:B--2---:R-:W-:Y:S04]  /*3a110*/  STL [R1+0x1be0], R111 ;  /* 0x001be06f01007387 */ /* 0x004fe80000100800 */
[----:B----4-:R-:W-:Y:S04]  /*3a120*/  STL [R1+0x1be4], R88 ;  /* 0x001be45801007387 */ /* 0x010fe80000100800 */
[----:B------:R-:W2:Y:S04]  /*3a130*/  LDL R39, [R1+0x1288] ;  /* 0x0012880001277983 */ /* 0x000ea80000100800 */
[----:B------:R-:W3:Y:S04]  /*3a140*/  LDL R38, [R1+0x128c] ;  /* 0x00128c0001267983 */ /* 0x000ee80000100800 */
[----:B------:R-:W4:Y:S04]  /*3a150*/  LDL R36, [R1+0x1280] ;  /* 0x0012800001247983 */ /* 0x000f280000100800 */
[----:B------:R-:W4:Y:S04]  /*3a160*/  LDL R35, [R1+0x1284] ;  /* 0x0012840001237983 */ /* 0x000f280000100800 */
[----:B------:R-:W4:Y:S04]  /*3a170*/  LDL R32, [R1+0x1278] ;  /* 0x0012780001207983 */ /* 0x000f280000100800 */
[----:B------:R-:W-:Y:S04]  /*3a180*/  STL [R1+0x43c], R44 ;  /* 0x00043c2c01007387 */ /* 0x000fe80000100800 */
[----:B------:R-:W4:Y:S01]  /*3a190*/  LDL R30, [R1+0x127c] ;  /* 0x00127c00011e7983 */ /* 0x000f220000100800 */
[----:B------:R-:W-:Y:S01]  /*3a1a0*/  PRMT R66, RZ, 0x7610, R66 ;  /* 0x00007610ff427816 */ /* 0x000fe20000000042 */
[----:B------:R-:W-:-:S02]  /*3a1b0*/  @!P1 IMAD.MOV.U32 R2, RZ, RZ, R24 ;  /* 0x000000ffff029224 */ /* 0x000fc400078e0018 */
[----:B------:R-:W-:Y:S01]  /*3a1c0*/  @!P1 IMAD.MOV.U32 R3, RZ, RZ, R28 ;  /* 0x000000ffff039224 */ /* 0x000fe200078e001c */
[----:B------:R-:W-:Y:S02]  /*3a1d0*/  PRMT R37, RZ, 0x7610, R37 ;  /* 0x00007610ff257816 */ /* 0x000fe40000000025 */
[----:B------:R-:W-:Y:S02]  /*3a1e0*/  PRMT R34, RZ, 0x7610, R34 ;  /* 0x00007610ff227816 */ /* 0x000fe40000000022 */
[----:B------:R-:W-:Y:S01]  /*3a1f0*/  PRMT R133, RZ, 0x7610, R133 ;  /* 0x00007610ff857816 */ /* 0x000fe20000000085 */
[----:B------:R-:W4:Y:S04]  /*3a200*/  LDL R24, [R1+0x1274] ;  /* 0x0012740001187983 */ /* 0x000f280000100800 */
[----:B------:R2:W4:Y:S04]  /*3a210*/  @!P1 LDG.E.U8 R66, desc[UR44][R2.64] ;  /* 0x0000002c02429981 */ /* 0x000528000c1e1100 */
[----:B------:R-:W4:Y:S01]  /*3a220*/  LDL R28, [R1+0x1270] ;  /* 0x00127000011c7983 */ /* 0x000f220000100800 */
[----:B--2---:R-:W-:-:S02]  /*3a230*/  @!P1 IMAD.MOV.U32 R3, RZ, RZ, R39 ;  /* 0x000000ffff039224 */ /* 0x004fc400078e0027 */
[----:B---3--:R-:W-:-:S05]  /*3a240*/  @!P1 IMAD.MOV.U32 R2, RZ, RZ, R38 ;  /* 0x000000ffff029224 */ /* 0x008fca00078e0026 */
[----:B------:R4:W2:Y:S02]  /*3a250*/  @!P1 LDG.E.U8 R37, desc[UR44][R2.64] ;  /* 0x0000002c02259981 */ /* 0x0008a4000c1e1100 */
[----:B----4-:R-:W-:Y:S02]  /*3a260*/  @!P1 IMAD.MOV.U32 R2, RZ, RZ, R35 ;  /* 0x000000ffff029224 */ /* 0x010fe400078e0023 */
[----:B------:R-:W-:-:S05]  /*3a270*/  @!P1 IMAD.MOV.U32 R3, RZ, RZ, R36 ;  /* 0x000000ffff039224 */ /* 0x000fca00078e0024 */
[----:B------:R0:W3:Y:S02]  /*3a280*/  @!P1 LDG.E.U8 R34, desc[UR44][R2.64] ;  /* 0x0000002c02229981 */ /* 0x0000e4000c1e1100 */
[----:B0-----:R-:W-:Y:S02]  /*3a290*/  @!P1 IMAD.MOV.U32 R2, RZ, RZ, R30 ;  /* 0x000000ffff029224 */ /* 0x001fe400078e001e */
[----:B------:R-:W-:-:S05]  /*3a2a0*/  @!P1 IMAD.MOV.U32 R3, RZ, RZ, R32 ;  /* 0x000000ffff039224 */ /* 0x000fca00078e0020 */
[----:B------:R-:W4:Y:S04]  /*3a2b0*/  @!P1 LDG.E.U8 R133, desc[UR44][R2.64] ;  /* 0x0000002c02859981 */ /* 0x000f28000c1e1100 */
[----:B------:R-:W-:Y:S01]  /*3a2c0*/  STL [R1+0x1be8], R66 ;  /* 0x001be84201007387 */ /* 0x000fe20000100800 */
[----:B------:R-:W-:-:S03]  /*3a2d0*/  PRMT R110, RZ, 0x7610, R110 ;  /* 0x00007610ff6e7816 */ /* 0x000fc6000000006e */
[----:B----4-:R-:W-:Y:S04]  /*3a2e0*/  STL [R1+0x1bec], R133 ;  /* 0x001bec8501007387 */ /* 0x010fe80000100800 */
[----:B--2---:R0:W-:Y:S04]  /*3a2f0*/  STL [R1+0x428], R37 ;  /* 0x0004282501007387 */ /* 0x0041e80000100800 */
[----:B------:R-:W2:Y:S04]  /*3a300*/  LDL R36, [R1+0x126c] ;  /* 0x00126c0001247983 */ /* 0x000ea80000100800 */
[----:B0-----:R-:W4:Y:S04]  /*3a310*/  LDL R37, [R1+0x1268] ;  /* 0x0012680001257983 */ /* 0x001f280000100800 */
[----:B---3--:R0:W-:Y:S04]  /*3a320*/  STL [R1+0x424], R34 ;  /* 0x0004242201007387 */ /* 0x0081e80000100800 */
[----:B------:R-:W3:Y:S04]  /*3a330*/  LDL R35, [R1+0x1260] ;  /* 0x0012600001237983 */ /* 0x000ee80000100800 */
[----:B------:R-:W3:Y:S04]  /*3a340*/  LDL R30, [R1+0x124c] ;  /* 0x00124c00011e7983 */ /* 0x000ee80000100800 */
[----:B------:R-:W3:Y:S04]  /*3a350*/  LDL R32, [R1+0x1248] ;  /* 0x0012480001207983 */ /* 0x000ee80000100800 */
[----:B0-----:R-:W3:Y:S01]  /*3a360*/  LDL R34, [R1+0x1264] ;  /* 0x0012640001227983 */ /* 0x001ee20000100800 */
[----:B------:R-:W-:-:S02]  /*3a370*/  @!P1 IMAD.MOV.U32 R2, RZ, RZ, R24 ;  /* 0x000000ffff029224 */ /* 0x000fc400078e0018 */
[----:B------:R-:W-:Y:S01]  /*3a380*/  @!P1 IMAD.MOV.U32 R3, RZ, RZ, R28 ;  /* 0x000000ffff039224 */ /* 0x000fe200078e001c */
[----:B------:R-:W-:Y:S02]  /*3a390*/  PRMT R87, RZ, 0x7610, R87 ;  /* 0x00007610ff577816 */ /* 0x000fe40000000057 */
[----:B------:R-:W-:Y:S02]  /*3a3a0*/  PRMT R65, RZ, 0x7610, R65 ;  /* 0x00007610ff417816 */ /* 0x000fe40000000041 */
[----:B------:R-:W-:Y:S01]  /*3a3b0*/  PRMT R29, RZ, 0x7610, R29 ;  /* 0x00007610ff1d7816 */ /* 0x000fe2000000001d */
[----:B------:R-:W3:Y:S04]  /*3a3c0*/  LDL R24, [R1+0x1244] ;  /* 0x0012440001187983 */ /* 0x000ee80000100800 */
[----:B------:R2:W3:Y:S04]  /*3a3d0*/  @!P1 LDG.E.U8 R110, desc[UR44][R2.64] ;  /* 0x0000002c026e9981 */ /* 0x0004e8000c1e1100 */
[----:B------:R-:W3:Y:S01]  /*3a3e0*/  LDL R28, [R1+0x1240] ;  /* 0x00124000011c7983 */ /* 0x000ee20000100800 */
[----:B--2---:R-:W-:-:S02]  /*3a3f0*/  @!P1 IMAD.MOV.U32 R2, RZ, RZ, R36 ;  /* 0x000000ffff029224 */ /* 0x004fc400078e0024 */
[----:B----4-:R-:W-:-:S05]  /*3a400*/  @!P1 IMAD.MOV.U32 R3, RZ, RZ, R37 ;  /* 0x000000ffff039224 */ /* 0x010fca00078e0025 */
[----:B------:R3:W2:Y:S02]  /*3a410*/  @!P1 LDG.E.U8 R87, desc[UR44][R2.64] ;  /* 0x0000002c02579981 */ /* 0x0006a4000c1e1100 */
[----:B---3--:R-:W-:Y:S02]  /*3a420*/  @!P1 IMAD.MOV.U32 R2, RZ, RZ, R34 ;  /* 0x000000ffff029224 */ /* 0x008fe400078e0022 */
[----:B------:R-:W-:-:S05]  /*3a430*/  @!P1 IMAD.MOV.U32 R3, RZ, RZ, R35 ;  /* 0x000000ffff039224 */ /* 0x000fca00078e0023 */
[----:B------:R0:W3:Y:S02]  /*3a440*/  @!P1 LDG.E.U8 R65, desc[UR44][R2.64] ;  /* 0x0000002c02419981 */ /* 0x0000e4000c1e1100 */
[----:B0-----:R-:W-:Y:S02]  /*3a450*/  @!P1 IMAD.MOV.U32 R2, RZ, RZ, R30 ;  /* 0x000000ffff029224 */ /* 0x001fe400078e001e */
[----:B------:R-:W-:-:S05]  /*3a460*/  @!P1 IMAD.MOV.U32 R3, RZ, RZ, R32 ;  /* 0x000000ffff039224 */ /* 0x000fca00078e0020 */
[----:B------:R0:W4:Y:S04]  /*3a470*/  @!P1 LDG.E.U8 R29, desc[UR44][R2.64] ;  /* 0x0000002c021d9981 */ /* 0x000128000c1e1100 */
[----:B------:R-:W-:Y:S01]  /*3a480*/  STL [R1+0x1bf0], R110 ;  /* 0x001bf06e01007387 */ /* 0x000fe20000100800 */
[----:B------:R-:W-:Y:S01]  /*3a490*/  PRMT R25, RZ, 0x7610, R25 ;  /* 0x00007610ff197816 */ /* 0x000fe20000000019 */
[----:B0-----:R-:W-:Y:S02]  /*3a4a0*/  @!P1 IMAD.MOV.U32 R2, RZ, RZ, R24 ;  /* 0x000000ffff029224 */ /* 0x001fe400078e0018 */
[----:B------:R-:W-:-:S05]  /*3a4b0*/  @!P1 IMAD.MOV.U32 R3, RZ, RZ, R28 ;  /* 0x000000ffff039224 */ /* 0x000fca00078e001c */
[----:B------:R-:W4:Y:S04]  /*3a4c0*/  @!P1 LDG.E.U8 R25, desc[UR44][R2.64] ;  /* 0x0000002c02199981 */ /* 0x000f28000c1e1100 */
[----:B--2---:R-:W-:Y:S04]  /*3a4d0*/  STL [R1+0x1bf4], R87 ;  /* 0x001bf45701007387 */ /* 0x004fe80000100800 */
[----:B---3--:R-:W-:Y:S04]  /*3a4e0*/  STL [R1+0x1bf8], R65 ;  /* 0x001bf84101007387 */ /* 0x008fe80000100800 */
[----:B------:R-:W2:Y:S04]  /*3a4f0*/  LDL R35, [R1+0x1238] ;  /* 0x0012380001237983 */ /* 0x000ea80000100800 */
[----:B------:R-:W3:Y:S04]  /*3a500*/  LDL R34, [R1+0x123c] ;  /* 0x00123c0001227983 */ /* 0x000ee80000100800 */
[----:B------:R-:W3:Y:S04]  /*3a510*/  LDL R30, [R1+0x1234] ;  /* 0x00123400011e7983 */ /* 0x000ee80000100800 */
[----:B------:R-:W3:Y:S04]  /*3a520*/  LDL R32, [R1+0x1230] ;  /* 0x0012300001207983 */ /* 0x000ee80000100800 */
[----:B------:R-:W3:Y:S04]  /*3a530*/  LDL R28, [R1+0x122c] ;  /* 0x00122c00011c7983 */ /* 0x000ee80000100800 */
[----:B------:R-:W3:Y:S04]  /*3a540*/  LDL R24, [R1+0x1224] ;  /* 0x0012240001187983 */ /* 0x000ee80000100800 */
[----:B----4-:R0:W-:Y:S04]  /*3a550*/  STL [R1+0x410], R29 ;  /* 0x0004101d01007387 */ /* 0x0101e80000100800 */
[----:B0-----:R-:W4:Y:S01]  /*3a560*/  LDL R29, [R1+0x1228] ;  /* 0x00122800011d7983 */ /* 0x001f220000100800 */
[----:B------:R-:W-:-:S02]  /*3a570*/  PRMT R132, RZ, 0x7610, R132 ;  /* 0x00007610ff847816 */ /* 0x000fc40000000084 */
[----:B------:R-:W-:Y:S02]  /*3a580*/  PRMT R109, RZ, 0x7610, R109 ;  /* 0x00007610ff6d7816 */ /* 0x000fe4000000006d */
[----:B------:R-:W-:Y:S01]  /*3a590*/  PRMT R86, RZ, 0x7610, R86 ;  /* 0x00007610ff567816 */ /* 0x000fe20000000056 */
[----:B------:R0:W-:Y:S04]  /*3a5a0*/  STL [R1+0x40c], R25 ;  /* 0x00040c1901007387 */ /* 0x0001e80000100800 */
[----:B0-----:R-:W4:Y:S01]  /*3a5b0*/  LDL R25, [R1+0x1220] ;  /* 0x0012200001197983 */ /* 0x001f220000100800 */
[----:B--2---:R-:W-:Y:S02]  /*3a5c0*/  @!P1 IMAD.MOV.U32 R3, RZ, RZ, R35 ;  /* 0x000000ffff039224 */ /* 0x004fe400078e0023 */
[----:B---3--:R-:W-:-:S05]  /*3a5d0*/  @!P1 IMAD.MOV.U32 R2, RZ, RZ, R34 ;  /* 0x000000ffff029224 */ /* 0x008fca00078e0022 */
[----:B------:R0:W2:Y:S02]  /*3a5e0*/  @!P1 LDG.E.U8 R132, desc[UR44][R2.64] ;  /* 0x0000002c02849981 */ /* 0x0000a4000c1e1100 */
[----:B0-----:R-:W-:Y:S02]  /*3a5f0*/  @!P1 IMAD.MOV.U32 R2, RZ, RZ, R30 ;  /* 0x000000ffff029224 */ /* 0x001fe400078e001e */
[----:B------:R-:W-:-:S05]  /*3a600*/  @!P1 IMAD.MOV.U32 R3, RZ, RZ, R32 ;  /* 0x000000ffff039224 */ /* 0x000fca00078e0020 */
[----:B------:R0:W3:Y:S02]  /*3a610*/  @!P1 LDG.E.U8 R109, desc[UR44][R2.64] ;  /* 0x0000002c026d9981 */ /* 0x0000e4000c1e1100 */
[----:B0-----:R-:W-:Y:S02]  /*3a620*/  @!P1 IMAD.MOV.U32 R2, RZ, RZ, R28 ;  /* 0x000000ffff029224 */ /* 0x001fe400078e001c */
[----:B----4-:R-:W-:-:S05]  /*3a630*/  @!P1 IMAD.MOV.U32 R3, RZ, RZ, R29 ;  /* 0x000000ffff039224 */ /* 0x010fca00078e001d */
[----:B------:R0:W4:Y:S01]  /*3a640*/  @!P1 LDG.E.U8 R86, desc[UR44][R2.64] ;  /* 0x0000002c02569981 */ /* 0x000122000c1e1100 */
[----:B------:R-:W-:Y:S01]  /*3a650*/  PRMT R64, RZ, 0x7610, R64 ;  /* 0x00007610ff407816 */ /* 0x000fe20000000040 */
[----:B0-----:R-:W-:Y:S02]  /*3a660*/  @!P1 IMAD.MOV.U32 R2, RZ, RZ, R24 ;  /* 0x000000ffff029224 */ /* 0x001fe400078e0018 */
[----:B------:R-:W-:-:S05]  /*3a670*/  @!P1 IMAD.MOV.U32 R3, RZ, RZ, R25 ;  /* 0x000000ffff039224 */ /* 0x000fca00078e0019 */
[----:B------:R-:W4:Y:S04]  /*3a680*/  @!P1 LDG.E.U8 R64, desc[UR44][R2.64] ;  /* 0x0000002c02409981 */ /* 0x000f28000c1e1100 */
[----:B--2---:R-:W-:Y:S04]  /*3a690*/  STL [R1+0x1bfc], R132 ;  /* 0x001bfc8401007387 */ /* 0x004fe80000100800 */
[----:B---3--:R-:W-:Y:S04]  /*3a6a0*/  STL [R1+0x1c00], R109 ;  /* 0x001c006d01007387 */ /* 0x008fe80000100800 */
[----:B----4-:R-:W-:Y:S04]  /*3a6b0*/  STL [R1+0x1c04], R86 ;  /* 0x001c045601007387 */ /* 0x010fe80000100800 */
[----:B------:R-:W2:Y:S04]  /*3a6c0*/  LDL R35, [R1+0x1208] ;  /* 0x0012080001237983 */ /* 0x000ea80000100800 */
[----:B------:R-:W3:Y:S04]  /*3a6d0*/  LDL R34, [R1+0x120c] ;  /* 0x00120c0001227983 */ /* 0x000ee80000100800 */
[----:B------:R-:W4:Y:S04]  /*3a6e0*/  LDL R32, [R1+0x1200] ;  /* 0x0012000001207983 */ /* 0x000f280000100800 */
[----:B------:R-:W4:Y:S04]  /*3a6f0*/  LDL R30, [R1+0x1204] ;  /* 0x00120400011e7983 */ /* 0x000f280000100800 */
[----:B------:R-:W4:Y:S04]  /*3a700*/  LDL R29, [R1+0x11f8] ;  /* 0x0011f800011d7983 */ /* 0x000f280000100800 */
[----:B------:R-:W4:Y:S01]  /*3a710*/  LDL R28, [R1+0x11fc] ;  /* 0x0011fc00011c7983 */ /* 0x000f220000100800 */
[----:B------:R-:W-:-:S03]  /*3a720*/  PRMT R33, RZ, 0x7610, R33 ;  /* 0x00007610ff217816 */ /* 0x000fc60000000021 */
[----:B------:R-:W4:Y:S04]  /*3a730*/  LDL R25, [R1+0x11f0] ;  /* 0x0011f00001197983 */ /* 0x000f280000100800 */
[----:B------:R-:W4:Y:S04]  /*3a740*/  LDL R24, [R1+0x11f4] ;  /* 0x0011f40001187983 */ /* 0x000f280000100800 */
[----:B------:R0:W-:Y:S01]  /*3a750*/  STL [R1+0x1c08], R64 ;  /* 0x001c084001007387 */ /* 0x0001e20000100800 */
[----:B------:R-:W-:Y:S02]  /*3a760*/  PRMT R131, RZ, 0x7610, R131 ;  /* 0x00007610ff837816 */ /* 0x000fe40000000083 */
[----:B0-----:R-:W-:Y:S01]  /*3a770*/  PRMT R64, RZ, 0x7610, R64 ;  /* 0x00007610ff407816 */ /* 0x001fe20000000040 */
        /* <DEDUP_REMOVED lines=9> */
[----:B---3--:R-:W-:Y:S04]  /*3a810*/  STL [R1+0x1c0c], R64 ;  /* 0x001c0c4001007387 */ /* 0x008fe80000100800 */
[----:B----4-:R-:W-:Y:S04]  /*3a820*/  STL [R1+0x1c10], R131 ;  /* 0x001c108301007387 */ /* 0x010fe80000100800 */
[----:B------:R-:W3:Y:S04]  /*3a830*/  LDL R34, [R1+0x11e8] ;  /* 0x0011e80001227983 */ /* 0x000ee80000100800 */
[----:B--2---:R0:W-:Y:S04]  /*3a840*/  STL [R1+0x3f8], R33 ;  /* 0x0003f82101007387 */ /* 0x0041e80000100800 */
[----:B------:R-:W2:Y:S04]  /*3a850*/  LDL R32, [R1+0x11e0] ;  /* 0x0011e00001207983 */ /* 0x000ea80000100800 */
[----:B------:R-:W4:Y:S04]  /*3a860*/  LDL R30, [R1+0x11e4] ;  /* 0x0011e400011e7983 */ /* 0x000f280000100800 */
[----:B------:R-:W2:Y:S04]  /*3a870*/  LDL R29, [R1+0x11c8] ;  /* 0x0011c800011d7983 */ /* 0x000ea80000100800 */
[----:B------:R-:W2:Y:S04]  /*3a880*/  LDL R28, [R1+0x11cc] ;  /* 0x0011cc00011c7983 */ /* 0x000ea80000100800 */
[----:B0-----:R-:W4:Y:S01]  /*3a890*/  LDL R33, [R1+0x11ec] ;  /* 0x0011ec0001217983 */ /* 0x001f220000100800 */
        /* <DEDUP_REMOVED lines=12> */
[----:B0-----:R-:W-:Y:S02]  /*3a960*/  @!P1 IMAD.MOV.U32 R2, RZ, RZ, R30 ;  /* 0x000000ffff029224 */ /* 0x001fe400078e001e */
[----:B--2---:R-:W-:-:S05]  /*3a970*/  @!P1 IMAD.MOV.U32 R3, RZ, RZ, R32 ;  /* 0x000000ffff039224 */ /* 0x004fca00078e0020 */
[----:B------:R0:W2:Y:S02]  /*3a980*/  @!P1 LDG.E.U8 R63, desc[UR44][R2.64] ;  /* 0x0000002c023f9981 */ /* 0x0000a4000c1e1100 */
[----:B0-----:R-:W-:Y:S02]  /*3a990*/  @!P1 IMAD.MOV.U32 R2, RZ, RZ, R28 ;  /* 0x000000ffff029224 */ /* 0x001fe400078e001c */
[----:B------:R-:W-:-:S05]  /*3a9a0*/  @!P1 IMAD.MOV.U32 R3, RZ, RZ, R29 ;  /* 0x000000ffff039224 */ /* 0x000fca00078e001d */
[----:B------:R-:W4:Y:S04]  /*3a9b0*/  @!P1 LDG.E.U8 R27, desc[UR44][R2.64] ;  /* 0x0000002c021b9981 */ /* 0x000f28000c1e1100 */
[----:B------:R-:W-:Y:S04]  /*3a9c0*/  STL [R1+0x1c14], R108 ;  /* 0x001c146c01007387 */ /* 0x000fe80000100800 */
[----:B---3--:R-:W-:Y:S04]  /*3a9d0*/  STL [R1+0x1c18], R85 ;  /* 0x001c185501007387 */ /* 0x008fe80000100800 */
[----:B--2---:R-:W-:Y:S04]  /*3a9e0*/  STL [R1+0x1c1c], R63 ;  /* 0x001c1c3f01007387 */ /* 0x004fe80000100800 */
[----:B------:R-:W2:Y:S04]  /*3a9f0*/  LDL R33, [R1+0x11b8] ;  /* 0x0011b80001217983 */ /* 0x000ea80000100800 */
[----:B------:R-:W3:Y:S04]  /*3aa00*/  LDL R32, [R1+0x11bc] ;  /* 0x0011bc0001207983 */ /* 0x000ee80000100800 */
[----:B------:R-:W3:Y:S04]  /*3aa10*/  LDL R30, [R1+0x11b0] ;  /* 0x0011b000011e7983 */ /* 0x000ee80000100800 */
[----:B------:R-:W3:Y:S04]  /*3aa20*/  LDL R29, [R1+0x11b4] ;  /* 0x0011b400011d7983 */ /* 0x000ee80000100800 */
[----:B------:R-:W3:Y:S04]  /*3aa30*/  LDL R28, [R1+0x11a8] ;  /* 0x0011a800011c7983 */ /* 0x000ee80000100800 */
[----:B----4-:R0:W-:Y:S04]  /*3aa40*/  STL [R1+0x3e0], R27 ;  /* 0x0003e01b01007387 */ /* 0x0101e80000100800 */
[----:B0-----:R-:W4:Y:S01]  /*3aa50*/  LDL R27, [R1+0x11ac] ;  /* 0x0011ac00011b7983 */ /* 0x001f220000100800 */
        /* <DEDUP_REMOVED lines=12> */
[----:B0-----:R-:W-:Y:S02]  /*3ab20*/  @!P1 IMAD.MOV.U32 R2, RZ, RZ, R29 ;  /* 0x000000ffff029224 */ /* 0x001fe400078e001d */
[----:B------:R-:W-:-:S05]  /*3ab30*/  @!P1 IMAD.MOV.U32 R3, RZ, RZ, R30 ;  /* 0x000000ffff039224 */ /* 0x000fca00078e001e */
[----:B------:R4:W3:Y:S02]  /*3ab40*/  @!P1 LDG.E.U8 R107, desc[UR44][R2.64] ;  /* 0x0000002c026b9981 */ /* 0x0008e4000c1e1100 */
[----:B----4-:R-:W-:Y:S02]  /*3ab50*/  @!P1 IMAD.MOV.U32 R2, RZ, RZ, R27 ;  /* 0x000000ffff029224 */ /* 0x010fe400078e001b */
[----:B------:R-:W-:-:S05]  /*3ab60*/  @!P1 IMAD.MOV.U32 R3, RZ, RZ, R28 ;  /* 0x000000ffff039224 */ /* 0x000fca00078e001c */
[----:B------:R-:W4:Y:S04]  /*3ab70*/  @!P1 LDG.E.U8 R84, desc[UR44][R2.64] ;  /* 0x0000002c02549981 */ /* 0x000f28000c1e1100 */
[----:B------:R-:W-:Y:S04]  /*3ab80*/  STL [R1+0x1c20], R86 ;  /* 0x001c205601007387 */ /* 0x000fe80000100800 */
        /* <DEDUP_REMOVED lines=27> */
[----:B------:R-:W-:Y:S04]  /*3ad40*/  STL [R1+0x1c30], R62 ;  /* 0x001c303e01007387 */ /* 0x000fe80000100800 */
        /* <DEDUP_REMOVED lines=56> */
[----:B--2---:R0:W-:Y:S04]  /*3b0d0*/  STL [R1+0x1c4c], R128 ;  /* 0x001c4c8001007387 */ /* 0x0041e80000100800 */
[----:B---3--:R-:W-:Y:S04]  /*3b0e0*/  STL [R1+0x1c50], R105 ;  /* 0x001c506901007387 */ /* 0x008fe80000100800 */
[----:B------:R-:W2:Y:S04]  /*3b0f0*/  LDL R31, [R1+0x1108] ;  /* 0x00110800011f7983 */ /* 0x000ea80000100800 */
[----:B------:R-:W3:Y:S04]  /*3b100*/  LDL R30, [R1+0x110c] ;  /* 0x00110c00011e7983 */ /* 0x000ee80000100800 */
[----:B----4-:R-:W-:Y:S04]  /*3b110*/  STL [R1+0x1c54], R82 ;  /* 0x001c545201007387 */ /* 0x010fe80000100800 */
[----:B------:R-:W4:Y:S04]  /*3b120*/  LDL R29, [R1+0x1100] ;  /* 0x00110000011d7983 */ /* 0x000f280000100800 */
[----:B------:R-:W4:Y:S01]  /*3b130*/  LDL R28, [R1+0x1104] ;  /* 0x00110400011c7983 */ /* 0x000f220000100800 */
[----:B------:R-:W-:Y:S01]  /*3b140*/  PRMT R60, RZ, 0x7610, R60 ;  /* 0x00007610ff3c7816 */ /* 0x000fe2000000003c */
[----:B------:R-:W-:-:S02]  /*3b150*/  @!P1 IMAD.MOV.U32 R2, RZ, RZ, R24 ;  /* 0x000000ffff029224 */ /* 0x000fc400078e0018 */
[----:B------:R-:W-:Y:S01]  /*3b160*/  @!P1 IMAD.MOV.U32 R3, RZ, RZ, R25 ;  /* 0x000000ffff039224 */ /* 0x000fe200078e0019 */
[----:B0-----:R-:W-:Y:S02]  /*3b170*/  PRMT R128, RZ, 0x7610, R128 ;  /* 0x00007610ff807816 */ /* 0x001fe40000000080 */
[----:B------:R-:W-:Y:S01]  /*3b180*/  PRMT R65, RZ, 0x7610, R65 ;  /* 0x00007610ff417816 */ /* 0x000fe20000000041 */
[----:B------:R-:W4:Y:S04]  /*3b190*/  LDL R27, [R1+0x10f8] ;  /* 0x0010f800011b7983 */ /* 0x000f280000100800 */
[----:B------:R2:W4:Y:S04]  /*3b1a0*/  @!P1 LDG.E.U8 R60, desc[UR44][R2.64] ;  /* 0x0000002c023c9981 */ /* 0x000528000c1e1100 */
[----:B------:R-:W4:Y:S04]  /*3b1b0*/  LDL R25, [R1+0x10fc] ;  /* 0x0010fc0001197983 */ /* 0x000f280000100800 */
[----:B------:R-:W4:Y:S04]  /*3b1c0*/  LDL R26, [R1+0x10f0] ;  /* 0x0010f000011a7983 */ /* 0x000f280000100800 */
[----:B------:R-:W4:Y:S01]  /*3b1d0*/  LDL R24, [R1+0x10f4] ;  /* 0x0010f40001187983 */ /* 0x000f220000100800 */
[----:B--2---:R-:W-:-:S02]  /*3b1e0*/  @!P1 IMAD.MOV.U32 R3, RZ, RZ, R31 ;  /* 0x000000ffff039224 */ /* 0x004fc400078e001f */
[----:B---3--:R-:W-:-:S05]  /*3b1f0*/  @!P1 IMAD.MOV.U32 R2, RZ, RZ, R30 ;  /* 0x000000ffff029224 */ /* 0x008fca00078e001e */
[----:B------:R4:W2:Y:S02]  /*3b200*/  @!P1 LDG.E.U8 R128, desc[UR44][R2.64] ;  /* 0x0000002c02809981 */ /* 0x0008a4000c1e1100 */
[----:B----4-:R-:W-:Y:S02]  /*3b210*/  @!P1 IMAD.MOV.U32 R3, RZ, RZ, R29 ;  /* 0x000000ffff039224 */ /* 0x010fe400078e001d */
[----:B------:R-:W-:-:S05]  /*3b220*/  @!P1 IMAD.MOV.U32 R2, RZ, RZ, R28 ;  /* 0x000000ffff029224 */ /* 0x000fca00078e001c */
[----:B------:R0:W3:Y:S04]  /*3b230*/  @!P1 LDG.E.U8 R65, desc[UR44][R2.64] ;  /* 0x0000002c02419981 */ /* 0x0000e8000c1e1100 */
[----:B------:R-:W-:Y:S01]  /*3b240*/  STL [R1+0x1c58], R60 ;  /* 0x001c583c01007387 */ /* 0x000fe20000100800 */
[----:B------:R-:W-:Y:S01]  /*3b250*/  PRMT R127, RZ, 0x7610, R127 ;  /* 0x00007610ff7f7816 */ /* 0x000fe2000000007f */
[----:B0-----:R-:W-:Y:S02]  /*3b260*/  @!P1 IMAD.MOV.U32 R2, RZ, RZ, R25 ;  /* 0x000000ffff029224 */ /* 0x001fe400078e0019 */
[----:B------:R-:W-:-:S05]  /*3b270*/  @!P1 IMAD.MOV.U32 R3, RZ, RZ, R27 ;  /* 0x000000ffff039224 */ /* 0x000fca00078e001b */
[----:B------:R0:W4:Y:S04]  /*3b280*/  @!P1 LDG.E.U8 R127, desc[UR44][R2.64] ;  /* 0x0000002c027f9981 */ /* 0x000128000c1e1100 */
[----:B--2---:R-:W-:Y:S04]  /*3b290*/  STL [R1+0x1c5c], R128 ;  /* 0x001c5c8001007387 */ /* 0x004fe80000100800 */
[----:B------:R-:W2:Y:S04]  /*3b2a0*/  LDL R29, [R1+0x10ec] ;  /* 0x0010ec00011d7983 */ /* 0x000ea80000100800 */
[----:B---3--:R-:W-:Y:S04]  /*3b2b0*/  STL [R1+0x1c60], R65 ;  /* 0x001c604101007387 */ /* 0x008fe80000100800 */
[----:B------:R-:W3:Y:S01]  /*3b2c0*/  LDL R30, [R1+0x10e8] ;  /* 0x0010e800011e7983 */ /* 0x000ee20000100800 */
[----:B------:R-:W-:Y:S01]  /*3b2d0*/  PRMT R104, RZ, 0x7610, R104 ;  /* 0x00007610ff687816 */ /* 0x000fe20000000068 */
[----:B0-----:R-:W-:-:S02]  /*3b2e0*/  @!P1 IMAD.MOV.U32 R2, RZ, RZ, R24 ;  /* 0x000000ffff029224 */ /* 0x001fc400078e0018 */
[----:B------:R-:W-:Y:S01]  /*3b2f0*/  @!P1 IMAD.MOV.U32 R3, RZ, RZ, R26 ;  /* 0x000000ffff039224 */ /* 0x000fe200078e001a */
[----:B------:R-:W-:Y:S01]  /*3b300*/  PRMT R81, RZ, 0x7610, R81 ;  /* 0x00007610ff517816 */ /* 0x000fe20000000051 */
[----:B------:R-:W3:Y:S04]  /*3b310*/  LDL R27, [R1+0x10e0] ;  /* 0x0010e000011b7983 */ /* 0x000ee80000100800 */
[----:B------:R2:W3:Y:S04]  /*3b320*/  @!P1 LDG.E.U8 R104, desc[UR44][R2.64] ;  /* 0x0000002c02689981 */ /* 0x0004e8000c1e1100 */
[----:B------:R-:W3:Y:S04]  /*3b330*/  LDL R25, [R1+0x10e4] ;  /* 0x0010e40001197983 */ /* 0x000ee80000100800 */
[----:B----4-:R-:W-:Y:S04]  /*3b340*/  STL [R1+0x1c64], R127 ;  /* 0x001c647f01007387 */ /* 0x010fe80000100800 */
[----:B------:R-:W4:Y:S04]  /*3b350*/  LDL R31, [R1+0x10c8] ;  /* 0x0010c800011f7983 */ /* 0x000f280000100800 */
[----:B------:R-:W4:Y:S04]  /*3b360*/  LDL R28, [R1+0x10cc] ;  /* 0x0010cc00011c7983 */ /* 0x000f280000100800 */
[----:B------:R-:W4:Y:S04]  /*3b370*/  LDL R26, [R1+0x10c0] ;  /* 0x0010c000011a7983 */ /* 0x000f280000100800 */
[----:B------:R-:W4:Y:S01]  /*3b380*/  LDL R24, [R1+0x10c4] ;  /* 0x0010c40001187983 */ /* 0x000f220000100800 */
[----:B--2---:R-:W-:-:S02]  /*3b390*/  @!P1 IMAD.MOV.U32 R2, RZ, RZ, R29 ;  /* 0x000000ffff029224 */ /* 0x004fc400078e001d */
[----:B---3--:R-:W-:-:S05]  /*3b3a0*/  @!P1 IMAD.MOV.U32 R3, RZ, RZ, R30 ;  /* 0x000000ffff039224 */ /* 0x008fca00078e001e */
[----:B------:R0:W2:Y:S04]  /*3b3b0*/  @!P1 LDG.E.U8 R81, desc[UR44][R2.64] ;  /* 0x0000002c02519981 */ /* 0x0000a8000c1e1100 */
[----:B------:R-:W-:Y:S01]  /*3b3c0*/  STL [R1+0x1c68], R104 ;  /* 0x001c686801007387 */ /* 0x000fe20000100800 */
[----:B------:R-:W-:Y:S02]  /*3b3d0*/  PRMT R59, RZ, 0x7610, R59 ;  /* 0x00007610ff3b7816 */ /* 0x000fe4000000003b */
[----:B------:R-:W-:Y:S01]  /*3b3e0*/  PRMT R132, RZ, 0x7610, R132 ;  /* 0x00007610ff847816 */ /* 0x000fe20000000084 */
[----:B0-----:R-:W-:Y:S02]  /*3b3f0*/  @!P1 IMAD.MOV.U32 R2, RZ, RZ, R25 ;  /* 0x000000ffff029224 */ /* 0x001fe400078e0019 */
[----:B------:R-:W-:-:S05]  /*3b400*/  @!P1 IMAD.MOV.U32 R3, RZ, RZ, R27 ;  /* 0x000000ffff039224 */ /* 0x000fca00078e001b */
[----:B------:R4:W3:Y:S02]  /*3b410*/  @!P1 LDG.E.U8 R59, desc[UR44][R2.64] ;  /* 0x0000002c023b9981 */ /* 0x0008e4000c1e1100 */
[----:B----4-:R-:W-:Y:S02]  /*3b420*/  @!P1 IMAD.MOV.U32 R2, RZ, RZ, R28 ;  /* 0x000000ffff029224 */ /* 0x010fe400078e001c */
[----:B------:R-:W-:-:S05]  /*3b430*/  @!P1 IMAD.MOV.U32 R3, RZ, RZ, R31 ;  /* 0x000000ffff039224 */ /* 0x000fca00078e001f */
[----:B------:R0:W4:Y:S04]  /*3b440*/  @!P1 LDG.E.U8 R132, desc[UR44][R2.64] ;  /* 0x0000002c02849981 */ /* 0x000128000c1e1100 */
[----:B--2---:R-:W-:Y:S04]  /*3b450*/  STL [R1+0x1c6c], R81 ;  /* 0x001c6c5101007387 */ /* 0x004fe80000100800 */
[----:B------:R-:W2:Y:S04]  /*3b460*/  LDL R30, [R1+0x10b8] ;  /* 0x0010b800011e7983 */ /* 0x000ea80000100800 */
[----:B------:R-:W2:Y:S01]  /*3b470*/  LDL R29, [R1+0x10bc] ;  /* 0x0010bc00011d7983 */ /* 0x000ea20000100800 */
[----:B------:R-:W-:Y:S01]  /*3b480*/  PRMT R87, RZ, 0x7610, R87 ;  /* 0x00007610ff577816 */ /* 0x000fe20000000057 */
[----:B0-----:R-:W-:-:S02]  /*3b490*/  @!P1 IMAD.MOV.U32 R2, RZ, RZ, R24 ;  /* 0x000000ffff029224 */ /* 0x001fc400078e0018 */
[----:B------:R-:W-:Y:S01]  /*3b4a0*/  @!P1 IMAD.MOV.U32 R3, RZ, RZ, R26 ;  /* 0x000000ffff039224 */ /* 0x000fe200078e001a */
[----:B------:R-:W-:Y:S01]  /*3b4b0*/  PRMT R126, RZ, 0x7610, R126 ;  /* 0x00007610ff7e7816 */ /* 0x000fe2000000007e */
[----:B------:R-:W2:Y:S04]  /*3b4c0*/  LDL R27, [R1+0x10b0] ;  /* 0x0010b000011b7983 */ /* 0x000ea80000100800 */
[----:B------:R2:W2:Y:S04]  /*3b4d0*/  @!P1 LDG.E.U8 R87, desc[UR44][R2.64] ;  /* 0x0000002c02579981 */ /* 0x0004a8000c1e1100 */
[----:B------:R-:W2:Y:S04]  /*3b4e0*/  LDL R25, [R1+0x10b4] ;  /* 0x0010b40001197983 */ /* 0x000ea80000100800 */
[----:B---3--:R-:W-:Y:S04]  /*3b4f0*/  STL [R1+0x1c70], R59 ;  /* 0x001c703b01007387 */ /* 0x008fe80000100800 */
[----:B----4-:R-:W-:Y:S04]  /*3b500*/  STL [R1+0x1c74], R132 ;  /* 0x001c748401007387 */ /* 0x010fe80000100800 */
[----:B------:R-:W3:Y:S04]  /*3b510*/  LDL R31, [R1+0x10a8] ;  /* 0x0010a800011f7983 */ /* 0x000ee80000100800 */
[----:B------:R-:W4:Y:S04]  /*3b520*/  LDL R24, [R1+0x10ac] ;  /* 0x0010ac0001187983 */ /* 0x000f280000100800 */
[----:B------:R-:W4:Y:S04]  /*3b530*/  LDL R28, [R1+0x10a0] ;  /* 0x0010a000011c7983 */ /* 0x000f280000100800 */
[----:B------:R-:W4:Y:S01]  /*3b540*/  LDL R26, [R1+0x10a4] ;  /* 0x0010a400011a7983 */ /* 0x000f220000100800 */
[----:B--2---:R-:W-:-:S02]  /*3b550*/  @!P1 IMAD.MOV.U32 R3, RZ, RZ, R30 ;  /* 0x000000ffff039224 */ /* 0x004fc400078e001e */
[----:B------:R-:W-:-:S05]  /*3b560*/  @!P1 IMAD.MOV.U32 R2, RZ, RZ, R29 ;  /* 0x000000ffff029224 */ /* 0x000fca00078e001d */
[----:B------:R0:W2:Y:S04]  /*3b570*/  @!P1 LDG.E.U8 R126, desc[UR44][R2.64] ;  /* 0x0000002c027e9981 */ /* 0x0000a8000c1e1100 */
[----:B------:R-:W-:Y:S01]  /*3b580*/  STL [R1+0x1c78], R87 ;  /* 0x001c785701007387 */ /* 0x000fe20000100800 */
[----:B------:R-:W-:Y:S02]  /*3b590*/  PRMT R103, RZ, 0x7610, R103 ;  /* 0x00007610ff677816 */ /* 0x000fe40000000067 */
[----:B------:R-:W-:Y:S01]  /*3b5a0*/  PRMT R80, RZ, 0x7610, R80 ;  /* 0x00007610ff507816 */ /* 0x000fe20000000050 */
[----:B0-----:R-:W-:Y:S02]  /*3b5b0*/  @!P1 IMAD.MOV.U32 R2, RZ, RZ, R25 ;  /* 0x000000ffff029224 */ /* 0x001fe400078e0019 */
[----:B------:R-:W-:-:S05]  /*3b5c0*/  @!P1 IMAD.MOV.U32 R3, RZ, RZ, R27 ;  /* 0x000000ffff039224 */ /* 0x000fca00078e001b */
[----:B------:R3:W2:Y:S02]  /*3b5d0*/  @!P1 LDG.E.U8 R103, desc[UR44][R2.64] ;  /* 0x0000002c02679981 */ /* 0x0006a4000c1e1100 */
[----:B---3--:R-:W-:Y:S02]  /*3b5e0*/  @!P1 IMAD.MOV.U32 R3, RZ, RZ, R31 ;  /* 0x000000ffff039224 */ /* 0x008fe400078e001f */
[----:B----4-:R-:W-:-:S05]  /*3b5f0*/  @!P1 IMAD.MOV.U32 R2, RZ, RZ, R24 ;  /* 0x000000ffff029224 */ /* 0x010fca00078e0018 */
[----:B------:R0:W3:Y:S04]  /*3b600*/  @!P1 LDG.E.U8 R80, desc[UR44][R2.64] ;  /* 0x0000002c02509981 */ /* 0x0000e8000c1e1100 */
[----:B--2---:R-:W-:Y:S04]  /*3b610*/  STL [R1+0x1c7c], R126 ;  /* 0x001c7c7e01007387 */ /* 0x004fe80000100800 */
[----:B------:R-:W2:Y:S04]  /*3b620*/  LDL R30, [R1+0x1088] ;  /* 0x00108800011e7983 */ /* 0x000ea80000100800 */
[----:B------:R-:W4:Y:S01]  /*3b630*/  LDL R29, [R1+0x108c] ;  /* 0x00108c00011d7983 */ /* 0x000f220000100800 */
[----:B------:R-:W-:Y:S01]  /*3b640*/  PRMT R58, RZ, 0x7610, R58 ;  /* 0x00007610ff3a7816 */ /* 0x000fe2000000003a */
[----:B0-----:R-:W-:-:S02]  /*3b650*/  @!P1 IMAD.MOV.U32 R2, RZ, RZ, R26 ;  /* 0x000000ffff029224 */ /* 0x001fc400078e001a */
[----:B------:R-:W-:Y:S01]  /*3b660*/  @!P1 IMAD.MOV.U32 R3, RZ, RZ, R28 ;  /* 0x000000ffff039224 */ /* 0x000fe200078e001c */
[----:B------:R-:W-:Y:S01]  /*3b670*/  PRMT R61, RZ, 0x7610, R61 ;  /* 0x00007610ff3d7816 */ /* 0x000fe2000000003d */
[----:B------:R-:W4:Y:S04]  /*3b680*/  LDL R27, [R1+0x1080] ;  /* 0x00108000011b7983 */ /* 0x000f280000100800 */
[----:B------:R2:W4:Y:S04]  /*3b690*/  @!P1 LDG.E.U8 R58, desc[UR44][R2.64] ;  /* 0x0000002c023a9981 */ /* 0x000528000c1e1100 */
[----:B------:R-:W4:Y:S04]  /*3b6a0*/  LDL R25, [R1+0x1084] ;  /* 0x0010840001197983 */ /* 0x000f280000100800 */
[----:B------:R-:W-:Y:S04]  /*3b6b0*/  STL [R1+0x1c80], R103 ;  /* 0x001c806701007387 */ /* 0x000fe80000100800 */
[----:B------:R-:W4:Y:S04]  /*3b6c0*/  LDL R24, [R1+0x107c] ;  /* 0x00107c0001187983 */ /* 0x000f280000100800 */
[----:B---3--:R-:W-:Y:S04]  /*3b6d0*/  STL [R1+0x1c84], R80 ;  /* 0x001c845001007387 */ /* 0x008fe80000100800 */
[----:B------:R-:W3:Y:S04]  /*3b6e0*/  LDL R28, [R1+0x1078] ;  /* 0x00107800011c7983 */ /* 0x000ee80000100800 */
[----:B------:R-:W3:Y:S04]  /*3b6f0*/  LDL R31, [R1+0x1070] ;  /* 0x00107000011f7983 */ /* 0x000ee80000100800 */
[----:B------:R-:W3:Y:S01]  /*3b700*/  LDL R26, [R1+0x1074] ;  /* 0x00107400011a7983 */ /* 0x000ee20000100800 */
[----:B--2---:R-:W-:-:S02]  /*3b710*/  @!P1 IMAD.MOV.U32 R3, RZ, RZ, R30 ;  /* 0x000000ffff039224 */ /* 0x004fc400078e001e */
[----:B----4-:R-:W-:-:S05]  /*3b720*/  @!P1 IMAD.MOV.U32 R2, RZ, RZ, R29 ;  /* 0x000000ffff029224 */ /* 0x010fca00078e001d */
[----:B------:R0:W2:Y:S04]  /*3b730*/  @!P1 LDG.E.U8 R61, desc[UR44][R2.64] ;  /* 0x0000002c023d9981 */ /* 0x0000a8000c1e1100 */
[----:B------:R-:W-:Y:S01]  /*3b740*/  STL [R1+0x1c88], R58 ;  /* 0x001c883a01007387 */ /* 0x000fe20000100800 */
[----:B------:R-:W-:Y:S01]  /*3b750*/  PRMT R110, RZ, 0x7610, R110 ;  /* 0x00007610ff6e7816 */ /* 0x000fe2000000006e */
[----:B0-----:R-:W-:Y:S02]  /*3b760*/  @!P1 IMAD.MOV.U32 R2, RZ, RZ, R25 ;  /* 0x000000ffff029224 */ /* 0x001fe400078e0019 */
[----:B------:R-:W-:-:S05]  /*3b770*/  @!P1 IMAD.MOV.U32 R3, RZ, RZ, R27 ;  /* 0x000000ffff039224 */ /* 0x000fca00078e001b */
[----:B------:R0:W4:Y:S01]  /*3b780*/  @!P1 LDG.E.U8 R110, desc[UR44][R2.64] ;  /* 0x0000002c026e9981 */ /* 0x000122000c1e1100 */
[----:B------:R-:W-:Y:S01]  /*3b790*/  PRMT R125, RZ, 0x7610, R125 ;  /* 0x00007610ff7d7816 */ /* 0x000fe2000000007d */
[----:B0-----:R-:W-:Y:S02]  /*3b7a0*/  @!P1 IMAD.MOV.U32 R2, RZ, RZ, R24 ;  /* 0x000000ffff029224 */ /* 0x001fe400078e0018 */
[----:B---3--:R-:W-:-:S05]  /*3b7b0*/  @!P1 IMAD.MOV.U32 R3, RZ, RZ, R28 ;  /* 0x000000ffff039224 */ /* 0x008fca00078e001c */
[----:B------:R0:W3:Y:S04]  /*3b7c0*/  @!P1 LDG.E.U8 R125, desc[UR44][R2.64] ;  /* 0x0000002c027d9981 */ /* 0x0000e8000c1e1100 */
        /* <DEDUP_REMOVED lines=9> */
[----:B----4-:R-:W-:Y:S04]  /*3b860*/  STL [R1+0x1c90], R110 ;  /* 0x001c906e01007387 */ /* 0x010fe80000100800 */
[----:B------:R-:W4:Y:S04]  /*3b870*/  LDL R28, [R1+0x1060] ;  /* 0x00106000011c7983 */ /* 0x000f280000100800 */
[----:B------:R-:W4:Y:S04]  /*3b880*/  LDL R29, [R1+0x1048] ;  /* 0x00104800011d7983 */ /* 0x000f280000100800 */
[----:B------:R-:W4:Y:S04]  /*3b890*/  LDL R24, [R1+0x104c] ;  /* 0x00104c0001187983 */ /* 0x000f280000100800 */
[----:B---3--:R-:W-:Y:S04]  /*3b8a0*/  STL [R1+0x1c94], R125 ;  /* 0x001c947d01007387 */ /* 0x008fe80000100800 */
[----:B------:R-:W3:Y:S04]  /*3b8b0*/  LDL R26, [R1+0x1044] ;  /* 0x00104400011a7983 */ /* 0x000ee80000100800 */
[----:B------:R-:W3:Y:S04]  /*3b8c0*/  LDL R31, [R1+0x1040] ;  /* 0x00104000011f7983 */ /* 0x000ee80000100800 */
[----:B------:R-:W3:Y:S04]  /*3b8d0*/  LDL R33, [R1+0x1038] ;  /* 0x0010380001217983 */ /* 0x000ee80000100800 */
[----:B------:R-:W3:Y:S01]  /*3b8e0*/  LDL R32, [R1+0x103c] ;  /* 0x00103c0001207983 */ /* 0x000ee20000100800 */
[----:B--2---:R-:W-:-:S02]  /*3b8f0*/  @!P1 IMAD.MOV.U32 R3, RZ, RZ, R30 ;  /* 0x000000ffff039224 */ /* 0x004fc400078e001e */
[----:B------:R-:W-:-:S05]  /*3b900*/  @!P1 IMAD.MOV.U32 R2, RZ, RZ, R25 ;  /* 0x000000ffff029224 */ /* 0x000fca00078e0019 */
[----:B------:R0:W2:Y:S04]  /*3b910*/  @!P1 LDG.E.U8 R79, desc[UR44][R2.64] ;  /* 0x0000002c024f9981 */ /* 0x0000a8000c1e1100 */
[----:B------:R-:W-:Y:S04]  /*3b920*/  STL [R1+0x1c98], R102 ;  /* 0x001c986601007387 */ /* 0x000fe80000100800 */
[----:B------:R-:W2:Y:S04]  /*3b930*/  LDL R30, [R1+0x1030] ;  /* 0x00103000011e7983 */ /* 0x000ea80000100800 */
[----:B------:R-:W2:Y:S01]  /*3b940*/  LDL R25, [R1+0x1034] ;  /* 0x0010340001197983 */ /* 0x000ea20000100800 */
[----:B------:R-:W-:Y:S01]  /*3b950*/  PRMT R57, RZ, 0x7610, R57 ;  /* 0x00007610ff397816 */ /* 0x000fe20000000039 */
[----:B0-----:R-:W-:-:S02]  /*3b960*/  @!P1 IMAD.MOV.U32 R2, RZ, RZ, R27 ;  /* 0x000000ffff029224 */ /* 0x001fc400078e001b */
[----:B----4-:R-:W-:-:S05]  /*3b970*/  @!P1 IMAD.MOV.U32 R3, RZ, RZ, R28 ;  /* 0x000000ffff039224 */ /* 0x010fca00078e001c */
[----:B------:R0:W4:Y:S01]  /*3b980*/  @!P1 LDG.E.U8 R57, desc[UR44][R2.64] ;  /* 0x0000002c02399981 */ /* 0x000122000c1e1100 */
[----:B------:R-:W-:Y:S01]  /*3b990*/  PRMT R83, RZ, 0x7610, R83 ;  /* 0x00007610ff537816 */ /* 0x000fe20000000053 */
[----:B0-----:R-:W-:Y:S02]  /*3b9a0*/  @!P1 IMAD.MOV.U32 R3, RZ, RZ, R29 ;  /* 0x000000ffff039224 */ /* 0x001fe400078e001d */
[----:B------:R-:W-:-:S05]  /*3b9b0*/  @!P1 IMAD.MOV.U32 R2, RZ, RZ, R24 ;  /* 0x000000ffff029224 */ /* 0x000fca00078e0018 */
[----:B------:R3:W4:Y:S02]  /*3b9c0*/  @!P1 LDG.E.U8 R83, desc[UR44][R2.64] ;  /* 0x0000002c02539981 */ /* 0x000724000c1e1100 */
[----:B---3--:R-:W-:Y:S02]  /*3b9d0*/  @!P1 IMAD.MOV.U32 R2, RZ, RZ, R26 ;  /* 0x000000ffff029224 */ /* 0x008fe400078e001a */
[----:B------:R-:W-:Y:S01]  /*3b9e0*/  @!P1 IMAD.MOV.U32 R3, RZ, RZ, R31 ;  /* 0x000000ffff039224 */ /* 0x000fe200078e001f */
[----:B--2---:R-:W-:Y:S04]  /*3b9f0*/  STL [R1+0x1c9c], R79 ;  /* 0x001c9c4f01007387 */ /* 0x004fe80000100800 */
[----:B------:R-:W2:Y:S04]  /*3ba00*/  LDL R28, [R1+0x1028] ;  /* 0x00102800011c7983 */ /* 0x000ea80000100800 */
[----:B------:R-:W3:Y:S04]  /*3ba10*/  LDL R27, [R1+0x102c] ;  /* 0x00102c00011b7983 */ /* 0x000ee80000100800 */
[----:B------:R-:W4:Y:S04]  /*3ba20*/  LDL R29, [R1+0x1020] ;  /* 0x00102000011d7983 */ /* 0x000f280000100800 */
[----:B------:R-:W4:Y:S04]  /*3ba30*/  LDL R24, [R1+0x1024] ;  /* 0x0010240001187983 */ /* 0x000f280000100800 */
[----:B------:R-:W4:Y:S04]  /*3ba40*/  LDL R26, [R1+0x100c] ;  /* 0x00100c00011a7983 */ /* 0x000f280000100800 */
[----:B------:R-:W4:Y:S01]  /*3ba50*/  LDL R31, [R1+0x1008] ;  /* 0x00100800011f7983 */ /* 0x000f220000100800 */
[----:B------:R-:W-:-:S02]  /*3ba60*/  PRMT R133, RZ, 0x7610, R133 ;  /* 0x00007610ff857816 */ /* 0x000fc40000000085 */
[----:B------:R-:W-:-:S04]  /*3ba70*/  PRMT R124, RZ, 0x7610, R124 ;  /* 0x00007610ff7c7816 */ /* 0x000fc8000000007c */
[----:B------:R0:W4:Y:S01]  /*3ba80*/  @!P1 LDG.E.U8 R133, desc[UR44][R2.64] ;  /* 0x0000002c02859981 */ /* 0x000122000c1e1100 */
[----:B------:R-:W-:Y:S01]  /*3ba90*/  PRMT R101, RZ, 0x7610, R101 ;  /* 0x00007610ff657816 */ /* 0x000fe20000000065 */
[----:B0-----:R-:W-:Y:S02]  /*3baa0*/  @!P1 IMAD.MOV.U32 R2, RZ, RZ, R32 ;  /* 0x000000ffff029224 */ /* 0x001fe400078e0020 */
[----:B------:R-:W-:Y:S01]  /*3bab0*/  @!P1 IMAD.MOV.U32 R3, RZ, RZ, R33 ;  /* 0x000000ffff039224 */ /* 0x000fe200078e0021 */
[----:B------:R-:W-:Y:S02]  /*3bac0*/  PRMT R78, RZ, 0x7610, R78 ;  /* 0x00007610ff4e7816 */ /* 0x000fe4000000004e */
[----:B------:R-:W-:Y:S02]  /*3bad0*/  PRMT R56, RZ, 0x7610, R56 ;  /* 0x00007610ff387816 */ /* 0x000fe40000000038 */
[----:B------:R-:W-:Y:S01]  /*3bae0*/  PRMT R106, RZ, 0x7610, R106 ;  /* 0x00007610ff6a7816 */ /* 0x000fe2000000006a */
[----:B------:R-:W4:Y:S04]  /*3baf0*/  LDL R33, [R1+0xfe0] ;  /* 0x000fe00001217983 */ /* 0x000f280000100800 */
[----:B------:R0:W4:Y:S04]  /*3bb00*/  @!P1 LDG.E.U8 R124, desc[UR44][R2.64] ;  /* 0x0000002c027c9981 */ /* 0x000128000c1e1100 */
[----:B------:R-:W4:Y:S01]  /*3bb10*/  LDL R32, [R1+0xfe4] ;  /* 0x000fe40001207983 */ /* 0x000f220000100800 */
[----:B0-----:R-:W-:-:S02]  /*3bb20*/  @!P1 IMAD.MOV.U32 R2, RZ, RZ, R25 ;  /* 0x000000ffff029224 */ /* 0x001fc400078e0019 */
[----:B------:R-:W-:Y:S01]  /*3bb30*/  @!P1 IMAD.MOV.U32 R3, RZ, RZ, R30 ;  /* 0x000000ffff039224 */ /* 0x000fe200078e001e */
[----:B------:R-:W4:Y:S04]  /*3bb40*/  LDL R25, [R1+0x1004] ;  /* 0x0010040001197983 */ /* 0x000f280000100800 */
[----:B------:R-:W4:Y:S04]  /*3bb50*/  LDL R30, [R1+0x1000] ;  /* 0x00100000011e7983 */ /* 0x000f280000100800 */
[----:B------:R2:W4:Y:S02]  /*3bb60*/  @!P1 LDG.E.U8 R101, desc[UR44][R2.64] ;  /* 0x0000002c02659981 */ /* 0x000524000c1e1100 */
[----:B--2---:R-:W-:-:S02]  /*3bb70*/  @!P1 IMAD.MOV.U32 R3, RZ, RZ, R28 ;  /* 0x000000ffff039224 */ /* 0x004fc400078e001c */
[----:B---3--:R-:W-:Y:S01]  /*3bb80*/  @!P1 IMAD.MOV.U32 R2, RZ, RZ, R27 ;  /* 0x000000ffff029224 */ /* 0x008fe200078e001b */
[----:B------:R-:W2:Y:S04]  /*3bb90*/  LDL R28, [R1+0xff8] ;  /* 0x000ff800011c7983 */ /* 0x000ea80000100800 */
        /* <DEDUP_REMOVED lines=8> */
[----:B------:R-:W4:Y:S01]  /*3bc20*/  LDL R26, [R1+0xfec] ;  /* 0x000fec00011a7983 */ /* 0x000f220000100800 */
[----:B------:R-:W-:-:S03]  /*3bc30*/  @!P1 IMAD.MOV.U32 R3, RZ, RZ, R31 ;  /* 0x000000ffff039224 */ /* 0x000fc600078e001f */
[----:B------:R-:W4:Y:S01]  /*3bc40*/  LDL R31, [R1+0xfe8] ;  /* 0x000fe800011f7983 */ /* 0x000f220000100800 */
[----:B------:R-:W-:-:S03]  /*3bc50*/  PRMT R66, RZ, 0x7610, R66 ;  /* 0x00007610ff427816 */ /* 0x000fc60000000042 */
[----:B------:R0:W4:Y:S01]  /*3bc60*/  @!P1 LDG.E.U8 R106, desc[UR44][R2.64] ;  /* 0x0000002c026a9981 */ /* 0x000122000c1e1100 */
[----:B------:R-:W-:Y:S01]  /*3bc70*/  PRMT R123, RZ, 0x7610, R123 ;  /* 0x00007610ff7b7816 */ /* 0x000fe2000000007b */
[----:B0-----:R-:W-:Y:S02]  /*3bc80*/  @!P1 IMAD.MOV.U32 R2, RZ, RZ, R25 ;  /* 0x000000ffff029224 */ /* 0x001fe400078e0019 */
[----:B------:R-:W-:Y:S01]  /*3bc90*/  @!P1 IMAD.MOV.U32 R3, RZ, RZ, R30 ;  /* 0x000000ffff039224 */ /* 0x000fe200078e001e */
[----:B------:R-:W4:Y:S04]  /*3bca0*/  LDL R25, [R1+0xfcc] ;  /* 0x000fcc0001197983 */ /* 0x000f280000100800 */
[----:B------:R-:W4:Y:S04]  /*3bcb0*/  LDL R30, [R1+0xfc8] ;  /* 0x000fc800011e7983 */ /* 0x000f280000100800 */
[----:B------:R2:W4:Y:S01]  /*3bcc0*/  @!P1 LDG.E.U8 R66, desc[UR44][R2.64] ;  /* 0x0000002c02429981 */ /* 0x000522000c1e1100 */
[----:B------:R-:W-:Y:S01]  /*3bcd0*/  PRMT R100, RZ, 0x7610, R100 ;  /* 0x00007610ff647816 */ /* 0x000fe20000000064 */
        /* <DEDUP_REMOVED lines=14> */
[----:B------:R-:W-:Y:S02]  /*3bdc0*/  PRMT R77, RZ, 0x7610, R77 ;  /* 0x00007610ff4d7816 */ /* 0x000fe4000000004d */
        /* <DEDUP_REMOVED lines=32> */
[----:B------:R-:W-:Y:S02]  /*3bfd0*/  PRMT R54, RZ, 0x7610, R54 ;  /* 0x00007610ff367816 */ /* 0x000fe40000000036 */
[----:B------:R-:W-:Y:S01]  /*3bfe0*/  PRMT R109, RZ, 0x7610, R109 ;  /* 0x00007610ff6d7816 */ /* 0x000fe2000000006d */
[----:B0-----:R-:W-:Y:S02]  /*3bff0*/  @!P1 IMAD.MOV.U32 R2, RZ, RZ, R25 ;  /* 0x000000ffff029224 */ /* 0x001fe400078e0019 */
        /* <DEDUP_REMOVED lines=124> */
[----:B------:R-:W-:Y:S01]  /*3c7c0*/  @!P1 IMAD.MOV.U32 R3, RZ, RZ, R33 ;  /* 0x000000ffff039224 */ /* 0x000fe200078e0021 */
[----:B------:R-:W4:Y:S01]  /*3c7d0*/  LDL R26, [R1+0xe8c] ;  /* 0x000e8c00011a7983 */ /* 0x000f220000100800 */
[----:B------:R-:W-:-:S02]  /*3c7e0*/  PRMT R118, RZ, 0x7610, R118 ;  /* 0x00007610ff767816 */ /* 0x000fc40000000076 */
[----:B------:R-:W-:Y:S02]  /*3c7f0*/  PRMT R95, RZ, 0x7610, R95 ;  /* 0x00007610ff5f7816 */ /* 0x000fe4000000005f */
[----:B------:R-:W-:Y:S01]  /*3c800*/  PRMT R72, RZ, 0x7610, R72 ;  /* 0x00007610ff487816 */ /* 0x000fe20000000048 */
[----:B------:R0:W4:Y:S01]  /*3c810*/  @!P1 LDG.E.U8 R141, desc[UR44][R2.64] ;  /* 0x0000002c028d9981 */ /* 0x000122000c1e1100 */
[----:B------:R-:W-:-:S03]  /*3c820*/  PRMT R50, RZ, 0x7610, R50 ;  /* 0x00007610ff327816 */ /* 0x000fc60000000032 */
[----:B------:R-:W4:Y:S01]  /*3c830*/  LDL R33, [R1+0xe70] ;  /* 0x000e700001217983 */ /* 0x000f220000100800 */
[----:B0-----:R-:W-:-:S03]  /*3c840*/  @!P1 IMAD.MOV.U32 R2, RZ, RZ, R31 ;  /* 0x000000ffff029224 */ /* 0x001fc600078e001f */
        /* <DEDUP_REMOVED lines=32> */
[----:B------:R-:W-:-:S02]  /*3ca50*/  PRMT R94, RZ, 0x7610, R94 ;  /* 0x00007610ff5e7816 */ /* 0x000fc4000000005e */
[----:B------:R-:W-:Y:S01]  /*3ca60*/  PRMT R71, RZ, 0x7610, R71 ;  /* 0x00007610ff477816 */ /* 0x000fe20000000047 */
[----:B--2---:R-:W-:Y:S02]  /*3ca70*/  @!P1 IMAD.MOV.U32 R3, RZ, RZ, R28 ;  /* 0x000000ffff039224 */ /* 0x004fe400078e001c */
[----:B---3--:R-:W-:Y:S01]  /*3ca80*/  @!P1 IMAD.MOV.U32 R2, RZ, RZ, R27 ;  /* 0x000000ffff029224 */ /* 0x008fe200078e001b */
[----:B------:R-:W2:Y:S04]  /*3ca90*/  LDL R28, [R1+0xe40] ;  /* 0x000e4000011c7983 */ /* 0x000ea80000100800 */
[----:B------:R-:W3:Y:S04]  /*3caa0*/  LDL R27, [R1+0xe44] ;  /* 0x000e4400011b7983 */ /* 0x000ee80000100800 */
[----:B------:R4:W3:Y:S02]  /*3cab0*/  @!P1 LDG.E.U8 R117, desc[UR44][R2.64] ;  /* 0x0000002c02759981 */ /* 0x0008e4000c1e1100 */
[----:B----4-:R-:W-:-:S02]  /*3cac0*/  @!P1 IMAD.MOV.U32 R2, RZ, RZ, R29 ;  /* 0x000000ffff029224 */ /* 0x010fc400078e001d */
[----:B------:R-:W4:Y:S01]  /*3cad0*/  LDL R29, [R1+0xe3c] ;  /* 0x000e3c00011d7983 */ /* 0x000f220000100800 */
[----:B------:R-:W-:Y:S01]  /*3cae0*/  @!P1 IMAD.MOV.U32 R3, RZ, RZ, R33 ;  /* 0x000000ffff039224 */ /* 0x000fe200078e0021 */
[----:B------:R-:W-:Y:S02]  /*3caf0*/  PRMT R49, RZ, 0x7610, R49 ;  /* 0x00007610ff317816 */ /* 0x000fe40000000031 */
[----:B------:R-:W-:Y:S02]  /*3cb00*/  PRMT R86, RZ, 0x7610, R86 ;  /* 0x00007610ff567816 */ /* 0x000fe40000000056 */
[----:B------:R-:W-:Y:S01]  /*3cb10*/  PRMT R139, RZ, 0x7610, R139 ;  /* 0x00007610ff8b7816 */ /* 0x000fe2000000008b */
[----:B------:R-:W4:Y:S04]  /*3cb20*/  LDL R33, [R1+0xe20] ;  /* 0x000e200001217983 */ /* 0x000f280000100800 */
[----:B------:R0:W4:Y:S02]  /*3cb30*/  @!P1 LDG.E.U8 R94, desc[UR44][R2.64] ;  /* 0x0000002c025e9981 */ /* 0x000124000c1e1100 */
[----:B0-----:R-:W-:-:S02]  /*3cb40*/  @!P1 IMAD.MOV.U32 R2, RZ, RZ, R24 ;  /* 0x000000ffff029224 */ /* 0x001fc400078e0018 */
[----:B------:R-:W4:Y:S01]  /*3cb50*/  LDL R24, [R1+0xe34] ;  /* 0x000e340001187983 */ /* 0x000f220000100800 */
[----:B------:R-:W-:-:S03]  /*3cb60*/  @!P1 IMAD.MOV.U32 R3, RZ, RZ, R31 ;  /* 0x000000ffff039224 */ /* 0x000fc600078e001f */
[----:B------:R-:W4:Y:S04]  /*3cb70*/  LDL R31, [R1+0xe38] ;  /* 0x000e3800011f7983 */ /* 0x000f280000100800 */
[----:B------:R0:W4:Y:S02]  /*3cb80*/  @!P1 LDG.E.U8 R71, desc[UR44][R2.64] ;  /* 0x0000002c02479981 */ /* 0x000124000c1e1100 */
[----:B0-----:R-:W-:Y:S02]  /*3cb90*/  @!P1 IMAD.MOV.U32 R2, RZ, RZ, R26 ;  /* 0x000000ffff029224 */ /* 0x001fe400078e001a */
[----:B------:R-:W4:Y:S01]  /*3cba0*/  LDL R26, [R1+0xe30] ;  /* 0x000e3000011a7983 */ /* 0x000f220000100800 */
[----:B------:R-:W-:Y:S01]  /*3cbb0*/  @!P1 IMAD.MOV.U32 R3, RZ, RZ, R32 ;  /* 0x000000ffff039224 */ /* 0x000fe200078e0020 */
[----:B------:R-:W-:-:S02]  /*3cbc0*/  PRMT R116, RZ, 0x7610, R116 ;  /* 0x00007610ff747816 */ /* 0x000fc40000000074 */
[----:B------:R-:W4:Y:S04]  /*3cbd0*/  LDL R32, [R1+0xe00] ;  /* 0x000e000001207983 */ /* 0x000f280000100800 */
[----:B------:R0:W4:Y:S02]  /*3cbe0*/  @!P1 LDG.E.U8 R49, desc[UR44][R2.64] ;  /* 0x0000002c02319981 */ /* 0x000124000c1e1100 */
        /* <DEDUP_REMOVED lines=9> */
[----:B------:R4:W2:Y:S02]  /*3cc80*/  @!P1 LDG.E.U8 R139, desc[UR44][R2.64] ;  /* 0x0000002c028b9981 */ /* 0x0008a4000c1e1100 */
[----:B----4-:R-:W-:-:S02]  /*3cc90*/  @!P1 IMAD.MOV.U32 R2, RZ, RZ, R29 ;  /* 0x000000ffff029224 */ /* 0x010fc400078e001d */
[----:B------:R-:W4:Y:S01]  /*3cca0*/  LDL R29, [R1+0xe08] ;  /* 0x000e0800011d7983 */ /* 0x000f220000100800 */
[----:B------:R-:W-:-:S03]  /*3ccb0*/  @!P1 IMAD.MOV.U32 R3, RZ, RZ, R31 ;  /* 0x000000ffff039224 */ /* 0x000fc600078e001f */
[----:B------:R-:W2:Y:S04]  /*3ccc0*/  LDL R31, [R1+0xe04] ;  /* 0x000e0400011f7983 */ /* 0x000ea80000100800 */
[----:B------:R0:W2:Y:S02]  /*3ccd0*/  @!P1 LDG.E.U8 R116, desc[UR44][R2.64] ;  /* 0x0000002c02749981 */ /* 0x0000a4000c1e1100 */
[----:B0-----:R-:W-:Y:S02]  /*3cce0*/  @!P1 IMAD.MOV.U32 R3, RZ, RZ, R26 ;  /* 0x000000ffff039224 */ /* 0x001fe400078e001a */
[----:B------:R-:W2:Y:S01]  /*3ccf0*/  LDL R26, [R1+0xdf8] ;  /* 0x000df800011a7983 */ /* 0x000ea20000100800 */
[----:B------:R-:W-:-:S03]  /*3cd00*/  @!P1 IMAD.MOV.U32 R2, RZ, RZ, R24 ;  /* 0x000000ffff029224 */ /* 0x000fc600078e0018 */
[----:B------:R-:W2:Y:S01]  /*3cd10*/  LDL R24, [R1+0xdfc] ;  /* 0x000dfc0001187983 */ /* 0x000ea20000100800 */
[----:B------:R-:W-:Y:S02]  /*3cd20*/  PRMT R93, RZ, 0x7610, R93 ;  /* 0x00007610ff5d7816 */ /* 0x000fe4000000005d */
[----:B------:R-:W-:-:S04]  /*3cd30*/  PRMT R70, RZ, 0x7610, R70 ;  /* 0x00007610ff467816 */ /* 0x000fc80000000046 */
[----:B------:R0:W2:Y:S01]  /*3cd40*/  @!P1 LDG.E.U8 R93, desc[UR44][R2.64] ;  /* 0x0000002c025d9981 */ /* 0x0000a2000c1e1100 */
[----:B------:R-:W-:Y:S01]  /*3cd50*/  PRMT R48, RZ, 0x7610, R48 ;  /* 0x00007610ff307816 */ /* 0x000fe20000000030 */
[----:B0-----:R-:W-:Y:S02]  /*3cd60*/  @!P1 IMAD.MOV.U32 R2, RZ, RZ, R25 ;  /* 0x000000ffff029224 */ /* 0x001fe400078e0019 */
[----:B------:R-:W-:Y:S01]  /*3cd70*/  @!P1 IMAD.MOV.U32 R3, RZ, RZ, R30 ;  /* 0x000000ffff039224 */ /* 0x000fe200078e001e */
[----:B------:R-:W2:Y:S04]  /*3cd80*/  LDL R25, [R1+0xdf4] ;  /* 0x000df40001197983 */ /* 0x000ea80000100800 */
[----:B------:R-:W2:Y:S04]  /*3cd90*/  LDL R30, [R1+0xdf0] ;  /* 0x000df000011e7983 */ /* 0x000ea80000100800 */
[----:B------:R0:W2:Y:S02]  /*3cda0*/  @!P1 LDG.E.U8 R70, desc[UR44][R2.64] ;  /* 0x0000002c02469981 */ /* 0x0000a4000c1e1100 */
[----:B0-----:R-:W-:Y:S01]  /*3cdb0*/  @!P1 IMAD.MOV.U32 R3, RZ, RZ, R33 ;  /* 0x000000ffff039224 */ /* 0x001fe200078e0021 */
[----:B------:R-:W-:-:S02]  /*3cdc0*/  PRMT R63, RZ, 0x7610, R63 ;  /* 0x00007610ff3f7816 */ /* 0x000fc4000000003f */
[----:B------:R-:W-:Y:S01]  /*3cdd0*/  PRMT R138, RZ, 0x7610, R138 ;  /* 0x00007610ff8a7816 */ /* 0x000fe2000000008a */
[----:B---3--:R-:W-:Y:S02]  /*3cde0*/  @!P1 IMAD.MOV.U32 R2, RZ, RZ, R27 ;  /* 0x000000ffff029224 */ /* 0x008fe400078e001b */
[----:B------:R-:W3:Y:S04]  /*3cdf0*/  LDL R27, [R1+0xdec] ;  /* 0x000dec00011b7983 */ /* 0x000ee80000100800 */
[----:B------:R4:W3:Y:S02]  /*3ce00*/  @!P1 LDG.E.U8 R48, desc[UR44][R2.64] ;  /* 0x0000002c02309981 */ /* 0x0008e4000c1e1100 */
[----:B----4-:R-:W-:Y:S02]  /*3ce10*/  @!P1 IMAD.MOV.U32 R3, RZ, RZ, R29 ;  /* 0x000000ffff039224 */ /* 0x010fe400078e001d */
[----:B------:R-:W4:Y:S01]  /*3ce20*/  LDL R29, [R1+0xde8] ;  /* 0x000de800011d7983 */ /* 0x000f220000100800 */
[----:B--2---:R-:W-:-:S03]  /*3ce30*/  @!P1 IMAD.MOV.U32 R2, RZ, RZ, R28 ;  /* 0x000000ffff029224 */ /* 0x004fc600078e001c */
[----:B------:R-:W2:Y:S04]  /*3ce40*/  LDL R28, [R1+0xde4] ;  /* 0x000de400011c7983 */ /* 0x000ea80000100800 */
[----:B------:R0:W2:Y:S02]  /*3ce50*/  @!P1 LDG.E.U8 R63, desc[UR44][R2.64] ;  /* 0x0000002c023f9981 */ /* 0x0000a4000c1e1100 */
[----:B0-----:R-:W-:Y:S02]  /*3ce60*/  @!P1 IMAD.MOV.U32 R3, RZ, RZ, R32 ;  /* 0x000000ffff039224 */ /* 0x001fe400078e0020 */
[----:B------:R-:W2:Y:S01]  /*3ce70*/  LDL R32, [R1+0xde0] ;  /* 0x000de00001207983 */ /* 0x000ea20000100800 */
[----:B------:R-:W-:Y:S01]  /*3ce80*/  @!P1 IMAD.MOV.U32 R2, RZ, RZ, R31 ;  /* 0x000000ffff029224 */ /* 0x000fe200078e001f */
[----:B------:R-:W-:-:S02]  /*3ce90*/  PRMT R115, RZ, 0x7610, R115 ;  /* 0x00007610ff737816 */ /* 0x000fc40000000073 */
[----:B------:R-:W-:Y:S01]  /*3cea0*/  PRMT R92, RZ, 0x7610, R92 ;  /* 0x00007610ff5c7816 */ /* 0x000fe2000000005c */
[----:B------:R-:W2:Y:S04]  /*3ceb0*/  LDL R31, [R1+0xdc0] ;  /* 0x000dc000011f7983 */ /* 0x000ea80000100800 */
[----:B------:R0:W2:Y:S02]  /*3cec0*/  @!P1 LDG.E.U8 R138, desc[UR44][R2.64] ;  /* 0x0000002c028a9981 */ /* 0x0000a4000c1e1100 */
[----:B0-----:R-:W-:Y:S02]  /*3ced0*/  @!P1 IMAD.MOV.U32 R3, RZ, RZ, R26 ;  /* 0x000000ffff039224 */ /* 0x001fe400078e001a */
[----:B------:R-:W2:Y:S01]  /*3cee0*/  LDL R26, [R1+0xdc8] ;  /* 0x000dc800011a7983 */ /* 0x000ea20000100800 */
[----:B------:R-:W-:-:S03]  /*3cef0*/  @!P1 IMAD.MOV.U32 R2, RZ, RZ, R24 ;  /* 0x000000ffff029224 */ /* 0x000fc600078e0018 */
[----:B------:R-:W2:Y:S04]  /*3cf00*/  LDL R24, [R1+0xdcc] ;  /* 0x000dcc0001187983 */ /* 0x000ea80000100800 */
[----:B------:R0:W2:Y:S01]  /*3cf10*/  @!P1 LDG.E.U8 R115, desc[UR44][R2.64] ;  /* 0x0000002c02739981 */ /* 0x0000a2000c1e1100 */
[----:B------:R-:W-:Y:S01]  /*3cf20*/  PRMT R69, RZ, 0x7610, R69 ;  /* 0x00007610ff457816 */ /* 0x000fe20000000045 */
[----:B0-----:R-:W-:Y:S02]  /*3cf30*/  @!P1 IMAD.MOV.U32 R2, RZ, RZ, R25 ;  /* 0x000000ffff029224 */ /* 0x001fe400078e0019 */
[----:B------:R-:W-:Y:S02]  /*3cf40*/  @!P1 IMAD.MOV.U32 R3, RZ, RZ, R30 ;  /* 0x000000ffff039224 */ /* 0x000fe400078e001e */
[----:B------:R-:W2:Y:S04]  /*3cf50*/  LDL R30, [R1+0xdc4] ;  /* 0x000dc400011e7983 */ /* 0x000ea80000100800 */
[----:B------:R3:W2:Y:S04]  /*3cf60*/  @!P1 LDG.E.U8 R92, desc[UR44][R2.64] ;  /* 0x0000002c025c9981 */ /* 0x0006a8000c1e1100 */
[----:B------:R-:W2:Y:S04]  /*3cf70*/  LDL.LU R25, [R1+0xdb0] ;  /* 0x000db00001197983 */ /* 0x000ea80000300800 */
[----:B------:R-:W2:Y:S01]  /*3cf80*/  LDL R34, [R1+0xdb4] ;  /* 0x000db40001227983 */ /* 0x000ea20000100800 */
[----:B------:R-:W-:-:S03]  /*3cf90*/  PRMT R47, RZ, 0x7610, R47 ;  /* 0x00007610ff2f7816 */ /* 0x000fc6000000002f */
[----:B------:R-:W2:Y:S01]  /*3cfa0*/  LDL R33, [R1+0xda8] ;  /* 0x000da80001217983 */ /* 0x000ea20000100800 */
[----:B---3--:R-:W-:-:S03]  /*3cfb0*/  @!P1 IMAD.MOV.U32 R2, RZ, RZ, R27 ;  /* 0x000000ffff029224 */ /* 0x008fc600078e001b */
[----:B------:R-:W3:Y:S01]  /*3cfc0*/  LDL R27, [R1+0xdbc] ;  /* 0x000dbc00011b7983 */ /* 0x000ee20000100800 */
[----:B----4-:R-:W-:-:S03]  /*3cfd0*/  @!P1 IMAD.MOV.U32 R3, RZ, RZ, R29 ;  /* 0x000000ffff039224 */ /* 0x010fc600078e001d */
[----:B------:R-:W4:Y:S04]  /*3cfe0*/  LDL R29, [R1+0xdb8] ;  /* 0x000db800011d7983 */ /* 0x000f280000100800 */
[----:B------:R2:W4:Y:S02]  /*3cff0*/  @!P1 LDG.E.U8 R69, desc[UR44][R2.64] ;  /* 0x0000002c02459981 */ /* 0x000524000c1e1100 */
[----:B--2---:R-:W-:Y:S02]  /*3d000*/  @!P1 IMAD.MOV.U32 R2, RZ, RZ, R28 ;  /* 0x000000ffff029224 */ /* 0x004fe400078e001c */
        /* <DEDUP_REMOVED lines=13> */
[----:B------:R-:W2:Y:S01]  /*3d0e0*/  LDL R31, [R1+0xd8c] ;  /* 0x000d8c00011f7983 */ /* 0x000ea20000100800 */
[----:B------:R-:W-:Y:S01]  /*3d0f0*/  @!P1 IMAD.MOV.U32 R2, RZ, RZ, R30 ;  /* 0x000000ffff029224 */ /* 0x000fe200078e001e */
[----:B------:R-:W-:-:S02]  /*3d100*/  PRMT R91, RZ, 0x7610, R91 ;  /* 0x00007610ff5b7816 */ /* 0x000fc4000000005b */
[----:B------:R-:W2:Y:S04]  /*3d110*/  LDL R30, [R1+0xd80] ;  /* 0x000d8000011e7983 */ /* 0x000ea80000100800 */
[----:B------:R3:W2:Y:S01]  /*3d120*/  @!P1 LDG.E.U8 R137, desc[UR44][R2.64] ;  /* 0x0000002c02899981 */ /* 0x0006a2000c1e1100 */
[----:B------:R-:W-:Y:S01]  /*3d130*/  PRMT R68, RZ, 0x7610, R68 ;  /* 0x00007610ff447816 */ /* 0x000fe20000000044 */
[----:B---3--:R-:W-:Y:S02]  /*3d140*/  @!P1 IMAD.MOV.U32 R2, RZ, RZ, R27 ;  /* 0x000000ffff029224 */ /* 0x008fe400078e001b */
[----:B------:R-:W3:Y:S01]  /*3d150*/  LDL R27, [R1+0xd7c] ;  /* 0x000d7c00011b7983 */ /* 0x000ee20000100800 */
[----:B----4-:R-:W-:-:S03]  /*3d160*/  @!P1 IMAD.MOV.U32 R3, RZ, RZ, R29 ;  /* 0x000000ffff039224 */ /* 0x010fc600078e001d */
[----:B------:R-:W4:Y:S04]  /*3d170*/  LDL R29, [R1+0xd84] ;  /* 0x000d8400011d7983 */ /* 0x000f280000100800 */
[----:B------:R0:W3:Y:S02]  /*3d180*/  @!P1 LDG.E.U8 R114, desc[UR44][R2.64] ;  /* 0x0000002c02729981 */ /* 0x0000e4000c1e1100 */
[----:B0-----:R-:W-:Y:S02]  /*3d190*/  @!P1 IMAD.MOV.U32 R2, RZ, RZ, R34 ;  /* 0x000000ffff029224 */ /* 0x001fe400078e0022 */
[----:B------:R-:W-:Y:S01]  /*3d1a0*/  @!P1 IMAD.MOV.U32 R3, RZ, RZ, R25 ;  /* 0x000000ffff039224 */ /* 0x000fe200078e0019 */
[----:B------:R-:W-:Y:S02]  /*3d1b0*/  PRMT R46, RZ, 0x7610, R46 ;  /* 0x00007610ff2e7816 */ /* 0x000fe4000000002e */
[----:B------:R-:W-:Y:S01]  /*3d1c0*/  PRMT R131, RZ, 0x7610, R131 ;  /* 0x00007610ff837816 */ /* 0x000fe20000000083 */
[----:B------:R-:W3:Y:S04]  /*3d1d0*/  LDL R34, [R1+0xd60] ;  /* 0x000d600001227983 */ /* 0x000ee80000100800 */
[----:B------:R2:W3:Y:S02]  /*3d1e0*/  @!P1 LDG.E.U8 R91, desc[UR44][R2.64] ;  /* 0x0000002c025b9981 */ /* 0x0004e4000c1e1100 */
[----:B--2---:R-:W-:-:S02]  /*3d1f0*/  @!P1 IMAD.MOV.U32 R2, RZ, RZ, R28 ;  /* 0x000000ffff029224 */ /* 0x004fc400078e001c */
[----:B------:R-:W2:Y:S01]  /*3d200*/  LDL R28, [R1+0xd78] ;  /* 0x000d7800011c7983 */ /* 0x000ea20000100800 */
[----:B------:R-:W-:Y:S01]  /*3d210*/  @!P1 IMAD.MOV.U32 R3, RZ, RZ, R33 ;  /* 0x000000ffff039224 */ /* 0x000fe200078e0021 */
[----:B------:R-:W-:Y:S02]  /*3d220*/  PRMT R136, RZ, 0x7610, R136 ;  /* 0x00007610ff887816 */ /* 0x000fe40000000088 */
[----:B------:R-:W2:Y:S04]  /*3d230*/  LDL R33, [R1+0xd48] ;  /* 0x000d480001217983 */ /* 0x000ea80000100800 */
[----:B------:R0:W2:Y:S02]  /*3d240*/  @!P1 LDG.E.U8 R68, desc[UR44][R2.64] ;  /* 0x0000002c02449981 */ /* 0x0000a4000c1e1100 */
[----:B0-----:R-:W-:-:S02]  /*3d250*/  @!P1 IMAD.MOV.U32 R3, RZ, RZ, R26 ;  /* 0x000000ffff039224 */ /* 0x001fc400078e001a */
[----:B------:R-:W2:Y:S01]  /*3d260*/  LDL R26, [R1+0xd70] ;  /* 0x000d7000011a7983 */ /* 0x000ea20000100800 */
[----:B------:R-:W-:-:S03]  /*3d270*/  @!P1 IMAD.MOV.U32 R2, RZ, RZ, R24 ;  /* 0x000000ffff029224 */ /* 0x000fc600078e0018 */
[----:B------:R-:W2:Y:S04]  /*3d280*/  LDL R24, [R1+0xd74] ;  /* 0x000d740001187983 */ /* 0x000ea80000100800 */
[----:B------:R0:W2:Y:S02]  /*3d290*/  @!P1 LDG.E.U8 R46, desc[UR44][R2.64] ;  /* 0x0000002c022e9981 */ /* 0x0000a4000c1e1100 */
[----:B0-----:R-:W-:Y:S02]  /*3d2a0*/  @!P1 IMAD.MOV.U32 R2, RZ, RZ, R31 ;  /* 0x000000ffff029224 */ /* 0x001fe400078e001f */
[----:B------:R-:W-:Y:S01]  /*3d2b0*/  @!P1 IMAD.MOV.U32 R3, RZ, RZ, R32 ;  /* 0x000000ffff039224 */ /* 0x000fe200078e0020 */
[----:B------:R-:W2:Y:S04]  /*3d2c0*/  LDL R31, [R1+0xd6c] ;  /* 0x000d6c00011f7983 */ /* 0x000ea80000100800 */
[----:B------:R-:W2:Y:S04]  /*3d2d0*/  LDL R32, [R1+0xd68] ;  /* 0x000d680001207983 */ /* 0x000ea80000100800 */
[----:B------:R0:W2:Y:S02]  /*3d2e0*/  @!P1 LDG.E.U8 R131, desc[UR44][R2.64] ;  /* 0x0000002c02839981 */ /* 0x0000a4000c1e1100 */
[----:B0-----:R-:W-:-:S02]  /*3d2f0*/  @!P1 IMAD.MOV.U32 R3, RZ, RZ, R30 ;  /* 0x000000ffff039224 */ /* 0x001fc400078e001e */
[----:B------:R-:W2:Y:S01]  /*3d300*/  LDL R30, [R1+0xd4c] ;  /* 0x000d4c00011e7983 */ /* 0x000ea20000100800 */
[----:B------:R-:W-:Y:S01]  /*3d310*/  PRMT R113, RZ, 0x7610, R113 ;  /* 0x00007610ff717816 */ /* 0x000fe20000000071 */
[----:B----4-:R-:W-:Y:S02]  /*3d320*/  @!P1 IMAD.MOV.U32 R2, RZ, RZ, R29 ;  /* 0x000000ffff029224 */ /* 0x010fe400078e001d */
[----:B------:R-:W4:Y:S04]  /*3d330*/  LDL R29, [R1+0xd64] ;  /* 0x000d6400011d7983 */ /* 0x000f280000100800 */
[----:B------:R3:W4:Y:S02]  /*3d340*/  @!P1 LDG.E.U8 R136, desc[UR44][R2.64] ;  /* 0x0000002c02889981 */ /* 0x000724000c1e1100 */
[----:B---3--:R-:W-:-:S02]  /*3d350*/  @!P1 IMAD.MOV.U32 R2, RZ, RZ, R27 ;  /* 0x000000ffff029224 */ /* 0x008fc400078e001b */
[----:B------:R-:W3:Y:S01]  /*3d360*/  LDL R27, [R1+0xd44] ;  /* 0x000d4400011b7983 */ /* 0x000ee20000100800 */
[----:B--2---:R-:W-:-:S03]  /*3d370*/  @!P1 IMAD.MOV.U32 R3, RZ, RZ, R28 ;  /* 0x000000ffff039224 */ /* 0x004fc600078e001c */
[----:B------:R-:W2:Y:S04]  /*3d380*/  LDL R28, [R1+0xd40] ;  /* 0x000d4000011c7983 */ /* 0x000ea80000100800 */
[----:B------:R0:W3:Y:S02]  /*3d390*/  @!P1 LDG.E.U8 R113, desc[UR44][R2.64] ;  /* 0x0000002c02719981 */ /* 0x0000e4000c1e1100 */
[----:B0-----:R-:W-:Y:S02]  /*3d3a0*/  @!P1 IMAD.MOV.U32 R3, RZ, RZ, R26 ;  /* 0x000000ffff039224 */ /* 0x001fe400078e001a */
[----:B------:R-:W3:Y:S01]  /*3d3b0*/  LDL R26, [R1+0xd38] ;  /* 0x000d3800011a7983 */ /* 0x000ee20000100800 */
[----:B------:R-:W-:-:S03]  /*3d3c0*/  @!P1 IMAD.MOV.U32 R2, RZ, RZ, R24 ;  /* 0x000000ffff029224 */ /* 0x000fc600078e0018 */
[----:B------:R-:W3:Y:S01]  /*3d3d0*/  LDL R24, [R1+0xd3c] ;  /* 0x000d3c0001187983 */ /* 0x000ee20000100800 */
[----:B------:R-:W-:Y:S02]  /*3d3e0*/  PRMT R90, RZ, 0x7610, R90 ;  /* 0x00007610ff5a7816 */ /* 0x000fe4000000005a */
[----:B------:R-:W-:-:S04]  /*3d3f0*/  PRMT R67, RZ, 0x7610, R67 ;  /* 0x00007610ff437816 */ /* 0x000fc80000000043 */
[----:B------:R0:W3:Y:S01]  /*3d400*/  @!P1 LDG.E.U8 R90, desc[UR44][R2.64] ;  /* 0x0000002c025a9981 */ /* 0x0000e2000c1e1100 */
[----:B------:R-:W-:Y:S01]  /*3d410*/  PRMT R45, RZ, 0x7610, R45 ;  /* 0x00007610ff2d7816 */ /* 0x000fe2000000002d */
[----:B0-----:R-:W-:Y:S02]  /*3d420*/  @!P1 IMAD.MOV.U32 R2, RZ, RZ, R31 ;  /* 0x000000ffff029224 */ /* 0x001fe400078e001f */
[----:B------:R-:W-:Y:S01]  /*3d430*/  @!P1 IMAD.MOV.U32 R3, RZ, RZ, R32 ;  /* 0x000000ffff039224 */ /* 0x000fe200078e0020 */
[----:B------:R-:W3:Y:S04]  /*3d440*/  LDL R31, [R1+0xd34] ;  /* 0x000d3400011f7983 */ /* 0x000ee80000100800 */
[----:B------:R-:W3:Y:S04]  /*3d450*/  LDL R32, [R1+0xd30] ;  /* 0x000d300001207983 */ /* 0x000ee80000100800 */
[----:B------:R0:W3:Y:S01]  /*3d460*/  @!P1 LDG.E.U8 R67, desc[UR44][R2.64] ;  /* 0x0000002c02439981 */ /* 0x0000e2000c1e1100 */
[----:B------:R-:W-:Y:S01]  /*3d470*/  PRMT R64, RZ, 0x7610, R64 ;  /* 0x00007610ff407816 */ /* 0x000fe20000000040 */
[----:B0-----:R-:W-:Y:S01]  /*3d480*/  @!P1 IMAD.MOV.U32 R3, RZ, RZ, R34 ;  /* 0x000000ffff039224 */ /* 0x001fe200078e0022 */
[----:B------:R-:W-:-:S02]  /*3d490*/  PRMT R135, RZ, 0x7610, R135 ;  /* 0x00007610ff877816 */ /* 0x000fc40000000087 */
[----:B------:R-:W-:Y:S02]  /*3d4a0*/  PRMT R112, RZ, 0x7610, R112 ;  /* 0x00007610ff707816 */ /* 0x000fe40000000070 */
[----:B------:R-:W-:Y:S01]  /*3d4b0*/  PRMT R89, RZ, 0x7610, R89 ;  /* 0x00007610ff597816 */ /* 0x000fe20000000059 */
[----:B------:R-:W3:Y:S01]  /*3d4c0*/  LDL R34, [R1+0xcf8] ;  /* 0x000cf80001227983 */ /* 0x000ee20000100800 */
[----:B----4-:R-:W-:-:S03]  /*3d4d0*/  @!P1 IMAD.MOV.U32 R2, RZ, RZ, R29 ;  /* 0x000000ffff029224 */ /* 0x010fc600078e001d */
        /* <DEDUP_REMOVED lines=24> */
[----:B----4-:R-:W-:-:S02]  /*3d660*/  @!P1 IMAD.MOV.U32 R2, RZ, RZ, R29 ;  /* 0x000000ffff029224 */ /* 0x010fc400078e001d */
[----:B------:R-:W4:Y:S01]  /*3d670*/  LDL R29, [R1+0xcf4] ;  /* 0x000cf400011d7983 */ /* 0x000f220000100800 */
[----:B------:R-:W-:-:S03]  /*3d680*/  @!P1 IMAD.MOV.U32 R3, RZ, RZ, R30 ;  /* 0x000000ffff039224 */ /* 0x000fc600078e001e */
[----:B------:R-:W4:Y:S04]  /*3d690*/  LDL R30, [R1+0xcf0] ;  /* 0x000cf000011e7983 */ /* 0x000f280000100800 */
[----:B------:R2:W4:Y:S02]  /*3d6a0*/  @!P1 LDG.E.U8 R247, desc[UR44][R2.64] ;  /* 0x0000002c02f79981 */ /* 0x000524000c1e1100 */
        /* <DEDUP_REMOVED lines=19> */
[----:B0-----:R-:W-:-:S02]  /*3d7e0*/  @!P1 IMAD.MOV.U32 R2, RZ, RZ, R33 ;  /* 0x000000ffff029224 */ /* 0x001fc400078e0021 */
[----:B------:R-:W-:Y:S01]  /*3d7f0*/  @!P1 IMAD.MOV.U32 R3, RZ, RZ, R34 ;  /* 0x000000ffff039224 */ /* 0x000fe200078e0022 */
[----:B------:R-:W-:Y:S02]  /*3d800*/  PRMT R241, RZ, 0x7610, R241 ;  /* 0x00007610fff17816 */ /* 0x000fe400000000f1 */
        /* <DEDUP_REMOVED lines=19> */
[----:B------:R-:W-:Y:S02]  /*3d940*/  PRMT R239, RZ, 0x7610, R239 ;  /* 0x00007610ffef7816 */ /* 0x000fe400000000ef */
[----:B------:R-:W-:Y:S01]  /*3d950*/  PRMT R238, RZ, 0x7610, R238 ;  /* 0x00007610ffee7816 */ /* 0x000fe200000000ee */
[----:B0-----:R-:W-:Y:S02]  /*3d960*/  @!P1 IMAD.MOV.U32 R3, RZ, RZ, R32 ;  /* 0x000000ffff039224 */ /* 0x001fe400078e0020 */
[----:B------:R-:W3:Y:S01]  /*3d970*/  LDL R32, [R1+0xca0] ;  /* 0x000ca00001207983 */ /* 0x000ee20000100800 */
[----:B------:R-:W-:-:S03]  /*3d980*/  @!P1 IMAD.MOV.U32 R2, RZ, RZ, R31 ;  /* 0x000000ffff029224 */ /* 0x000fc600078e001f */
[----:B------:R-:W3:Y:S04]  /*3d990*/  LDL R31, [R1+0xca4] ;  /* 0x000ca400011f7983 */ /* 0x000ee80000100800 */
[----:B------:R4:W3:Y:S01]  /*3d9a0*/  @!P1 LDG.E.U8 R239, desc[UR44][R2.64] ;  /* 0x0000002c02ef9981 */ /* 0x0008e2000c1e1100 */
[----:B------:R-:W-:Y:S01]  /*3d9b0*/  PRMT R237, RZ, 0x7610, R237 ;  /* 0x00007610ffed7816 */ /* 0x000fe200000000ed */
[----:B----4-:R-:W-:Y:S02]  /*3d9c0*/  @!P1 IMAD.MOV.U32 R2, RZ, RZ, R29 ;  /* 0x000000ffff029224 */ /* 0x010fe400078e001d */
        /* <DEDUP_REMOVED lines=15> */
[----:B------:R0:W3:Y:S02]  /*3dac0*/  @!P1 LDG.E.U8 R235, desc[UR44][R2.64] ;  /* 0x0000002c02eb9981 */ /* 0x0000e4000c1e1100 */
[----:B0-----:R-:W-:Y:S02]  /*3dad0*/  @!P1 IMAD.MOV.U32 R2, RZ, RZ, R33 ;  /* 0x000000ffff029224 */ /* 0x001fe400078e0021 */
[----:B------:R-:W-:Y:S01]  /*3dae0*/  @!P1 IMAD.MOV.U32 R3, RZ, RZ, R34 ;  /* 0x000000ffff039224 */ /* 0x000fe200078e0022 */
[----:B------:R-:W-:Y:S02]  /*3daf0*/  PRMT R233, RZ, 0x7610, R233 ;  /* 0x00007610ffe97816 */ /* 0x000fe400000000e9 */
[----:B------:R-:W-:Y:S02]  /*3db00*/  PRMT R232, RZ, 0x7610, R232 ;  /* 0x00007610ffe87816 */ /* 0x000fe400000000e8 */
[----:B------:R-:W-:Y:S02]  /*3db10*/  PRMT R231, RZ, 0x7610, R231 ;  /* 0x00007610ffe77816 */ /* 0x000fe400000000e7 */
[----:B------:R-:W-:Y:S01]  /*3db20*/  PRMT R230, RZ, 0x7610, R230 ;  /* 0x00007610ffe67816 */ /* 0x000fe200000000e6 */
[----:B------:R0:W3:Y:S04]  /*3db30*/  @!P1 LDG.E.U8 R234, desc[UR44][R2.64] ;  /* 0x0000002c02ea9981 */ /* 0x0000e8000c1e1100 */
[----:B------:R-:W3:Y:S04]  /*3db40*/  LDL R33, [R1+0xc44] ;  /* 0x000c440001217983 */ /* 0x000ee80000100800 */
[----:B------:R-:W3:Y:S01]  /*3db50*/  LDL R34, [R1+0xc40] ;  /* 0x000c400001227983 */ /* 0x000ee20000100800 */
[----:B0-----:R-:W-:-:S03]  /*3db60*/  @!P1 IMAD.MOV.U32 R3, RZ, RZ, R32 ;  /* 0x000000ffff039224 */ /* 0x001fc600078e0020 */
        /* <DEDUP_REMOVED lines=20> */
[----:B------:R-:W-:Y:S02]  /*3dcb0*/  PRMT R228, RZ, 0x7610, R228 ;  /* 0x00007610ffe47816 */ /* 0x000fe400000000e4 */
[----:B------:R-:W-:Y:S01]  /*3dcc0*/  PRMT R227, RZ, 0x7610, R227 ;  /* 0x00007610ffe37816 */ /* 0x000fe200000000e3 */
[----:B0-----:R-:W-:-:S02]  /*3dcd0*/  @!P1 IMAD.MOV.U32 R3, RZ, RZ, R32 ;  /* 0x000000ffff039224 */ /* 0x001fc400078e0020 */
        /* <DEDUP_REMOVED lines=239> */
[----:B------:R-:W-:Y:S01]  /*3ebd0*/  PRMT R188, RZ, 0x7610, R188 ;  /* 0x00007610ffbc7816 */ /* 0x000fe200000000bc */
[----:B------:R-:W3:Y:S04]  /*3ebe0*/  LDL R33, [R1+0x868] ;  /* 0x0008680001217983 */ /* 0x000ee80000100800 */
[----:B------:R0:W3:Y:S01]  /*3ebf0*/  @!P1 LDG.E.U8 R189, desc[UR44][R2.64] ;  /* 0x0000002c02bd9981 */ /* 0x0000e2000c1e1100 */
[----:B------:R-:W-:-:S02]  /*3ec00*/  PRMT R187, RZ, 0x7610, R187 ;  /* 0x00007610ffbb7816 */ /* 0x000fc400000000bb */
        /* <DEDUP_REMOVED lines=31> */
[----:B0-----:R-:W-:Y:S02]  /*3ee00*/  @!P1 IMAD.MOV.U32 R3, RZ, RZ, R31 ;  /* 0x000000ffff039224 */ /* 0x001fe400078e001f */
[----:B------:R-:W3:Y:S01]  /*3ee10*/  LDL R31, [R1+0x7a8] ;  /* 0x0007a800011f7983 */ /* 0x000ee20000100800 */
[----:B------:R-:W-:Y:S01]  /*3ee20*/  PRMT R181, RZ, 0x7610, R181 ;  /* 0x00007610ffb57816 */ /* 0x000fe200000000b5 */
[----:B----4-:R-:W-:-:S02]  /*3ee30*/  @!P1 IMAD.MOV.U32 R2, RZ, RZ, R30 ;  /* 0x000000ffff029224 */ /* 0x010fc400078e001e */
[----:B------:R-:W4:Y:S04]  /*3ee40*/  LDL R30, [R1+0x7ac] ;  /* 0x0007ac00011e7983 */ /* 0x000f280000100800 */
[----:B------:R0:W4:Y:S02]  /*3ee50*/  @!P1 LDG.E.U8 R183, desc[UR44][R2.64] ;  /* 0x0000002c02b79981 */ /* 0x000124000c1e1100 */
[----:B0-----:R-:W-:Y:S02]  /*3ee60*/  @!P1 IMAD.MOV.U32 R3, RZ, RZ, R29 ;  /* 0x000000ffff039224 */ /* 0x001fe400078e001d */
[----:B--2---:R-:W-:Y:S01]  /*3ee70*/  @!P1 IMAD.MOV.U32 R2, RZ, RZ, R28 ;  /* 0x000000ffff029224 */ /* 0x004fe200078e001c */
[----:B------:R-:W2:Y:S04]  /*3ee80*/  LDL R29, [R1+0x768] ;  /* 0x00076800011d7983 */ /* 0x000ea80000100800 */
[----:B------:R-:W2:Y:S04]  /*3ee90*/  LDL R28, [R1+0x76c] ;  /* 0x00076c00011c7983 */ /* 0x000ea80000100800 */
[----:B------:R3:W2:Y:S02]  /*3eea0*/  @!P1 LDG.E.U8 R182, desc[UR44][R2.64] ;  /* 0x0000002c02b69981 */ /* 0x0006a4000c1e1100 */
[----:B---3--:R-:W-:-:S02]  /*3eeb0*/  @!P1 IMAD.MOV.U32 R3, RZ, RZ, R27 ;  /* 0x000000ffff039224 */ /* 0x008fc400078e001b */
[----:B------:R-:W3:Y:S01]  /*3eec0*/  LDL R27, [R1+0x728] ;  /* 0x00072800011b7983 */ /* 0x000ee20000100800 */
[----:B------:R-:W-:-:S03]  /*3eed0*/  @!P1 IMAD.MOV.U32 R2, RZ, RZ, R26 ;  /* 0x000000ffff029224 */ /* 0x000fc600078e001a */
[----:B------:R-:W3:Y:S04]  /*3eee0*/  LDL R26, [R1+0x72c] ;  /* 0x00072c00011a7983 */ /* 0x000ee80000100800 */
[----:B------:R0:W3:Y:S02]  /*3eef0*/  @!P1 LDG.E.U8 R181, desc[UR44][R2.64] ;  /* 0x0000002c02b59981 */ /* 0x0000e4000c1e1100 */
[----:B0-----:R-:W-:Y:S02]  /*3ef00*/  @!P1 IMAD.MOV.U32 R2, RZ, RZ, R24 ;  /* 0x000000ffff029224 */ /* 0x001fe400078e0018 */
[----:B------:R-:W3:Y:S01]  /*3ef10*/  LDL R24, [R1+0x6ec] ;  /* 0x0006ec0001187983 */ /* 0x000ee20000100800 */
[----:B------:R-:W-:Y:S01]  /*3ef20*/  PRMT R180, RZ, 0x7610, R180 ;  /* 0x00007610ffb47816 */ /* 0x000fe200000000b4 */
[----:B------:R-:W-:-:S05]  /*3ef30*/  @!P1 IMAD.MOV.U32 R3, RZ, RZ, R34 ;  /* 0x000000ffff039224 */ /* 0x000fca00078e0022 */
[----:B------:R0:W3:Y:S01]  /*3ef40*/  @!P1 LDG.E.U8 R180, desc[UR44][R2.64] ;  /* 0x0000002c02b49981 */ /* 0x0000e2000c1e1100 */
[----:B------:R-:W-:Y:S02]  /*3ef50*/  PRMT R179, RZ, 0x7610, R179 ;  /* 0x00007610ffb37816 */ /* 0x000fe400000000b3 */
[----:B------:R-:W-:Y:S01]  /*3ef60*/  PRMT R178, RZ, 0x7610, R178 ;  /* 0x00007610ffb27816 */ /* 0x000fe200000000b2 */
[----:B0-----:R-:W-:Y:S02]  /*3ef70*/  @!P1 IMAD.MOV.U32 R2, RZ, RZ, R32 ;  /* 0x000000ffff029224 */ /* 0x001fe400078e0020 */
[----:B------:R-:W3:Y:S01]  /*3ef80*/  LDL.LU R32, [R1+0x6a8] ;  /* 0x0006a80001207983 */ /* 0x000ee20000300800 */
[----:B------:R-:W-:-:S03]  /*3ef90*/  @!P1 IMAD.MOV.U32 R3, RZ, RZ, R33 ;  /* 0x000000ffff039224 */ /* 0x000fc600078e0021 */
[----:B------:R-:W3:Y:S04]  /*3efa0*/  LDL.LU R39, [R1+0x668] ;  /* 0x0006680001277983 */ /* 0x000ee80000300800 */
[----:B------:R-:W3:Y:S04]  /*3efb0*/  LDL.LU R35, [R1+0x66c] ;  /* 0x00066c0001237983 */ /* 0x000ee80000300800 */
[----:B------:R-:W3:Y:S04]  /*3efc0*/  LDL R33, [R1+0x848] ;  /* 0x0008480001217983 */ /* 0x000ee80000100800 */
[----:B------:R0:W3:Y:S01]  /*3efd0*/  @!P1 LDG.E.U8 R179, desc[UR44][R2.64] ;  /* 0x0000002c02b39981 */ /* 0x0000e2000c1e1100 */
[----:B------:R-:W-:Y:S01]  /*3efe0*/  PRMT R177, RZ, 0x7610, R177 ;  /* 0x00007610ffb17816 */ /* 0x000fe200000000b1 */
[----:B0-----:R-:W-:-:S02]  /*3eff0*/  @!P1 IMAD.MOV.U32 R3, RZ, RZ, R31 ;  /* 0x000000ffff039224 */ /* 0x001fc400078e001f */
[----:B------:R-:W3:Y:S01]  /*3f000*/  LDL R31, [R1+0x84c] ;  /* 0x00084c00011f7983 */ /* 0x000ee20000100800 */
[----:B------:R-:W-:Y:S01]  /*3f010*/  PRMT R176, RZ, 0x7610, R176 ;  /* 0x00007610ffb07816 */ /* 0x000fe200000000b0 */
[----:B----4-:R-:W-:Y:S02]  /*3f020*/  @!P1 IMAD.MOV.U32 R2, RZ, RZ, R30 ;  /* 0x000000ffff029224 */ /* 0x010fe400078e001e */
[----:B------:R-:W4:Y:S04]  /*3f030*/  LDL R30, [R1+0x840] ;  /* 0x00084000011e7983 */ /* 0x000f280000100800 */
[----:B------:R2:W4:Y:S02]  /*3f040*/  @!P1 LDG.E.U8 R178, desc[UR44][R2.64] ;  /* 0x0000002c02b29981 */ /* 0x000524000c1e1100 */
[----:B--2---:R-:W-:-:S02]  /*3f050*/  @!P1 IMAD.MOV.U32 R3, RZ, RZ, R29 ;  /* 0x000000ffff039224 */ /* 0x004fc400078e001d */
[----:B------:R-:W-:Y:S01]  /*3f060*/  @!P1 IMAD.MOV.U32 R2, RZ, RZ, R28 ;  /* 0x000000ffff029224 */ /* 0x000fe200078e001c */
        /* <DEDUP_REMOVED lines=11> */
[----:B------:R-:W-:Y:S01]  /*3f120*/  @!P1 IMAD.MOV.U32 R3, RZ, RZ, R249 ;  /* 0x000000ffff039224 */ /* 0x000fe200078e00f9 */
[----:B------:R-:W-:-:S04]  /*3f130*/  PRMT R174, RZ, 0x7610, R174 ;  /* 0x00007610ffae7816 */ /* 0x000fc800000000ae */
[----:B------:R0:W3:Y:S01]  /*3f140*/  @!P1 LDG.E.U8 R175, desc[UR44][R2.64] ;  /* 0x0000002c02af9981 */ /* 0x0000e2000c1e1100 */
[----:B------:R-:W-:Y:S01]  /*3f150*/  PRMT R173, RZ, 0x7610, R173 ;  /* 0x00007610ffad7816 */ /* 0x000fe200000000ad */
[----:B0-----:R-:W-:Y:S02]  /*3f160*/  @!P1 IMAD.MOV.U32 R2, RZ, RZ, R252 ;  /* 0x000000ffff029224 */ /* 0x001fe400078e00fc */
[----:B------:R-:W-:Y:S01]  /*3f170*/  @!P1 IMAD.MOV.U32 R3, RZ, RZ, R32 ;  /* 0x000000ffff039224 */ /* 0x000fe200078e0020 */
[----:B------:R0:W-:Y:S04]  /*3f180*/  STL [R1+0x1940], R249 ;  /* 0x001940f901007387 */ /* 0x0001e80000100800 */
[----:B------:R1:W3:Y:S01]  /*3f190*/  @!P1 LDG.E.U8 R174, desc[UR44][R2.64] ;  /* 0x0000002c02ae9981 */ /* 0x0002e2000c1e1100 */
[----:B------:R-:W-:-:S03]  /*3f1a0*/  PRMT R172, RZ, 0x7610, R172 ;  /* 0x00007610ffac7816 */ /* 0x000fc600000000ac */
[----:B0-----:R-:W3:Y:S01]  /*3f1b0*/  LDL.LU R249, [R1+0x6cc] ;  /* 0x0006cc0001f97983 */ /* 0x001ee20000300800 */
[----:B-1----:R-:W-:Y:S02]  /*3f1c0*/  @!P1 IMAD.MOV.U32 R2, RZ, RZ, R35 ;  /* 0x000000ffff029224 */ /* 0x002fe400078e0023 */
[----:B------:R-:W-:Y:S01]  /*3f1d0*/  @!P1 IMAD.MOV.U32 R3, RZ, RZ, R39 ;  /* 0x000000ffff039224 */ /* 0x000fe200078e0027 */
[----:B------:R0:W-:Y:S04]  /*3f1e0*/  STL [R1+0x1944], R252 ;  /* 0x001944fc01007387 */ /* 0x0001e80000100800 */
[----:B------:R1:W3:Y:S01]  /*3f1f0*/  @!P1 LDG.E.U8 R173, desc[UR44][R2.64] ;  /* 0x0000002c02ad9981 */ /* 0x0002e2000c1e1100 */
[----:B------:R-:W-:-:S03]  /*3f200*/  PRMT R171, RZ, 0x7610, R171 ;  /* 0x00007610ffab7816 */ /* 0x000fc600000000ab */
[----:B0-----:R-:W3:Y:S04]  /*3f210*/  LDL.LU R252, [R1+0x6d4] ;  /* 0x0006d40001fc7983 */ /* 0x001ee80000300800 */
[----:B------:R-:W3:Y:S01]  /*3f220*/  LDL R34, [R1+0x7e0] ;  /* 0x0007e00001227983 */ /* 0x000ee20000100800 */
[----:B-1----:R-:W-:Y:S02]  /*3f230*/  @!P1 IMAD.MOV.U32 R2, RZ, RZ, R31 ;  /* 0x000000ffff029224 */ /* 0x002fe400078e001f */
[----:B------:R-:W-:Y:S01]  /*3f240*/  @!P1 IMAD.MOV.U32 R3, RZ, RZ, R33 ;  /* 0x000000ffff039224 */ /* 0x000fe200078e0021 */
[----:B------:R-:W3:Y:S04]  /*3f250*/  LDL R31, [R1+0x7a0] ;  /* 0x0007a000011f7983 */ /* 0x000ee80000100800 */
[----:B------:R-:W3:Y:S04]  /*3f260*/  LDL R33, [R1+0x7e4] ;  /* 0x0007e40001217983 */ /* 0x000ee80000100800 */
[----:B------:R4:W3:Y:S01]  /*3f270*/  @!P1 LDG.E.U8 R172, desc[UR44][R2.64] ;  /* 0x0000002c02ac9981 */ /* 0x0008e2000c1e1100 */
[----:B------:R-:W-:Y:S01]  /*3f280*/  PRMT R170, RZ, 0x7610, R170 ;  /* 0x00007610ffaa7816 */ /* 0x000fe200000000aa */
[----:B----4-:R-:W-:-:S02]  /*3f290*/  @!P1 IMAD.MOV.U32 R3, RZ, RZ, R30 ;  /* 0x000000ffff039224 */ /* 0x010fc400078e001e */
[----:B------:R-:W4:Y:S01]  /*3f2a0*/  LDL R30, [R1+0x7a4] ;  /* 0x0007a400011e7983 */ /* 0x000f220000100800 */
[----:B--2---:R-:W-:Y:S01]  /*3f2b0*/  @!P1 IMAD.MOV.U32 R2, RZ, RZ, R29 ;  /* 0x000000ffff029224 */ /* 0x004fe200078e001d */
[----:B------:R-:W-:Y:S02]  /*3f2c0*/  PRMT R169, RZ, 0x7610, R169 ;  /* 0x00007610ffa97816 */ /* 0x000fe400000000a9 */
[----:B------:R-:W-:Y:S01]  /*3f2d0*/  PRMT R168, RZ, 0x7610, R168 ;  /* 0x00007610ffa87816 */ /* 0x000fe200000000a8 */
[----:B------:R-:W2:Y:S04]  /*3f2e0*/  LDL R29, [R1+0x6e4] ;  /* 0x0006e400011d7983 */ /* 0x000ea80000100800 */
[----:B------:R3:W2:Y:S02]  /*3f2f0*/  @!P1 LDG.E.U8 R171, desc[UR44][R2.64] ;  /* 0x0000002c02ab9981 */ /* 0x0006a4000c1e1100 */
[----:B---3--:R-:W-:-:S02]  /*3f300*/  @!P1 IMAD.MOV.U32 R2, RZ, RZ, R27 ;  /* 0x000000ffff029224 */ /* 0x008fc400078e001b */
[----:B------:R-:W-:Y:S01]  /*3f310*/  @!P1 IMAD.MOV.U32 R3, RZ, RZ, R28 ;  /* 0x000000ffff039224 */ /* 0x000fe200078e001c */
[----:B------:R-:W3:Y:S04]  /*3f320*/  LDL R27, [R1+0x764] ;  /* 0x00076400011b7983 */ /* 0x000ee80000100800 */
[----:B------:R-:W2:Y:S04]  /*3f330*/  LDL R28, [R1+0x760] ;  /* 0x00076000011c7983 */ /* 0x000ea80000100800 */
[----:B------:R0:W2:Y:S02]  /*3f340*/  @!P1 LDG.E.U8 R170, desc[UR44][R2.64] ;  /* 0x0000002c02aa9981 */ /* 0x0000a4000c1e1100 */
[----:B0-----:R-:W-:-:S02]  /*3f350*/  @!P1 IMAD.MOV.U32 R3, RZ, RZ, R26 ;  /* 0x000000ffff039224 */ /* 0x001fc400078e001a */
[----:B------:R-:W2:Y:S01]  /*3f360*/  LDL R26, [R1+0x720] ;  /* 0x00072000011a7983 */ /* 0x000ea20000100800 */
[----:B------:R-:W-:-:S03]  /*3f370*/  @!P1 IMAD.MOV.U32 R2, RZ, RZ, R24 ;  /* 0x000000ffff029224 */ /* 0x000fc600078e0018 */
[----:B------:R-:W2:Y:S04]  /*3f380*/  LDL R24, [R1+0x724] ;  /* 0x0007240001187983 */ /* 0x000ea80000100800 */
[----:B------:R0:W2:Y:S01]  /*3f390*/  @!P1 LDG.E.U8 R169, desc[UR44][R2.64] ;  /* 0x0000002c02a99981 */ /* 0x0000a2000c1e1100 */
[----:B------:R-:W-:Y:S02]  /*3f3a0*/  PRMT R167, RZ, 0x7610, R167 ;  /* 0x00007610ffa77816 */ /* 0x000fe400000000a7 */
[----:B------:R-:W-:Y:S01]  /*3f3b0*/  PRMT R166, RZ, 0x7610, R166 ;  /* 0x00007610ffa67816 */ /* 0x000fe200000000a6 */
[----:B0-----:R-:W-:Y:S02]  /*3f3c0*/  @!P1 IMAD.MOV.U32 R3, RZ, RZ, R34 ;  /* 0x000000ffff039224 */ /* 0x001fe400078e0022 */
[----:B------:R-:W-:-:S02]  /*3f3d0*/  @!P1 IMAD.MOV.U32 R2, RZ, RZ, R33 ;  /* 0x000000ffff029224 */ /* 0x000fc400078e0021 */
[----:B------:R-:W2:Y:S04]  /*3f3e0*/  LDL.LU R33, [R1+0x6a0] ;  /* 0x0006a00001217983 */ /* 0x000ea80000300800 */
[----:B------:R0:W2:Y:S02]  /*3f3f0*/  @!P1 LDG.E.U8 R168, desc[UR44][R2.64] ;  /* 0x0000002c02a89981 */ /* 0x0000a4000c1e1100 */
[----:B0-----:R-:W-:Y:S02]  /*3f400*/  @!P1 IMAD.MOV.U32 R3, RZ, RZ, R31 ;  /* 0x000000ffff039224 */ /* 0x001fe400078e001f */
[----:B----4-:R-:W-:-:S05]  /*3f410*/  @!P1 IMAD.MOV.U32 R2, RZ, RZ, R30 ;  /* 0x000000ffff029224 */ /* 0x010fca00078e001e */
[----:B------:R3:W4:Y:S02]  /*3f420*/  @!P1 LDG.E.U8 R167, desc[UR44][R2.64] ;  /* 0x0000002c02a79981 */ /* 0x000724000c1e1100 */
[----:B---3--:R-:W-:Y:S02]  /*3f430*/  @!P1 IMAD.MOV.U32 R2, RZ, RZ, R27 ;  /* 0x000000ffff029224 */ /* 0x008fe400078e001b */
[----:B--2---:R-:W-:Y:S01]  /*3f440*/  @!P1 IMAD.MOV.U32 R3, RZ, RZ, R28 ;  /* 0x000000ffff039224 */ /* 0x004fe200078e001c */
[----:B------:R-:W2:Y:S04]  /*3f450*/  LDL R27, [R1+0x814] ;  /* 0x00081400011b7983 */ /* 0x000ea80000100800 */
[----:B------:R-:W3:Y:S04]  /*3f460*/  LDL R28, [R1+0x810] ;  /* 0x00081000011c7983 */ /* 0x000ee80000100800 */
[----:B------:R-:W4:Y:S04]  /*3f470*/  LDL.LU R38, [R1+0x660] ;  /* 0x0006600001267983 */ /* 0x000f280000300800 */
[----:B------:R-:W2:Y:S04]  /*3f480*/  LDL.LU R37, [R1+0x664] ;  /* 0x0006640001257983 */ /* 0x000ea80000300800 */
[----:B------:R0:W3:Y:S01]  /*3f490*/  @!P1 LDG.E.U8 R166, desc[UR44][R2.64] ;  /* 0x0000002c02a69981 */ /* 0x0000e2000c1e1100 */
[----:B------:R-:W-:-:S02]  /*3f4a0*/  PRMT R165, RZ, 0x7610, R165 ;  /* 0x00007610ffa57816 */ /* 0x000fc400000000a5 */
[----:B------:R-:W-:Y:S01]  /*3f4b0*/  PRMT R164, RZ, 0x7610, R164 ;  /* 0x00007610ffa47816 */ /* 0x000fe200000000a4 */
[----:B------:R-:W3:Y:S01]  /*3f4c0*/  LDL R34, [R1+0x804] ;  /* 0x0008040001227983 */ /* 0x000ee20000100800 */
[----:B0-----:R-:W-:-:S03]  /*3f4d0*/  @!P1 IMAD.MOV.U32 R3, RZ, RZ, R26 ;  /* 0x000000ffff039224 */ /* 0x001fc600078e001a */
[----:B------:R-:W3:Y:S01]  /*3f4e0*/  LDL R26, [R1+0x808] ;  /* 0x00080800011a7983 */ /* 0x000ee20000100800 */
[----:B------:R-:W-:-:S03]  /*3f4f0*/  @!P1 IMAD.MOV.U32 R2, RZ, RZ, R24 ;  /* 0x000000ffff029224 */ /* 0x000fc600078e0018 */
[----:B------:R-:W3:Y:S04]  /*3f500*/  LDL R24, [R1+0x80c] ;  /* 0x00080c0001187983 */ /* 0x000ee80000100800 */
[----:B------:R0:W3:Y:S04]  /*3f510*/  @!P1 LDG.E.U8 R165, desc[UR44][R2.64] ;  /* 0x0000002c02a59981 */ /* 0x0000e8000c1e1100 */
[----:B------:R1:W-:Y:S01]  /*3f520*/  STL [R1+0x1948], R250 ;  /* 0x001948fa01007387 */ /* 0x0003e20000100800 */
[----:B------:R-:W-:Y:S01]  /*3f530*/  PRMT R163, RZ, 0x7610, R163 ;  /* 0x00007610ffa37816 */ /* 0x000fe200000000a3 */
[----:B0-----:R-:W-:-:S02]  /*3f540*/  @!P1 IMAD.MOV.U32 R2, RZ, RZ, R29 ;  /* 0x000000ffff029224 */ /* 0x001fc400078e001d */
[----:B------:R-:W-:Y:S02]  /*3f550*/  @!P1 IMAD.MOV.U32 R3, RZ, RZ, R250 ;  /* 0x000000ffff039224 */ /* 0x000fe400078e00fa */
[----:B-1----:R-:W3:Y:S04]  /*3f560*/  LDL.LU R250, [R1+0x700] ;  /* 0x0007000001fa7983 */ /* 0x002ee80000300800 */
[----:B------:R0:W3:Y:S04]  /*3f570*/  @!P1 LDG.E.U8 R164, desc[UR44][R2.64] ;  /* 0x0000002c02a49981 */ /* 0x0000e8000c1e1100 */
[----:B------:R1:W-:Y:S01]  /*3f580*/  STL [R1+0x194c], R0 ;  /* 0x00194c0001007387 */ /* 0x0003e20000100800 */
[----:B------:R-:W-:Y:S01]  /*3f590*/  PRMT R162, RZ, 0x7610, R162 ;  /* 0x00007610ffa27816 */ /* 0x000fe200000000a2 */
[----:B0-----:R-:W-:-:S02]  /*3f5a0*/  @!P1 IMAD.MOV.U32 R2, RZ, RZ, R0 ;  /* 0x000000ffff029224 */ /* 0x001fc400078e0000 */
[----:B-1----:R-:W3:Y:S04]  /*3f5b0*/  LDL.LU R0, [R1+0x6dc] ;  /* 0x0006dc0001007983 */ /* 0x002ee80000300800 */
[----:B------:R-:W3:Y:S04]  /*3f5c0*/  LDL R40, [R1+0x800] ;  /* 0x0008000001287983 */ /* 0x000ee80000100800 */
[----:B------:R-:W3:Y:S04]  /*3f5d0*/  LDL R30, [R1+0x7d8] ;  /* 0x0007d800011e7983 */ /* 0x000ee80000100800 */
[----:B------:R-:W3:Y:S01]  /*3f5e0*/  LDL R29, [R1+0x7dc] ;  /* 0x0007dc00011d7983 */ /* 0x000ee20000100800 */
[----:B------:R-:W-:-:S02]  /*3f5f0*/  PRMT R161, RZ, 0x7610, R161 ;  /* 0x00007610ffa17816 */ /* 0x000fc400000000a1 */
[----:B------:R-:W-:Y:S01]  /*3f600*/  PRMT R160, RZ, 0x7610, R160 ;  /* 0x00007610ffa07816 */ /* 0x000fe200000000a0 */
[----:B------:R-:W3:Y:S04]  /*3f610*/  LDL R36, [R1+0x718] ;  /* 0x0007180001247983 */ /* 0x000ee80000100800 */
[----:B------:R-:W3:Y:S01]  /*3f620*/  LDL R31, [R1+0x71c] ;  /* 0x00071c00011f7983 */ /* 0x000ee20000100800 */
[----:B------:R-:W-:-:S05]  /*3f630*/  @!P1 IMAD.MOV.U32 R3, RZ, RZ, R33 ;  /* 0x000000ffff039224 */ /* 0x000fca00078e0021 */
[----:B------:R4:W3:Y:S02]  /*3f640*/  @!P1 LDG.E.U8 R163, desc[UR44][R2.64] ;  /* 0x0000002c02a39981 */ /* 0x0008e4000c1e1100 */
[----:B----4-:R-:W-:Y:S02]  /*3f650*/  @!P1 IMAD.MOV.U32 R3, RZ, RZ, R38 ;  /* 0x000000ffff039224 */ /* 0x010fe400078e0026 */
[----:B--2---:R-:W-:-:S05]  /*3f660*/  @!P1 IMAD.MOV.U32 R2, RZ, RZ, R37 ;  /* 0x000000ffff029224 */ /* 0x004fca00078e0025 */
[----:B------:R0:W2:Y:S02]  /*3f670*/  @!P1 LDG.E.U8 R162, desc[UR44][R2.64] ;  /* 0x0000002c02a29981 */ /* 0x0000a4000c1e1100 */
[----:B0-----:R-:W-:Y:S02]  /*3f680*/  @!P1 IMAD.MOV.U32 R2, RZ, RZ, R27 ;  /* 0x000000ffff029224 */ /* 0x001fe400078e001b */
[----:B---3--:R-:W-:Y:S01]  /*3f690*/  @!P1 IMAD.MOV.U32 R3, RZ, RZ, R28 ;  /* 0x000000ffff039224 */ /* 0x008fe200078e001c */
[----:B------:R-:W3:Y:S04]  /*3f6a0*/  LDL R27, [R1+0x79c] ;  /* 0x00079c00011b7983 */ /* 0x000ee80000100800 */
[----:B------:R-:W4:Y:S04]  /*3f6b0*/  LDL R28, [R1+0x798] ;  /* 0x00079800011c7983 */ /* 0x000f280000100800 */
[----:B------:R0:W2:Y:S02]  /*3f6c0*/  @!P1 LDG.E.U8 R161, desc[UR44][R2.64] ;  /* 0x0000002c02a19981 */ /* 0x0000a4000c1e1100 */
[----:B0-----:R-:W-:-:S02]  /*3f6d0*/  @!P1 IMAD.MOV.U32 R2, RZ, RZ, R24 ;  /* 0x000000ffff029224 */ /* 0x001fc400078e0018 */
[----:B------:R-:W-:Y:S01]  /*3f6e0*/  @!P1 IMAD.MOV.U32 R3, RZ, RZ, R26 ;  /* 0x000000ffff039224 */ /* 0x000fe200078e001a */
[----:B------:R-:W2:Y:S04]  /*3f6f0*/  LDL R24, [R1+0x75c] ;  /* 0x00075c0001187983 */ /* 0x000ea80000100800 */
[----:B------:R-:W2:Y:S04]  /*3f700*/  LDL R26, [R1+0x758] ;  /* 0x00075800011a7983 */ /* 0x000ea80000100800 */
[----:B------:R0:W2:Y:S01]  /*3f710*/  @!P1 LDG.E.U8 R160, desc[UR44][R2.64] ;  /* 0x0000002c02a09981 */ /* 0x0000a2000c1e1100 */
[----:B------:R-:W-:-:S02]  /*3f720*/  PRMT R159, RZ, 0x7610, R159 ;  /* 0x00007610ff9f7816 */ /* 0x000fc4000000009f */
[----:B------:R-:W-:Y:S01]  /*3f730*/  PRMT R158, RZ, 0x7610, R158 ;  /* 0x00007610ff9e7816 */ /* 0x000fe2000000009e */
[----:B0-----:R-:W-:Y:S02]  /*3f740*/  @!P1 IMAD.MOV.U32 R2, RZ, RZ, R34 ;  /* 0x000000ffff029224 */ /* 0x001fe400078e0022 */
[----:B------:R-:W-:-:S05]  /*3f750*/  @!P1 IMAD.MOV.U32 R3, RZ, RZ, R40 ;  /* 0x000000ffff039224 */ /* 0x000fca00078e0028 */
[----:B------:R0:W2:Y:S01]  /*3f760*/  @!P1 LDG.E.U8 R159, desc[UR44][R2.64] ;  /* 0x0000002c029f9981 */ /* 0x0000a2000c1e1100 */
[----:B------:R-:W-:Y:S01]  /*3f770*/  PRMT R157, RZ, 0x7610, R157 ;  /* 0x00007610ff9d7816 */ /* 0x000fe2000000009d */
[----:B0-----:R-:W-:Y:S02]  /*3f780*/  @!P1 IMAD.MOV.U32 R2, RZ, RZ, R29 ;  /* 0x000000ffff029224 */ /* 0x001fe400078e001d */
[----:B------:R-:W-:Y:S02]  /*3f790*/  @!P1 IMAD.MOV.U32 R3, RZ, RZ, R30 ;  /* 0x000000ffff039224 */ /* 0x000fe400078e001e */
[----:B------:R-:W2:Y:S04]  /*3f7a0*/  LDL R30, [R1+0x658] ;  /* 0x00065800011e7983 */ /* 0x000ea80000100800 */
[----:B------:R3:W2:Y:S04]  /*3f7b0*/  @!P1 LDG.E.U8 R158, desc[UR44][R2.64] ;  /* 0x0000002c029e9981 */ /* 0x0006a8000c1e1100 */
[----:B------:R-:W2:Y:S01]  /*3f7c0*/  LDL.LU R34, [R1+0x698] ;  /* 0x0006980001227983 */ /* 0x000ea20000300800 */
[----:B---3--:R-:W-:-:S02]  /*3f7d0*/  @!P1 IMAD.MOV.U32 R2, RZ, RZ, R27 ;  /* 0x000000ffff029224 */ /* 0x008fc400078e001b */
[----:B----4-:R-:W-:Y:S01]  /*3f7e0*/  @!P1 IMAD.MOV.U32 R3, RZ, RZ, R28 ;  /* 0x000000ffff039224 */ /* 0x010fe200078e001c */
[----:B------:R-:W3:Y:S04]  /*3f7f0*/  LDL.LU R27, [R1+0x69c] ;  /* 0x00069c00011b7983 */ /* 0x000ee80000300800 */
[----:B------:R-:W4:Y:S04]  /*3f800*/  LDL R29, [R1+0x7d0] ;  /* 0x0007d000011d7983 */ /* 0x000f280000100800 */
[----:B------:R-:W4:Y:S04]  /*3f810*/  LDL R28, [R1+0x7d4] ;  /* 0x0007d400011c7983 */ /* 0x000f280000100800 */
[----:B------:R2:W4:Y:S02]  /*3f820*/  @!P1 LDG.E.U8 R157, desc[UR44][R2.64] ;  /* 0x0000002c029d9981 */ /* 0x000524000c1e1100 */
[----:B--2---:R-:W-:-:S02]  /*3f830*/  @!P1 IMAD.MOV.U32 R2, RZ, RZ, R24 ;  /* 0x000000ffff029224 */ /* 0x004fc400078e0018 */
[----:B------:R-:W-:Y:S01]  /*3f840*/  @!P1 IMAD.MOV.U32 R3, RZ, RZ, R26 ;  /* 0x000000ffff039224 */ /* 0x000fe200078e001a */
[----:B------:R-:W2:Y:S04]  /*3f850*/  LDL R24, [R1+0x7cc] ;  /* 0x0007cc0001187983 */ /* 0x000ea80000100800 */
[----:B------:R-:W2:Y:S04]  /*3f860*/  LDL R26, [R1+0x7c8] ;  /* 0x0007c800011a7983 */ /* 0x000ea80000100800 */
[----:B------:R-:W4:Y:S01]  /*3f870*/  LDL.LU R43, [R1+0x65c] ;  /* 0x00065c00012b7983 */ /* 0x000f220000300800 */
[----:B------:R-:W-:-:S02]  /*3f880*/  PRMT R156, RZ, 0x7610, R156 ;  /* 0x00007610ff9c7816 */ /* 0x000fc4000000009c */
[----:B------:R-:W-:-:S04]  /*3f890*/  PRMT R155, RZ, 0x7610, R155 ;  /* 0x00007610ff9b7816 */ /* 0x000fc8000000009b */
[----:B------:R0:W2:Y:S04]  /*3f8a0*/  @!P1 LDG.E.U8 R156, desc[UR44][R2.64] ;  /* 0x0000002c029c9981 */ /* 0x0000a8000c1e1100 */
[----:B------:R1:W-:Y:S01]  /*3f8b0*/  STL [R1+0x1954], R0 ;  /* 0x0019540001007387 */ /* 0x0003e20000100800 */
[----:B------:R-:W-:Y:S01]  /*3f8c0*/  PRMT R154, RZ, 0x7610, R154 ;  /* 0x00007610ff9a7816 */ /* 0x000fe2000000009a */
[----:B0-----:R-:W-:Y:S02]  /*3f8d0*/  @!P1 IMAD.MOV.U32 R2, RZ, RZ, R31 ;  /* 0x000000ffff029224 */ /* 0x001fe400078e001f */
[----:B------:R-:W-:-:S05]  /*3f8e0*/  @!P1 IMAD.MOV.U32 R3, RZ, RZ, R36 ;  /* 0x000000ffff039224 */ /* 0x000fca00078e0024 */
[----:B------:R0:W2:Y:S01]  /*3f8f0*/  @!P1 LDG.E.U8 R155, desc[UR44][R2.64] ;  /* 0x0000002c029b9981 */ /* 0x0000a2000c1e1100 */
[----:B------:R-:W-:Y:S01]  /*3f900*/  PRMT R153, RZ, 0x7610, R153 ;  /* 0x00007610ff997816 */ /* 0x000fe20000000099 */
[----:B0-----:R-:W-:Y:S02]  /*3f910*/  @!P1 IMAD.MOV.U32 R2, RZ, RZ, R0 ;  /* 0x000000ffff029224 */ /* 0x001fe400078e0000 */
[----:B------:R-:W-:Y:S01]  /*3f920*/  @!P1 IMAD.MOV.U32 R3, RZ, RZ, R251 ;  /* 0x000000ffff039224 */ /* 0x000fe200078e00fb */
[----:B-1----:R-:W2:Y:S04]  /*3f930*/  LDL.LU R0, [R1+0x710] ;  /* 0x0007100001007983 */ /* 0x002ea80000300800 */
[----:B------:R0:W-:Y:S04]  /*3f940*/  STL [R1+0x1950], R251 ;  /* 0x001950fb01007387 */ /* 0x0001e80000100800 */
[----:B------:R1:W2:Y:S04]  /*3f950*/  @!P1 LDG.E.U8 R154, desc[UR44][R2.64] ;  /* 0x0000002c029a9981 */ /* 0x0002a8000c1e1100 */
[----:B0-----:R-:W2:Y:S04]  /*3f960*/  LDL.LU R251, [R1+0x708] ;  /* 0x0007080001fb7983 */ /* 0x001ea80000300800 */
[----:B------:R-:W2:Y:S04]  /*3f970*/  LDL R42, [R1+0x7c4] ;  /* 0x0007c400012a7983 */ /* 0x000ea80000100800 */
[----:B------:R-:W2:Y:S01]  /*3f980*/  LDL R44, [R1+0x7c0] ;  /* 0x0007c000012c7983 */ /* 0x000ea20000100800 */
[----:B-1----:R-:W-:-:S03]  /*3f990*/  @!P1 IMAD.MOV.U32 R3, RZ, RZ, R34 ;  /* 0x000000ffff039224 */ /* 0x002fc600078e0022 */
[----:B------:R-:W2:Y:S04]  /*3f9a0*/  LDL R41, [R1+0x790] ;  /* 0x0007900001297983 */ /* 0x000ea80000100800 */
[----:B------:R-:W2:Y:S01]  /*3f9b0*/  LDL R40, [R1+0x794] ;  /* 0x0007940001287983 */ /* 0x000ea20000100800 */
[----:B------:R-:W-:-:S03]  /*3f9c0*/  PRMT R152, RZ, 0x7610, R152 ;  /* 0x00007610ff987816 */ /* 0x000fc60000000098 */
[----:B------:R-:W2:Y:S04]  /*3f9d0*/  LDL R36, [R1+0x788] ;  /* 0x0007880001247983 */ /* 0x000ea80000100800 */
[----:B------:R-:W2:Y:S01]  /*3f9e0*/  LDL R31, [R1+0x78c] ;  /* 0x00078c00011f7983 */ /* 0x000ea20000100800 */
[----:B------:R-:W-:Y:S01]  /*3f9f0*/  PRMT R23, RZ, 0x7610, R23 ;  /* 0x00007610ff177816 */ /* 0x000fe20000000017 */
[----:B---3--:R-:W-:-:S05]  /*3fa00*/  @!P1 IMAD.MOV.U32 R2, RZ, RZ, R27 ;  /* 0x000000ffff029224 */ /* 0x008fca00078e001b */
[----:B------:R0:W3:Y:S02]  /*3fa10*/  @!P1 LDG.E.U8 R153, desc[UR44][R2.64] ;  /* 0x0000002c02999981 */ /* 0x0000e4000c1e1100 */
[----:B0-----:R-:W-:Y:S02]  /*3fa20*/  @!P1 IMAD.MOV.U32 R3, RZ, RZ, R30 ;  /* 0x000000ffff039224 */ /* 0x001fe400078e001e */
[----:B------:R-:W3:Y:S01]  /*3fa30*/  LDL R30, [R1+0x780] ;  /* 0x00078000011e7983 */ /* 0x000ee20000100800 */
[----:B----4-:R-:W-:-:S05]  /*3fa40*/  @!P1 IMAD.MOV.U32 R2, RZ, RZ, R43 ;  /* 0x000000ffff029224 */ /* 0x010fca00078e002b */
[----:B------:R0:W4:Y:S02]  /*3fa50*/  @!P1 LDG.E.U8 R152, desc[UR44][R2.64] ;  /* 0x0000002c02989981 */ /* 0x000124000c1e1100 */
[----:B0-----:R-:W-:Y:S02]  /*3fa60*/  @!P1 IMAD.MOV.U32 R3, RZ, RZ, R29 ;  /* 0x000000ffff039224 */ /* 0x001fe400078e001d */
[----:B------:R-:W4:Y:S01]  /*3fa70*/  LDL R29, [R1+0x784] ;  /* 0x00078400011d7983 */ /* 0x000f220000100800 */
[----:B------:R-:W-:-:S03]  /*3fa80*/  @!P1 IMAD.MOV.U32 R2, RZ, RZ, R28 ;  /* 0x000000ffff029224 */ /* 0x000fc600078e001c */
[----:B------:R-:W4:Y:S04]  /*3fa90*/  LDL R28, [R1+0x750] ;  /* 0x00075000011c7983 */ /* 0x000f280000100800 */
[----:B------:R2:W4:Y:S02]  /*3faa0*/  @!P1 LDG.E.U8 R23, desc[UR44][R2.64] ;  /* 0x0000002c02179981 */ /* 0x000524000c1e1100 */
[----:B--2---:R-:W-:Y:S02]  /*3fab0*/  @!P1 IMAD.MOV.U32 R2, RZ, RZ, R24 ;  /* 0x000000ffff029224 */ /* 0x004fe400078e0018 */
        /* <DEDUP_REMOVED lines=8> */
[----:B------:R-:W-:-:S05]  /*3fb40*/  @!P1 IMAD.MOV.U32 R3, RZ, RZ, R44 ;  /* 0x000000ffff039224 */ /* 0x000fca00078e002c */
[----:B------:R0:W2:Y:S01]  /*3fb50*/  @!P1 LDG.E.U8 R21, desc[UR44][R2.64] ;  /* 0x0000002c02159981 */ /* 0x0000a2000c1e1100 */
[----:B------:R-:W-:Y:S01]  /*3fb60*/  PRMT R19, RZ, 0x7610, R19 ;  /* 0x00007610ff137816 */ /* 0x000fe20000000013 */
[----:B0-----:R-:W-:Y:S02]  /*3fb70*/  @!P1 IMAD.MOV.U32 R2, RZ, RZ, R40 ;  /* 0x000000ffff029224 */ /* 0x001fe400078e0028 */
[----:B------:R-:W-:-:S05]  /*3fb80*/  @!P1 IMAD.MOV.U32 R3, RZ, RZ, R41 ;  /* 0x000000ffff039224 */ /* 0x000fca00078e0029 */
[----:B------:R0:W2:Y:S01]  /*3fb90*/  @!P1 LDG.E.U8 R20, desc[UR44][R2.64] ;  /* 0x0000002c02149981 */ /* 0x0000a2000c1e1100 */
[----:B------:R-:W-:Y:S01]  /*3fba0*/  PRMT R18, RZ, 0x7610, R18 ;  /* 0x00007610ff127816 */ /* 0x000fe20000000012 */
[----:B0-----:R-:W-:Y:S02]  /*3fbb0*/  @!P1 IMAD.MOV.U32 R2, RZ, RZ, R31 ;  /* 0x000000ffff029224 */ /* 0x001fe400078e001f */
[----:B------:R-:W-:Y:S01]  /*3fbc0*/  @!P1 IMAD.MOV.U32 R3, RZ, RZ, R36 ;  /* 0x000000ffff039224 */ /* 0x000fe200078e0024 */
[----:B------:R-:W2:Y:S04]  /*3fbd0*/  LDL R31, [R1+0x748] ;  /* 0x00074800011f7983 */ /* 0x000ea80000100800 */
[----:B------:R3:W2:Y:S01]  /*3fbe0*/  @!P1 LDG.E.U8 R19, desc[UR44][R2.64] ;  /* 0x0000002c02139981 */ /* 0x0006a2000c1e1100 */
[----:B------:R-:W-:-:S02]  /*3fbf0*/  PRMT R17, RZ, 0x7610, R17 ;  /* 0x00007610ff117816 */ /* 0x000fc40000000011 */
[----:B------:R-:W-:Y:S01]  /*3fc00*/  PRMT R16, RZ, 0x7610, R16 ;  /* 0x00007610ff107816 */ /* 0x000fe20000000010 */
[----:B---3--:R-:W-:Y:S02]  /*3fc10*/  @!P1 IMAD.MOV.U32 R3, RZ, RZ, R30 ;  /* 0x000000ffff039224 */ /* 0x008fe400078e001e */
[----:B----4-:R-:W-:-:S05]  /*3fc20*/  @!P1 IMAD.MOV.U32 R2, RZ, RZ, R29 ;  /* 0x000000ffff029224 */ /* 0x010fca00078e001d */
[----:B------:R0:W3:Y:S02]  /*3fc30*/  @!P1 LDG.E.U8 R18, desc[UR44][R2.64] ;  /* 0x0000002c02129981 */ /* 0x0000e4000c1e1100 */
[----:B0-----:R-:W-:Y:S02]  /*3fc40*/  @!P1 IMAD.MOV.U32 R3, RZ, RZ, R28 ;  /* 0x000000ffff039224 */ /* 0x001fe400078e001c */
[----:B------:R-:W4:Y:S04]  /*3fc50*/  LDL R28, [R1+0x74c] ;  /* 0x00074c00011c7983 */ /* 0x000f280000100800 */
[----:B------:R-:W3:Y:S04]  /*3fc60*/  LDL.LU R36, [R1+0x690] ;  /* 0x0006900001247983 */ /* 0x000ee80000300800 */
[----:B------:R-:W4:Y:S01]  /*3fc70*/  LDL.LU R29, [R1+0x694] ;  /* 0x00069400011d7983 */ /* 0x000f220000300800 */
[----:B--2---:R-:W-:-:S03]  /*3fc80*/  @!P1 IMAD.MOV.U32 R2, RZ, RZ, R24 ;  /* 0x000000ffff029224 */ /* 0x004fc600078e0018 */
[----:B------:R-:W2:Y:S04]  /*3fc90*/  LDL.LU R24, [R1+0x650] ;  /* 0x0006500001187983 */ /* 0x000ea80000300800 */
[----:B------:R-:W2:Y:S04]  /*3fca0*/  LDL R30, [R1+0x744] ;  /* 0x00074400011e7983 */ /* 0x000ea80000100800 */
[----:B------:R-:W2:Y:S04]  /*3fcb0*/  LDL.LU R41, [R1+0x654] ;  /* 0x0006540001297983 */ /* 0x000ea80000300800 */
[----:B------:R0:W2:Y:S02]  /*3fcc0*/  @!P1 LDG.E.U8 R17, desc[UR44][R2.64] ;  /* 0x0000002c02119981 */ /* 0x0000a4000c1e1100 */
[----:B0-----:R-:W-:-:S02]  /*3fcd0*/  @!P1 IMAD.MOV.U32 R2, RZ, RZ, R26 ;  /* 0x000000ffff029224 */ /* 0x001fc400078e001a */
[----:B------:R-:W-:Y:S01]  /*3fce0*/  @!P1 IMAD.MOV.U32 R3, RZ, RZ, R0 ;  /* 0x000000ffff039224 */ /* 0x000fe200078e0000 */
[----:B------:R-:W2:Y:S04]  /*3fcf0*/  LDL.LU R26, [R1+0x6c8] ;  /* 0x0006c800011a7983 */ /* 0x000ea80000300800 */
[----:B------:R0:W-:Y:S04]  /*3fd00*/  STL [R1+0x1958], R0 ;  /* 0x0019580001007387 */ /* 0x0001e80000100800 */
[----:B------:R1:W2:Y:S04]  /*3fd10*/  @!P1 LDG.E.U8 R16, desc[UR44][R2.64] ;  /* 0x0000002c02109981 */ /* 0x0002a8000c1e1100 */
[----:B0-----:R-:W2:Y:S04]  /*3fd20*/  LDL.LU R0, [R1+0x704] ;  /* 0x0007040001007983 */ /* 0x001ea80000300800 */
[----:B------:R0:W-:Y:S01]  /*3fd30*/  STL [R1+0x1960], R252 ;  /* 0x001960fc01007387 */ /* 0x0001e20000100800 */
[----:B-1----:R-:W-:-:S03]  /*3fd40*/  @!P1 IMAD.MOV.U32 R2, RZ, RZ, R252 ;  /* 0x000000ffff029224 */ /* 0x002fc600078e00fc */
[----:B0-----:R-:W2:Y:S01]  /*3fd50*/  LDL.LU R252, [R1+0x740] ;  /* 0x0007400001fc7983 */ /* 0x001ea20000300800 */
[----:B------:R-:W-:Y:S01]  /*3fd60*/  PRMT R15, RZ, 0x7610, R15 ;  /* 0x00007610ff0f7816 */ /* 0x000fe2000000000f */
[----:B------:R-:W-:Y:S02]  /*3fd70*/  @!P1 IMAD.MOV.U32 R3, RZ, RZ, R236 ;  /* 0x000000ffff039224 */ /* 0x000fe400078e00ec */
[----:B------:R0:W-:Y:S01]  /*3fd80*/  STL [R1+0x195c], R236 ;  /* 0x00195cec01007387 */ /* 0x0001e20000100800 */
[----:B------:R-:W-:-:S03]  /*3fd90*/  PRMT R14, RZ, 0x7610, R14 ;  /* 0x00007610ff0e7816 */ /* 0x000fc6000000000e */
[----:B------:R3:W2:Y:S04]  /*3fda0*/  @!P1 LDG.E.U8 R15, desc[UR44][R2.64] ;  /* 0x0000002c020f9981 */ /* 0x0006a8000c1e1100 */
[----:B0-----:R-:W2:Y:S01]  /*3fdb0*/  LDL.LU R236, [R1+0x70c] ;  /* 0x00070c0001ec7983 */ /* 0x001ea20000300800 */
[----:B------:R-:W-:Y:S02]  /*3fdc0*/  PRMT R13, RZ, 0x7610, R13 ;  /* 0x00007610ff0d7816 */ /* 0x000fe4000000000d */
[----:B------:R-:W-:Y:S01]  /*3fdd0*/  PRMT R12, RZ, 0x7610, R12 ;  /* 0x00007610ff0c7816 */ /* 0x000fe2000000000c */
[----:B---3--:R-:W-:Y:S02]  /*3fde0*/  @!P1 IMAD.MOV.U32 R3, RZ, RZ, R36 ;  /* 0x000000ffff039224 */ /* 0x008fe400078e0024 */
[----:B----4-:R-:W-:-:S05]  /*3fdf0*/  @!P1 IMAD.MOV.U32 R2, RZ, RZ, R29 ;  /* 0x000000ffff029224 */ /* 0x010fca00078e001d */
[----:B------:R2:W3:Y:S02]  /*3fe00*/  @!P1 LDG.E.U8 R14, desc[UR44][R2.64] ;  /* 0x0000002c020e9981 */ /* 0x0004e4000c1e1100 */
[----:B--2---:R-:W-:Y:S02]  /*3fe10*/  @!P1 IMAD.MOV.U32 R2, RZ, RZ, R41 ;  /* 0x000000ffff029224 */ /* 0x004fe400078e0029 */
[----:B------:R-:W-:-:S05]  /*3fe20*/  @!P1 IMAD.MOV.U32 R3, RZ, RZ, R24 ;  /* 0x000000ffff039224 */ /* 0x000fca00078e0018 */
[----:B------:R0:W2:Y:S02]  /*3fe30*/  @!P1 LDG.E.U8 R13, desc[UR44][R2.64] ;  /* 0x0000002c020d9981 */ /* 0x0000a4000c1e1100 */
[----:B0-----:R-:W-:Y:S02]  /*3fe40*/  @!P1 IMAD.MOV.U32 R2, RZ, RZ, R28 ;  /* 0x000000ffff029224 */ /* 0x001fe400078e001c */
[----:B------:R-:W-:Y:S01]  /*3fe50*/  @!P1 IMAD.MOV.U32 R3, RZ, RZ, R31 ;  /* 0x000000ffff039224 */ /* 0x000fe200078e001f */
[----:B------:R-:W4:Y:S04]  /*3fe60*/  LDL.LU R28, [R1+0x6c0] ;  /* 0x0006c000011c7983 */ /* 0x000f280000300800 */
[----:B------:R-:W3:Y:S04]  /*3fe70*/  LDL.LU R44, [R1+0x688] ;  /* 0x00068800012c7983 */ /* 0x000ee80000300800 */
[----:B------:R-:W2:Y:S04]  /*3fe80*/  LDL.LU R42, [R1+0x680] ;  /* 0x00068000012a7983 */ /* 0x000ea80000300800 */
[----:B------:R-:W2:Y:S04]  /*3fe90*/  LDL.LU R40, [R1+0x64c] ;  /* 0x00064c0001287983 */ /* 0x000ea80000300800 */
[----:B------:R0:W2:Y:S04]  /*3fea0*/  @!P1 LDG.E.U8 R12, desc[UR44][R2.64] ;  /* 0x0000002c020c9981 */ /* 0x0000a8000c1e1100 */
[----:B------:R-:W2:Y:S01]  /*3feb0*/  LDL.LU R31, [R1+0x684] ;  /* 0x00068400011f7983 */ /* 0x000ea20000300800 */
[----:B0-----:R-:W-:-:S03]  /*3fec0*/  @!P1 IMAD.MOV.U32 R2, RZ, RZ, R30 ;  /* 0x000000ffff029224 */ /* 0x001fc600078e001e */
[----:B------:R-:W2:Y:S01]  /*3fed0*/  LDL.LU R30, [R1+0x68c] ;  /* 0x00068c00011e7983 */ /* 0x000ea20000300800 */
[----:B------:R-:W-:-:S03]  /*3fee0*/  @!P1 IMAD.MOV.U32 R3, RZ, RZ, R252 ;  /* 0x000000ffff039224 */ /* 0x000fc600078e00fc */
[----:B------:R0:W-:Y:S04]  /*3fef0*/  STL [R1+0x1964], R252 ;  /* 0x001964fc01007387 */ /* 0x0001e80000100800 */
[----:B0-----:R-:W2:Y:S04]  /*3ff00*/  LDL.LU R252, [R1+0x648] ;  /* 0x0006480001fc7983 */ /* 0x001ea80000300800 */
[----:B------:R-:W2:Y:S04]  /*3ff10*/  LDL.LU R79, [R1+0x5a8] ;  /* 0x0005a800014f7983 */ /* 0x000ea80000300800 */
        /* <DEDUP_REMOVED lines=15> */
[----:B------:R-:W2:Y:S01]  /*40010*/  LDL.LU R128, [R1+0x428] ;  /* 0x0004280001807983 */ /* 0x000ea20000300800 */
[----:B------:R-:W-:-:S02]  /*40020*/  PRMT R11, RZ, 0x7610, R11 ;  /* 0x00007610ff0b7816 */ /* 0x000fc4000000000b */
[----:B------:R-:W-:Y:S01]  /*40030*/  PRMT R10, RZ, 0x7610, R10 ;  /* 0x00007610ff0a7816 */ /* 0x000fe2000000000a */
[----:B------:R-:W0:Y:S01]  /*40040*/  S2R R108, SR_TID.X ;  /* 0x00000000006c7919 */ /* 0x000e220000002100 */
[----:B------:R-:W-:Y:S02]  /*40050*/  PRMT R9, RZ, 0x7610, R9 ;  /* 0x00007610ff097816 */ /* 0x000fe40000000009 */
[----:B------:R-:W-:Y:S02]  /*40060*/  PRMT R8, RZ, 0x7610, R8 ;  /* 0x00007610ff087816 */ /* 0x000fe40000000008 */
[----:B------:R-:W-:Y:S01]  /*40070*/  PRMT R7, RZ, 0x7610, R7 ;  /* 0x00007610ff077816 */ /* 0x000fe20000000007 */
[----:B------:R1:W2:Y:S01]  /*40080*/  @!P1 LDG.E.U8 R11, desc[UR44][R2.64] ;  /* 0x0000002c020b9981 */ /* 0x0002a2000c1e1100 */
[----:B------:R-:W-:Y:S02]  /*40090*/  PRMT R6, RZ, 0x7610, R6 ;  /* 0x00007610ff067816 */ /* 0x000fe40000000006 */
[----:B------:R-:W-:-:S02]  /*400a0*/  PRMT R5, RZ, 0x7610, R5 ;  /* 0x00007610ff057816 */ /* 0x000fc40000000005 */
[----:B------:R-:W-:Y:S01]  /*400b0*/  PRMT R4, RZ, 0x7610, R4 ;  /* 0x00007610ff047816 */ /* 0x000fe20000000004 */
[----:B------:R-:W2:Y:S04]  /*400c0*/  LDL.LU R60, [R1+0x410] ;  /* 0x00041000013c7983 */ /* 0x000ea80000300800 */
[----:B------:R-:W2:Y:S04]  /*400d0*/  LDL.LU R82, [R1+0x3f8] ;  /* 0x0003f80001527983 */ /* 0x000ea80000300800 */
[----:B------:R-:W2:Y:S01]  /*400e0*/  LDL.LU R105, [R1+0x3e0] ;  /* 0x0003e00001697983 */ /* 0x000ea20000300800 */
[----:B-1----:R-:W-:-:S02]  /*400f0*/  @!P1 IMAD.MOV.U32 R2, RZ, RZ, R236 ;  /* 0x000000ffff029224 */ /* 0x002fc400078e00ec */
[----:B------:R-:W-:-:S05]  /*40100*/  @!P1 IMAD.MOV.U32 R3, RZ, RZ, R251 ;  /* 0x000000ffff039224 */ /* 0x000fca00078e00fb */
[----:B------:R1:W2:Y:S02]  /*40110*/  @!P1 LDG.E.U8 R10, desc[UR44][R2.64] ;  /* 0x0000002c020a9981 */ /* 0x0002a4000c1e1100 */
[----:B-1----:R-:W-:Y:S02]  /*40120*/  @!P1 IMAD.MOV.U32 R2, RZ, RZ, R0 ;  /* 0x000000ffff029224 */ /* 0x002fe400078e0000 */
[----:B------:R-:W-:-:S05]  /*40130*/  @!P1 IMAD.MOV.U32 R3, RZ, RZ, R250 ;  /* 0x000000ffff039224 */ /* 0x000fca00078e00fa */
[----:B------:R1:W2:Y:S02]  /*40140*/  @!P1 LDG.E.U8 R9, desc[UR44][R2.64] ;  /* 0x0000002c02099981 */ /* 0x0002a4000c1e1100 */
[----:B-1----:R-:W-:Y:S02]  /*40150*/  @!P1 IMAD.MOV.U32 R2, RZ, RZ, R249 ;  /* 0x000000ffff029224 */ /* 0x002fe400078e00f9 */
[----:B------:R-:W-:-:S05]  /*40160*/  @!P1 IMAD.MOV.U32 R3, RZ, RZ, R26 ;  /* 0x000000ffff039224 */ /* 0x000fca00078e001a */
[----:B------:R1:W2:Y:S02]  /*40170*/  @!P1 LDG.E.U8 R8, desc[UR44][R2.64] ;  /* 0x0000002c02089981 */ /* 0x0002a4000c1e1100 */
[----:B-1----:R-:W-:Y:S01]  /*40180*/  @!P1 IMAD.MOV.U32 R2, RZ, RZ, R248 ;  /* 0x000000ffff029224 */ /* 0x002fe200078e00f8 */
[----:B0-----:R-:W-:-:S04]  /*40190*/  LOP3.LUT R108, R108, 0x7f, RZ, 0xc0, !PT ;  /* 0x0000007f6c6c7812 */ /* 0x001fc800078ec0ff */
[----:B------:R-:W-:Y:S01]  /*401a0*/  LOP3.LUT R108, R108, 0x20, RZ, 0x3c, !PT ;  /* 0x000000206c6c7812 */ /* 0x000fe200078e3cff */
[----:B----4-:R-:W-:-:S05]  /*401b0*/  @!P1 IMAD.MOV.U32 R3, RZ, RZ, R28 ;  /* 0x000000ffff039224 */ /* 0x010fca00078e001c */
[----:B------:R3:W4:Y:S02]  /*401c0*/  @!P1 LDG.E.U8 R7, desc[UR44][R2.64] ;  /* 0x0000002c02079981 */ /* 0x000724000c1e1100 */
[----:B---3--:R-:W-:Y:S02]  /*401d0*/  @!P1 IMAD.MOV.U32 R3, RZ, RZ, R44 ;  /* 0x000000ffff039224 */ /* 0x008fe400078e002c */
[----:B--2---:R-:W-:-:S05]  /*401e0*/  @!P1 IMAD.MOV.U32 R2, RZ, RZ, R30 ;  /* 0x000000ffff029224 */ /* 0x004fca00078e001e */
[----:B------:R0:W2:Y:S02]  /*401f0*/  @!P1 LDG.E.U8 R6, desc[UR44][R2.64] ;  /* 0x0000002c02069981 */ /* 0x0000a4000c1e1100 */
[----:B0-----:R-:W-:Y:S02]  /*40200*/  @!P1 IMAD.MOV.U32 R2, RZ, RZ, R31 ;  /* 0x000000ffff029224 */ /* 0x001fe400078e001f */
[----:B------:R-:W-:-:S05]  /*40210*/  @!P1 IMAD.MOV.U32 R3, RZ, RZ, R42 ;  /* 0x000000ffff039224 */ /* 0x000fca00078e002a */
[----:B------:R0:W3:Y:S04]  /*40220*/  @!P1 LDG.E.U8 R5, desc[UR44][R2.64] ;  /* 0x0000002c02059981 */ /* 0x0000e8000c1e1100 */
[----:B------:R1:W-:Y:S04]  /*40230*/  STS.U8 [R108+UR7+0x1d00], R79 ;  /* 0x001d004f6c007988 */ /* 0x0003e80008000007 */
[----:B------:R1:W-:Y:S01]  /*40240*/  STS.U8 [R108+UR7+0x2100], R102 ;  /* 0x002100666c007988 */ /* 0x0003e20008000007 */
[----:B0-----:R-:W-:Y:S02]  /*40250*/  @!P1 IMAD.MOV.U32 R2, RZ, RZ, R40 ;  /* 0x000000ffff029224 */ /* 0x001fe400078e0028 */
[----:B------:R-:W-:Y:S01]  /*40260*/  @!P1 IMAD.MOV.U32 R3, RZ, RZ, R252 ;  /* 0x000000ffff039224 */ /* 0x000fe200078e00fc */
[----:B------:R0:W-:Y:S04]  /*40270*/  STS.U8 [R108+UR7+0x2500], R125 ;  /* 0x0025007d6c007988 */ /* 0x0001e80008000007 */
[----:B------:R4:W3:Y:S04]  /*40280*/  @!P1 LDG.E.U8 R4, desc[UR44][R2.64] ;  /* 0x0000002c02049981 */ /* 0x0008e8000c1e1100 */
[----:B------:R0:W-:Y:S04]  /*40290*/  STS.U8 [R108+UR7+0x2900], R110 ;  /* 0x0029006e6c007988 */ /* 0x0001e80008000007 */
[----:B------:R0:W-:Y:S04]  /*402a0*/  STS.U8 [R108+UR7+0x2d00], R61 ;  /* 0x002d003d6c007988 */ /* 0x0001e80008000007 */
[----:B------:R0:W-:Y:S04]  /*402b0*/  STS.U8 [R108+UR7+0x3100], R58 ;  /* 0x0031003a6c007988 */ /* 0x0001e80008000007 */
[----:B------:R-:W4:Y:S04]  /*402c0*/  LDL.LU R2, [R1+0x3c8] ;  /* 0x0003c80001027983 */ /* 0x000f280000300800 */
[----:B------:R-:W2:Y:S04]  /*402d0*/  LDL.LU R3, [R1+0x3b0] ;  /* 0x0003b00001037983 */ /* 0x000ea80000300800 */
[----:B-1----:R-:W3:Y:S04]  /*402e0*/  LDL.LU R79, [R1+0x1c9c] ;  /* 0x001c9c00014f7983 */ /* 0x002ee80000300800 */
[----:B------:R-:W3:Y:S04]  /*402f0*/  LDL.LU R102, [R1+0x1c98] ;  /* 0x001c980001667983 */ /* 0x000ee80000300800 */
[----:B0-----:R-:W3:Y:S04]  /*40300*/  LDL.LU R125, [R1+0x1c94] ;  /* 0x001c9400017d7983 */ /* 0x001ee80000300800 */
[----:B------:R-:W3:Y:S04]  /*40310*/  LDL.LU R110, [R1+0x1c90] ;  /* 0x001c9000016e7983 */ /* 0x000ee80000300800 */
[----:B------:R-:W3:Y:S04]  /*40320*/  LDL.LU R61, [R1+0x1c8c] ;  /* 0x001c8c00013d7983 */ /* 0x000ee80000300800 */
[----:B------:R-:W3:Y:S04]  /*40330*/  LDL.LU R58, [R1+0x1c88] ;  /* 0x001c8800013a7983 */ /* 0x000ee80000300800 */
[----:B------:R0:W-:Y:S04]  /*40340*/  STS.U8 [R108+UR7+0x3500], R80 ;  /* 0x003500506c007988 */ /* 0x0001e80008000007 */
[----:B------:R1:W-:Y:S04]  /*40350*/  STS.U8 [R108+UR7+0x3900], R103 ;  /* 0x003900676c007988 */ /* 0x0003e80008000007 */
[----:B------:R1:W-:Y:S04]  /*40360*/  STS.U8 [R108+UR7+0x3d00], R126 ;  /* 0x003d007e6c007988 */ /* 0x0003e80008000007 */
[----:B------:R1:W-:Y:S04]  /*40370*/  STS.U8 [R108+UR7+0x4100], R87 ;  /* 0x004100576c007988 */ /* 0x0003e80008000007 */
[----:B------:R1:W-:Y:S04]  /*40380*/  STS.U8 [R108+UR7+0x4500], R132 ;  /* 0x004500846c007988 */ /* 0x0003e80008000007 */
[----:B------:R1:W-:Y:S04]  /*40390*/  STS.U8 [R108+UR7+0x4900], R59 ;  /* 0x0049003b6c007988 */ /* 0x0003e80008000007 */
[----:B0-----:R-:W3:Y:S04]  /*403a0*/  LDL.LU R80, [R1+0x1c84] ;  /* 0x001c840001507983 */ /* 0x001ee80000300800 */
[----:B-1----:R-:W3:Y:S04]  /*403b0*/  LDL.LU R103, [R1+0x1c80] ;  /* 0x001c800001677983 */ /* 0x002ee80000300800 */
[----:B------:R-:W3:Y:S04]  /*403c0*/  LDL.LU R126, [R1+0x1c7c] ;  /* 0x001c7c00017e7983 */ /* 0x000ee80000300800 */
        /* <DEDUP_REMOVED lines=13> */
[----:B------:R0:W-:Y:S04]  /*404a0*/  STS.U8 [R108+UR7+0x6100], R60 ;  /* 0x0061003c6c007988 */ /* 0x0001e80008000007 */
[----:B------:R1:W-:Y:S04]  /*404b0*/  STS.U8 [R108+UR7+0x6500], R82 ;  /* 0x006500526c007988 */ /* 0x0003e80008000007 */
[----:B------:R1:W-:Y:S04]  /*404c0*/  STS.U8 [R108+UR7+0x6900], R105 ;  /* 0x006900696c007988 */ /* 0x0003e80008000007 */
[----:B0-----:R-:W3:Y:S04]  /*404d0*/  LDL.LU R60, [R1+0x1c58] ;  /* 0x001c5800013c7983 */ /* 0x001ee80000300800 */
[----:B-1----:R-:W3:Y:S04]  /*404e0*/  LDL.LU R82, [R1+0x1c54] ;  /* 0x001c540001527983 */ /* 0x002ee80000300800 */
[----:B------:R-:W3:Y:S04]  /*404f0*/  LDL.LU R105, [R1+0x1c50] ;  /* 0x001c500001697983 */ /* 0x000ee80000300800 */
[----:B----4-:R-:W-:Y:S04]  /*40500*/  STS.U8 [R108+UR7+0x6d00], R2 ;  /* 0x006d00026c007988 */ /* 0x010fe80008000007 */
[----:B--2---:R-:W-:Y:S04]  /*40510*/  STS.U8 [R108+UR7+0x7100], R3 ;  /* 0x007100036c007988 */ /* 0x004fe80008000007 */
[----:B---3--:R0:W-:Y:S04]  /*40520*/  STS.U8 [R108+UR7+0x7500], R128 ;  /* 0x007500806c007988 */ /* 0x0081e80008000007 */
[----:B------:R1:W-:Y:S04]  /*40530*/  STS.U8 [R108+UR7+0x7900], R132 ;  /* 0x007900846c007988 */ /* 0x0003e80008000007 */
[----:B------:R2:W-:Y:S04]  /*40540*/  STS.U8 [R108+UR7+0x7d00], R61 ;  /* 0x007d003d6c007988 */ /* 0x0005e80008000007 */
[----:B------:R3:W-:Y:S04]  /*40550*/  STS.U8 [R108+UR7+0x8100], R83 ;  /* 0x008100536c007988 */ /* 0x0007e80008000007 */
[----:B------:R4:W-:Y:S04]  /*40560*/  STS.U8 [R108+UR7+0x8500], R106 ;  /* 0x0085006a6c007988 */ /* 0x0009e80008000007 */
[----:B------:R4:W-:Y:S04]  /*40570*/  STS.U8 [R108+UR7+0x8900], R129 ;  /* 0x008900816c007988 */ /* 0x0009e80008000007 */
[----:B0-----:R-:W4:Y:S04]  /*40580*/  LDL.LU R128, [R1+0x1c4c] ;  /* 0x001c4c0001807983 */ /* 0x001f280000300800 */
[----:B-1----:R-:W4:Y:S04]  /*40590*/  LDL.LU R132, [R1+0x1c48] ;  /* 0x001c480001847983 */ /* 0x002f280000300800 */
[----:B--2---:R-:W2:Y:S04]  /*405a0*/  LDL.LU R61, [R1+0x1c44] ;  /* 0x001c4400013d7983 */ /* 0x004ea80000300800 */
[----:B---3--:R-:W3:Y:S04]  /*405b0*/  LDL.LU R83, [R1+0x1c40] ;  /* 0x001c400001537983 */ /* 0x008ee80000300800 */
[----:B----4-:R-:W4:Y:S04]  /*405c0*/  LDL.LU R106, [R1+0x1c3c] ;  /* 0x001c3c00016a7983 */ /* 0x010f280000300800 */
[----:B------:R-:W2:Y:S04]  /*405d0*/  LDL.LU R129, [R1+0x1c38] ;  /* 0x001c380001817983 */ /* 0x000ea80000300800 */
[----:B------:R0:W-:Y:S04]  /*405e0*/  STS.U8 [R108+UR7+0x8d00], R109 ;  /* 0x008d006d6c007988 */ /* 0x0001e80008000007 */
[----:B------:R1:W-:Y:S04]  /*405f0*/  STS.U8 [R108+UR7+0x9100], R62 ;  /* 0x0091003e6c007988 */ /* 0x0003e80008000007 */
[----:B------:R1:W-:Y:S04]  /*40600*/  STS.U8 [R108+UR7+0x9500], R84 ;  /* 0x009500546c007988 */ /* 0x0003e80008000007 */
[----:B------:R1:W-:Y:S04]  /*40610*/  STS.U8 [R108+UR7+0x9900], R107 ;  /* 0x0099006b6c007988 */ /* 0x0003e80008000007 */
[----:B------:R1:W-:Y:S04]  /*40620*/  STS.U8 [R108+UR7+0x9d00], R130 ;  /* 0x009d00826c007988 */ /* 0x0003e80008000007 */
[----:B------:R1:W-:Y:S04]  /*40630*/  STS.U8 [R108+UR7+0xa100], R86 ;  /* 0x00a100566c007988 */ /* 0x0003e80008000007 */
[----:B0-----:R-:W3:Y:S04]  /*40640*/  LDL.LU R109, [R1+0x1c34] ;  /* 0x001c3400016d7983 */ /* 0x001ee80000300800 */
[----:B-1----:R-:W4:Y:S04]  /*40650*/  LDL.LU R62, [R1+0x1c30] ;  /* 0x001c3000013e7983 */ /* 0x002f280000300800 */
[----:B------:R-:W4:Y:S04]  /*40660*/  LDL.LU R84, [R1+0x1c2c] ;  /* 0x001c2c0001547983 */ /* 0x000f280000300800 */
[----:B------:R-:W4:Y:S04]  /*40670*/  LDL.LU R107, [R1+0x1c28] ;  /* 0x001c2800016b7983 */ /* 0x000f280000300800 */
[----:B------:R-:W2:Y:S04]  /*40680*/  LDL.LU R130, [R1+0x1c24] ;  /* 0x001c240001827983 */ /* 0x000ea80000300800 */
[----:B------:R-:W3:Y:S04]  /*40690*/  LDL.LU R86, [R1+0x1c20] ;  /* 0x001c200001567983 */ /* 0x000ee80000300800 */
[----:B------:R0:W-:Y:S04]  /*406a0*/  STS.U8 [R108+UR7+0xa500], R63 ;  /* 0x00a5003f6c007988 */ /* 0x0001e80008000007 */
[----:B------:R1:W-:Y:S04]  /*406b0*/  STS.U8 [R108+UR7+0xa900], R85 ;  /* 0x00a900556c007988 */ /* 0x0003e80008000007 */
[----:B------:R1:W-:Y:S04]  /*406c0*/  STS.U8 [R108+UR7+0xad00], R131 ;  /* 0x00ad00836c007988 */ /* 0x0003e80008000007 */
[----:B------:R1:W-:Y:S04]  /*406d0*/  STS.U8 [R108+UR7+0xb100], R64 ;  /* 0x00b100406c007988 */ /* 0x0003e80008000007 */
[----:B0-----:R-:W4:Y:S04]  /*406e0*/  LDL.LU R63, [R1+0x1c1c] ;  /* 0x001c1c00013f7983 */ /* 0x001f280000300800 */
[----:B-1----:R-:W4:Y:S04]  /*406f0*/  LDL.LU R85, [R1+0x1c18] ;  /* 0x001c180001557983 */ /* 0x002f280000300800 */
[----:B------:R-:W2:Y:S04]  /*40700*/  LDL.LU R2, [R1+0x638] ;  /* 0x0006380001027983 */ /* 0x000ea80000300800 */
[----:B------:R-:W3:Y:S04]  /*40710*/  LDL.LU R131, [R1+0x624] ;  /* 0x0006240001837983 */ /* 0x000ee80000300800 */
[----:B------:R-:W4:Y:S01]  /*40720*/  LDL.LU R64, [R1+0x60c] ;  /* 0x00060c0001407983 */ /* 0x000f220000300800 */
[----:B------:R-:W0:Y:S03]  /*40730*/  S2R R3, SR_TID.X ;  /* 0x0000000000037919 */ /* 0x000e260000002100 */
[----:B------:R1:W-:Y:S04]  /*40740*/  STS.U8 [R108+UR7+0xb500], R245 ;  /* 0x00b500f56c007988 */ /* 0x0003e80008000007 */
[----:B-1----:R-:W4:Y:S01]  /*40750*/  LDL.LU R108, [R1+0x1c14] ;  /* 0x001c1400016c7983 */ /* 0x002f220000300800 */
[----:B0-----:R-:W-:-:S04]  /*40760*/  LOP3.LUT R3, R3, 0x7f, RZ, 0xc0, !PT ;  /* 0x0000007f03037812 */ /* 0x001fc800078ec0ff */
[----:B------:R-:W-:-:S05]  /*40770*/  LOP3.LUT R245, R3, 0x20, RZ, 0x3c, !PT ;  /* 0x0000002003f57812 */ /* 0x000fca00078e3cff */
        /* <DEDUP_REMOVED lines=19> */
[----:B--2---:R-:W-:Y:S04]  /*408b0*/  STS.U8 [R3+UR7+0x180], R2 ;  /* 0x0001800203007988 */ /* 0x004fe80008000007 */
[----:B---3--:R0:W-:Y:S04]  /*408c0*/  STS.U8 [R3+UR7+0x580], R131 ;  /* 0x0005808303007988 */ /* 0x0081e80008000007 */
[----:B----4-:R1:W-:Y:S04]  /*408d0*/  STS.U8 [R3+UR7+0x980], R64 ;  /* 0x0009804003007988 */ /* 0x0103e80008000007 */
[----:B0-----:R-:W2:Y:S04]  /*408e0*/  LDL.LU R131, [R1+0x5f8] ;  /* 0x0005f80001837983 */ /* 0x001ea80000300800 */
        /* <DEDUP_REMOVED lines=21> */
[----:B--2---:R0:W-:Y:S04]  /*40a40*/  STS.U8 [R3+UR7+0xd80], R131 ;  /* 0x000d808303007988 */ /* 0x0041e80008000007 */
[----:B---3--:R1:W-:Y:S04]  /*40a50*/  STS.U8 [R3+UR7+0x1180], R64 ;  /* 0x0011804003007988 */ /* 0x0083e80008000007 */
[----:B0-----:R-:W2:Y:S04]  /*40a60*/  LDL.LU R131, [R1+0x1c10] ;  /* 0x001c100001837983 */ /* 0x001ea80000300800 */
[----:B-1----:R-:W3:Y:S04]  /*40a70*/  LDL.LU R64, [R1+0x1c0c] ;  /* 0x001c0c0001407983 */ /* 0x002ee80000300800 */
[----:B----4-:R-:W-:Y:S04]  /*40a80*/  STS.U8 [R3+UR7+0x1580], R173 ;  /* 0x001580ad03007988 */ /* 0x010fe80008000007 */
        /* <DEDUP_REMOVED lines=19> */
[----:B---3--:R0:W-:Y:S04]  /*40bc0*/  STS.U8 [R3+UR7+0x6580], R64 ;  /* 0x0065804003007988 */ /* 0x0081e80008000007 */
[----:B------:R1:W-:Y:S04]  /*40bd0*/  STS.U8 [R3+UR7+0x6980], R86 ;  /* 0x0069805603007988 */ /* 0x0003e80008000007 */
        /* <DEDUP_REMOVED lines=9> */
[----:B0-----:R-:W2:Y:S04]  /*40c70*/  LDL.LU R64, [R1+0x1c08] ;  /* 0x001c080001407983 */ /* 0x001ea80000300800 */
[----:B------:R0:W-:Y:S04]  /*40c80*/  STS.U8 [R3+UR7+0x9180], R134 ;  /* 0x0091808603007988 */ /* 0x0001e80008000007 */
[----:B-1----:R-:W2:Y:S04]  /*40c90*/  LDL.LU R86, [R1+0x1c04] ;  /* 0x001c040001567983 */ /* 0x002ea80000300800 */
[----:B------:R1:W-:Y:S04]  /*40ca0*/  STS.U8 [R3+UR7+0x9580], R142 ;  /* 0x0095808e03007988 */ /* 0x0003e80008000007 */
[----:B---3--:R-:W3:Y:S04]  /*40cb0*/  LDL.LU R109, [R1+0x1c00] ;  /* 0x001c0000016d7983 */ /* 0x008ee80000300800 */
[----:B------:R-:W-:Y:S04]  /*40cc0*/  STS.U8 [R3+UR7+0x9980], R141 ;  /* 0x0099808d03007988 */ /* 0x000fe80008000007 */
[----:B----4-:R-:W4:Y:S04]  /*40cd0*/  LDL.LU R132, [R1+0x1bfc] ;  /* 0x001bfc0001847983 */ /* 0x010f280000300800 */
[----:B------:R-:W-:Y:S04]  /*40ce0*/  STS.U8 [R3+UR7+0x9d80], R140 ;  /* 0x009d808c03007988 */ /* 0x000fe80008000007 */
[----:B--2---:R-:W2:Y:S04]  /*40cf0*/  LDL.LU R65, [R1+0x1bf8] ;  /* 0x001bf80001417983 */ /* 0x004ea80000300800 */
[----:B------:R-:W-:Y:S04]  /*40d00*/  STS.U8 [R3+UR7+0xa180], R139 ;  /* 0x00a1808b03007988 */ /* 0x000fe80008000007 */
[----:B------:R-:W2:Y:S04]  /*40d10*/  LDL.LU R87, [R1+0x1bf4] ;  /* 0x001bf40001577983 */ /* 0x000ea80000300800 */
[----:B------:R-:W-:Y:S04]  /*40d20*/  STS.U8 [R3+UR7+0xa580], R138 ;  /* 0x00a5808a03007988 */ /* 0x000fe80008000007 */
[----:B------:R-:W3:Y:S04]  /*40d30*/  LDL.LU R110, [R1+0x1bf0] ;  /* 0x001bf000016e7983 */ /* 0x000ee80000300800 */
[----:B------:R-:W-:Y:S04]  /*40d40*/  STS.U8 [R3+UR7+0xa980], R137 ;  /* 0x00a9808903007988 */ /* 0x000fe80008000007 */
[----:B------:R-:W4:Y:S04]  /*40d50*/  LDL.LU R133, [R1+0x1bec] ;  /* 0x001bec0001857983 */ /* 0x000f280000300800 */
[----:B------:R-:W-:Y:S04]  /*40d60*/  STS.U8 [R3+UR7+0xad80], R136 ;  /* 0x00ad808803007988 */ /* 0x000fe80008000007 */
[----:B------:R-:W2:Y:S04]  /*40d70*/  LDL.LU R66, [R1+0x1be8] ;  /* 0x001be80001427983 */ /* 0x000ea80000300800 */
[----:B------:R-:W-:Y:S04]  /*40d80*/  STS.U8 [R3+UR7+0xb180], R135 ;  /* 0x00b1808703007988 */ /* 0x000fe80008000007 */
[----:B------:R-:W2:Y:S04]  /*40d90*/  LDL.LU R88, [R1+0x1be4] ;  /* 0x001be40001587983 */ /* 0x000ea80000300800 */
[----:B------:R-:W-:Y:S04]  /*40da0*/  STS.U8 [R3+UR7+0xb580], R244 ;  /* 0x00b580f403007988 */ /* 0x000fe80008000007 */
[----:B------:R-:W3:Y:S04]  /*40db0*/  LDL.LU R111, [R1+0x1be0] ;  /* 0x001be000016f7983 */ /* 0x000ee80000300800 */
[----:B------:R-:W-:Y:S04]  /*40dc0*/  STS.U8 [R3+UR7+0xb980], R238 ;  /* 0x00b980ee03007988 */ /* 0x000fe80008000007 */
[----:B0-----:R-:W4:Y:S04]  /*40dd0*/  LDL.LU R134, [R1+0x1bdc] ;  /* 0x001bdc0001867983 */ /* 0x001f280000300800 */
[----:B------:R-:W-:Y:S04]  /*40de0*/  STS.U8 [R3+UR7+0xbd80], R231 ;  /* 0x00bd80e703007988 */ /* 0x000fe80008000007 */
[----:B-1----:R-:W2:Y:S04]  /*40df0*/  LDL.LU R142, [R1+0x1bd8] ;  /* 0x001bd800018e7983 */ /* 0x002ea80000300800 */
[----:B------:R-:W-:Y:S04]  /*40e00*/  STS.U8 [R3+UR7+0xc180], R225 ;  /* 0x00c180e103007988 */ /* 0x000fe80008000007 */
        /* <DEDUP_REMOVED lines=28> */
[----:B------:R0:W-:Y:S04]  /*40fd0*/  STS.U8 [R3+UR7+0xfd80], R162 ;  /* 0x00fd80a203007988 */ /* 0x0001e80008000007 */
[----:B------:R-:W2:Y:S04]  /*40fe0*/  LDL.LU R245, [R1+0x4f8] ;  /* 0x0004f80001f57983 */ /* 0x000ea80000300800 */
[----:B0-----:R-:W2:Y:S04]  /*40ff0*/  LDL.LU R3, [R1+0x4e0] ;  /* 0x0004e00001037983 */ /* 0x001ea80000300800 */
[----:B------:R-:W2:Y:S04]  /*41000*/  LDL.LU R135, [R1+0x4c8] ;  /* 0x0004c80001877983 */ /* 0x000ea80000300800 */
[----:B------:R-:W2:Y:S04]  /*41010*/  LDL.LU R136, [R1+0x4b0] ;  /* 0x0004b00001887983 */ /* 0x000ea80000300800 */
[----:B------:R-:W2:Y:S04]  /*41020*/  LDL.LU R137, [R1+0x498] ;  /* 0x0004980001897983 */ /* 0x000ea80000300800 */
[----:B------:R-:W2:Y:S04]  /*41030*/  LDL.LU R138, [R1+0x480] ;  /* 0x00048000018a7983 */ /* 0x000ea80000300800 */
[----:B------:R-:W2:Y:S04]  /*41040*/  LDL.LU R139, [R1+0x468] ;  /* 0x00046800018b7983 */ /* 0x000ea80000300800 */
[----:B------:R-:W2:Y:S01]  /*41050*/  LDL.LU R140, [R1+0x450] ;  /* 0x00045000018c7983 */ /* 0x000ea20000300800 */
[----:B------:R-:W0:Y:S02]  /*41060*/  S2R R141, SR_TID.X ;  /* 0x00000000008d7919 */ /* 0x000e240000002100 */
[----:B0-----:R-:W-:-:S04]  /*41070*/  LOP3.LUT R141, R141, 0x7f, RZ, 0xc0, !PT ;  /* 0x0000007f8d8d7812 */ /* 0x001fc800078ec0ff */
[----:B------:R-:W-:-:S05]  /*41080*/  LOP3.LUT R2, R141, 0x40, RZ, 0x3c, !PT ;  /* 0x000000408d027812 */ /* 0x000fca00078e3cff */
[----:B---3--:R-:W-:Y:S04]  /*41090*/  STS.U8 [R2+UR7+0x200], R177 ;  /* 0x000200b102007988 */ /* 0x008fe80008000007 */
[----:B----4-:R-:W-:Y:S04]  /*410a0*/  STS.U8 [R2+UR7+0x600], R178 ;  /* 0x000600b202007988 */ /* 0x010fe80008000007 */
[----:B--2---:R-:W-:Y:S04]  /*410b0*/  STS.U8 [R2+UR7+0xa00], R179 ;  /* 0x000a00b302007988 */ /* 0x004fe80008000007 */
        /* <DEDUP_REMOVED lines=33> */
[----:B------:R0:W-:Y:S04]  /*412d0*/  STS.U8 [R2+UR7+0x9200], R120 ;  /* 0x0092007802007988 */ /* 0x0001e80008000007 */
[----:B0-----:R-:W2:Y:S04]  /*412e0*/  LDL.LU R120, [R1+0x630] ;  /* 0x0006300001787983 */ /* 0x001ea80000300800 */
        /* <DEDUP_REMOVED lines=22> */
[----:B------:R0:W-:Y:S04]  /*41450*/  STS.U8 [R2+UR7+0x9600], R119 ;  /* 0x0096007702007988 */ /* 0x0001e80008000007 */
        /* <DEDUP_REMOVED lines=26> */
[----:B0-----:R-:W4:Y:S04]  /*41600*/  LDL.LU R119, [R1+0x62c] ;  /* 0x00062c0001777983 */ /* 0x001f280000300800 */
[----:B--2---:R0:W-:Y:S04]  /*41610*/  STS.U8 [R3+UR7+0x280], R120 ;  /* 0x0002807803007988 */ /* 0x0041e80008000007 */
[----:B---3--:R1:W-:Y:S04]  /*41620*/  STS.U8 [R3+UR7+0x680], R121 ;  /* 0x0006807903007988 */ /* 0x0083e80008000007 */
[----:B----4-:R2:W-:Y:S04]  /*41630*/  STS.U8 [R3+UR7+0xa80], R122 ;  /* 0x000a807a03007988 */ /* 0x0105e80008000007 */
        /* <DEDUP_REMOVED lines=8> */
[----:B------:R0:W-:Y:S04]  /*416c0*/  STS.U8 [R3+UR7+0x1a80], R126 ;  /* 0x001a807e03007988 */ /* 0x0001e80008000007 */
[----:B------:R-:W4:Y:S04]  /*416d0*/  LDL.LU R125, [R1+0x5b0] ;  /* 0x0005b000017d7983 */ /* 0x000f280000300800 */
[----:B------:R1:W-:Y:S04]  /*416e0*/  STS.U8 [R3+UR7+0x1e80], R127 ;  /* 0x001e807f03007988 */ /* 0x0003e80008000007 */
[----:B------:R1:W-:Y:S04]  /*416f0*/  STS.U8 [R3+UR7+0x2280], R128 ;  /* 0x0022808003007988 */ /* 0x0003e80008000007 */
[----:B------:R1:W-:Y:S04]  /*41700*/  STS.U8 [R3+UR7+0x2680], R129 ;  /* 0x0026808103007988 */ /* 0x0003e80008000007 */
[----:B------:R1:W-:Y:S04]  /*41710*/  STS.U8 [R3+UR7+0x2a80], R130 ;  /* 0x002a808203007988 */ /* 0x0003e80008000007 */
[----:B------:R1:W-:Y:S04]  /*41720*/  STS.U8 [R3+UR7+0x2e80], R131 ;  /* 0x002e808303007988 */ /* 0x0003e80008000007 */
[----:B0-----:R-:W4:Y:S04]  /*41730*/  LDL.LU R126, [R1+0x598] ;  /* 0x00059800017e7983 */ /* 0x001f280000300800 */
[----:B-1----:R-:W4:Y:S04]  /*41740*/  LDL.LU R127, [R1+0x580] ;  /* 0x00058000017f7983 */ /* 0x002f280000300800 */
[----:B------:R-:W4:Y:S04]  /*41750*/  LDL.LU R128, [R1+0x568] ;  /* 0x0005680001807983 */ /* 0x000f280000300800 */
[----:B------:R-:W4:Y:S04]  /*41760*/  LDL.LU R129, [R1+0x550] ;  /* 0x0005500001817983 */ /* 0x000f280000300800 */
[----:B------:R-:W4:Y:S04]  /*41770*/  LDL.LU R130, [R1+0x538] ;  /* 0x0005380001827983 */ /* 0x000f280000300800 */
        /* <DEDUP_REMOVED lines=16> */
[----:B0-----:R-:W4:Y:S04]  /*41880*/  LDL.LU R138, [R1+0x478] ;  /* 0x00047800018a7983 */ /* 0x001f280000300800 */
[----:B-1----:R-:W4:Y:S04]  /*41890*/  LDL.LU R139, [R1+0x460] ;  /* 0x00046000018b7983 */ /* 0x002f280000300800 */
[----:B------:R-:W4:Y:S04]  /*418a0*/  LDL.LU R140, [R1+0x448] ;  /* 0x00044800018c7983 */ /* 0x000f280000300800 */
[----:B------:R0:W-:Y:S04]  /*418b0*/  STS.U8 [R3+UR7+0x5680], R141 ;  /* 0x0056808d03007988 */ /* 0x0001e80008000007 */
[----:B------:R-:W-:Y:S04]  /*418c0*/  STS.U8 [R3+UR7+0x5a80], R111 ;  /* 0x005a806f03007988 */ /* 0x000fe80008000007 */
[----:B------:R-:W-:Y:S04]  /*418d0*/  STS.U8 [R3+UR7+0x5e80], R110 ;  /* 0x005e806e03007988 */ /* 0x000fe80008000007 */
[----:B------:R-:W-:Y:S04]  /*418e0*/  STS.U8 [R3+UR7+0x6280], R109 ;  /* 0x0062806d03007988 */ /* 0x000fe80008000007 */
[----:B------:R-:W-:Y:S04]  /*418f0*/  STS.U8 [R3+UR7+0x6680], R108 ;  /* 0x0066806c03007988 */ /* 0x000fe80008000007 */
[----:B------:R-:W-:Y:S04]  /*41900*/  STS.U8 [R3+UR7+0x6a80], R107 ;  /* 0x006a806b03007988 */ /* 0x000fe80008000007 */
[----:B------:R-:W-:Y:S01]  /*41910*/  STS.U8 [R3+UR7+0x6e80], R106 ;  /* 0x006e806a03007988 */ /* 0x000fe20008000007 */
[----:B0-----:R-:W0:Y:S03]  /*41920*/  S2R R141, SR_TID.X ;  /* 0x00000000008d7919 */ /* 0x001e260000002100 */
        /* <DEDUP_REMOVED lines=30> */
[----:B0-----:R-:W-:-:S03]  /*41b10*/  LOP3.LUT R141, R141, 0x7f, RZ, 0xc0, !PT ;  /* 0x0000007f8d8d7812 */ /* 0x001fc600078ec0ff */
[----:B------:R-:W-:Y:S04]  /*41b20*/  STS.U8 [R3+UR7+0xea80], R20 ;  /* 0x00ea801403007988 */ /* 0x000fe80008000007 */
[----:B------:R-:W-:Y:S04]  /*41b30*/  STS.U8 [R3+UR7+0xee80], R17 ;  /* 0x00ee801103007988 */ /* 0x000fe80008000007 */
[----:B------:R-:W-:Y:S01]  /*41b40*/  STS.U8 [R3+UR7+0xf280], R16 ;  /* 0x00f2801003007988 */ /* 0x000fe20008000007 */
[----:B------:R-:W-:-:S03]  /*41b50*/  LOP3.LUT R2, R141, 0x60, RZ, 0x3c, !PT ;  /* 0x000000608d027812 */ /* 0x000fc600078e3cff */
[----:B------:R-:W-:Y:S04]  /*41b60*/  STS.U8 [R3+UR7+0xf680], R15 ;  /* 0x00f6800f03007988 */ /* 0x000fe80008000007 */
[----:B------:R-:W-:Y:S04]  /*41b70*/  STS.U8 [R3+UR7+0xfa80], R14 ;  /* 0x00fa800e03007988 */ /* 0x000fe80008000007 */
[----:B------:R0:W-:Y:S04]  /*41b80*/  STS.U8 [R3+UR7+0xfe80], R13 ;  /* 0x00fe800d03007988 */ /* 0x0001e80008000007 */
[----:B------:R-:W-:Y:S01]  /*41b90*/  STS.U8 [R2+UR7+0x300], R119 ;  /* 0x0003007702007988 */ /* 0x000fe20008000007 */
[----:B0-----:R-:W-:-:S03]  /*41ba0*/  LOP3.LUT R13, R141, 0x70, RZ, 0x3c, !PT ;  /* 0x000000708d0d7812 */ /* 0x001fc600078e3cff */
[----:B------:R-:W-:Y:S04]  /*41bb0*/  STS.U8 [R2+UR7+0x700], R120 ;  /* 0x0007007802007988 */ /* 0x000fe80008000007 */
[----:B------:R0:W-:Y:S04]  /*41bc0*/  STS.U8 [R2+UR7+0xb00], R121 ;  /* 0x000b007902007988 */ /* 0x0001e80008000007 */
[----:B--2---:R1:W-:Y:S04]  /*41bd0*/  STS.U8 [R2+UR7+0xf00], R122 ;  /* 0x000f007a02007988 */ /* 0x0043e80008000007 */
[----:B---3--:R2:W-:Y:S04]  /*41be0*/  STS.U8 [R2+UR7+0x1300], R123 ;  /* 0x0013007b02007988 */ /* 0x0085e80008000007 */
[----:B----4-:R3:W-:Y:S04]  /*41bf0*/  STS.U8 [R2+UR7+0x1700], R124 ;  /* 0x0017007c02007988 */ /* 0x0107e80008000007 */
[----:B------:R4:W-:Y:S04]  /*41c00*/  STS.U8 [R2+UR7+0x1b00], R125 ;  /* 0x001b007d02007988 */ /* 0x0009e80008000007 */
[----:B0-----:R-:W4:Y:S04]  /*41c10*/  LDL.LU R121, [R1+0x628] ;  /* 0x0006280001797983 */ /* 0x001f280000300800 */
[----:B-1----:R-:W4:Y:S04]  /*41c20*/  LDL.LU R122, [R1+0x610] ;  /* 0x00061000017a7983 */ /* 0x002f280000300800 */
[----:B--2---:R-:W2:Y:S04]  /*41c30*/  LDL.LU R123, [R1+0x5fc] ;  /* 0x0005fc00017b7983 */ /* 0x004ea80000300800 */
[----:B---3--:R-:W3:Y:S04]  /*41c40*/  LDL.LU R124, [R1+0x5e8] ;  /* 0x0005e800017c7983 */ /* 0x008ee80000300800 */
[----:B------:R0:W-:Y:S04]  /*41c50*/  STS.U8 [R2+UR7+0x1f00], R126 ;  /* 0x001f007e02007988 */ /* 0x0001e80008000007 */
[----:B----4-:R-:W4:Y:S04]  /*41c60*/  LDL.LU R125, [R1+0x5d4] ;  /* 0x0005d400017d7983 */ /* 0x010f280000300800 */
        /* <DEDUP_REMOVED lines=29> */
[----:B------:R-:W4:Y:S04]  /*41e40*/  LDL.LU R141, [R1+0x45c] ;  /* 0x00045c00018d7983 */ /* 0x000f280000300800 */
[----:B------:R-:W4:Y:S04]  /*41e50*/  LDL.LU R189, [R1+0x63c] ;  /* 0x00063c0001bd7983 */ /* 0x000f280000300800 */
        /* <DEDUP_REMOVED lines=41> */
[----:B------:R0:W-:Y:S01]  /*420f0*/  STS.U8 [R2+UR7+0xff00], R4 ;  /* 0x00ff000402007988 */ /* 0x0001e20008000007 */
[----:B------:R-:W-:-:S02]  /*42100*/  IMAD.MOV.U32 R195, RZ, RZ, R25 ;  /* 0x000000ffffc37224 */ /* 0x000fc400078e0019 */
[----:B------:R-:W-:Y:S02]  /*42110*/  IMAD.MOV.U32 R213, RZ, RZ, R27 ;  /* 0x000000ffffd57224 */ /* 0x000fe400078e001b */
[----:B------:R-:W-:Y:S02]  /*42120*/  IMAD.MOV.U32 R207, RZ, RZ, R26 ;  /* 0x000000ffffcf7224 */ /* 0x000fe400078e001a */
[----:B------:R-:W-:Y:S02]  /*42130*/  IMAD.MOV.U32 R225, RZ, RZ, R29 ;  /* 0x000000ffffe17224 */ /* 0x000fe400078e001d */
[----:B------:R-:W-:Y:S02]  /*42140*/  IMAD.MOV.U32 R219, RZ, RZ, R28 ;  /* 0x000000ffffdb7224 */ /* 0x000fe400078e001c */
[----:B------:R-:W-:Y:S02]  /*42150*/  IMAD.MOV.U32 R173, RZ, RZ, R31 ;  /* 0x000000ffffad7224 */ /* 0x000fe400078e001f */
[----:B------:R-:W-:-:S02]  /*42160*/  IMAD.MOV.U32 R238, RZ, RZ, R30 ;  /* 0x000000ffffee7224 */ /* 0x000fc400078e001e */
[----:B0-----:R-:W-:Y:S02]  /*42170*/  IMAD.MOV.U32 R2, RZ, RZ, R24 ;  /* 0x000000ffff027224 */ /* 0x001fe400078e0018 */
[----:B------:R-:W4:Y:S04]  /*42180*/  LDL.LU.64 R24, [R1] ;  /* 0x0000000001187983 */ /* 0x000f280000300a00 */
[----:B------:R-:W4:Y:S04]  /*42190*/  LDL.LU.64 R26, [R1+0x8] ;  /* 0x00000800011a7983 */ /* 0x000f280000300a00 */
[----:B------:R-:W4:Y:S01]  /*421a0*/  LDL.LU.64 R28, [R1+0x10] ;  /* 0x00001000011c7983 */ /* 0x000f220000300a00 */
[----:B------:R-:W-:-:S02]  /*421b0*/  IMAD.MOV.U32 R176, RZ, RZ, R33 ;  /* 0x000000ffffb07224 */ /* 0x000fc400078e0021 */
[----:B------:R-:W-:Y:S01]  /*421c0*/  IMAD.MOV.U32 R174, RZ, RZ, R32 ;  /* 0x000000ffffae7224 */ /* 0x000fe200078e0020 */
[----:B------:R-:W4:Y:S01]  /*421d0*/  LDL.LU.64 R30, [R1+0x18] ;  /* 0x00001800011e7983 */ /* 0x000f220000300a00 */
[----:B------:R-:W-:Y:S02]  /*421e0*/  IMAD.MOV.U32 R179, RZ, RZ, R35 ;  /* 0x000000ffffb37224 */ /* 0x000fe400078e0023 */
[----:B------:R-:W-:Y:S01]  /*421f0*/  IMAD.MOV.U32 R178, RZ, RZ, R34 ;  /* 0x000000ffffb27224 */ /* 0x000fe200078e0022 */
[----:B------:R-:W4:Y:S01]  /*42200*/  LDL.LU.64 R32, [R1+0x20] ;  /* 0x0000200001207983 */ /* 0x000f220000300a00 */
[----:B------:R-:W-:Y:S02]  /*42210*/  IMAD.MOV.U32 R184, RZ, RZ, R37 ;  /* 0x000000ffffb87224 */ /* 0x000fe400078e0025 */
[----:B------:R-:W-:Y:S01]  /*42220*/  IMAD.MOV.U32 R180, RZ, RZ, R36 ;  /* 0x000000ffffb47224 */ /* 0x000fe200078e0024 */
        /* <DEDUP_REMOVED lines=10> */
[----:B------:R-:W-:-:S03]  /*422d0*/  IMAD.MOV.U32 R190, RZ, RZ, R44 ;  /* 0x000000ffffbe7224 */ /* 0x000fc600078e002c */
[----:B------:R-:W4:Y:S01]  /*422e0*/  LDL.LU.64 R42, [R1+0x48] ;  /* 0x00004800012a7983 */ /* 0x000f220000300a00 */
[----:B------:R-:W-:Y:S02]  /*422f0*/  IMAD.MOV.U32 R214, RZ, RZ, R143 ;  /* 0x000000ffffd67224 */ /* 0x000fe400078e008f */
[----:B------:R-:W-:Y:S02]  /*42300*/  IMAD.MOV.U32 R226, RZ, RZ, R144 ;  /* 0x000000ffffe27224 */ /* 0x000fe400078e0090 */
[----:B------:R-:W-:Y:S02]  /*42310*/  IMAD.MOV.U32 R232, RZ, RZ, R145 ;  /* 0x000000ffffe87224 */ /* 0x000fe400078e0091 */
[----:B------:R-:W-:Y:S02]  /*42320*/  IMAD.MOV.U32 R177, RZ, RZ, R146 ;  /* 0x000000ffffb17224 */ /* 0x000fe400078e0092 */
[----:B------:R-:W-:Y:S02]  /*42330*/  IMAD.MOV.U32 R175, RZ, RZ, R147 ;  /* 0x000000ffffaf7224 */ /* 0x000fe400078e0093 */
[----:B------:R-:W-:-:S02]  /*42340*/  IMAD.MOV.U32 R244, RZ, RZ, R148 ;  /* 0x000000fffff47224 */ /* 0x000fc400078e0094 */
[----:B------:R-:W-:Y:S02]  /*42350*/  IMAD.MOV.U32 R231, RZ, RZ, R149 ;  /* 0x000000ffffe77224 */ /* 0x000fe400078e0095 */
[----:B------:R-:W-:Y:S02]  /*42360*/  IMAD.MOV.U32 R201, RZ, RZ, R150 ;  /* 0x000000ffffc97224 */ /* 0x000fe400078e0096 */
[----:B------:R-:W-:Y:S01]  /*42370*/  IMAD.MOV.U32 R3, RZ, RZ, R151 ;  /* 0x000000ffff037224 */ /* 0x000fe200078e0097 */
[----:B------:R-:W-:Y:S04]  /*42380*/  STS.U8 [R13+UR7+0x380], R121 ;  /* 0x000380790d007988 */ /* 0x000fe80008000007 */
[----:B------:R-:W-:Y:S04]  /*42390*/  STS.U8 [R13+UR7+0x780], R122 ;  /* 0x0007807a0d007988 */ /* 0x000fe80008000007 */
[----:B--2---:R-:W-:Y:S04]  /*423a0*/  STS.U8 [R13+UR7+0xb80], R123 ;  /* 0x000b807b0d007988 */ /* 0x004fe80008000007 */
[----:B---3--:R-:W-:Y:S04]  /*423b0*/  STS.U8 [R13+UR7+0xf80], R124 ;  /* 0x000f807c0d007988 */ /* 0x008fe80008000007 */
        /* <DEDUP_REMOVED lines=40> */
[----:B0-----:R-:W2:Y:S04]  /*42640*/  LDL.LU.64 R44, [R1+0x50] ;  /* 0x00005000012c7983 */ /* 0x001ea80000300a00 */
[----:B------:R-:W2:Y:S04]  /*42650*/  LDL.LU.64 R46, [R1+0x58] ;  /* 0x00005800012e7983 */ /* 0x000ea80000300a00 */
        /* <DEDUP_REMOVED lines=33> */
[----:B------:R-:W-:Y:S04]  /*42870*/  STS.U8 [R13+UR7+0xb380], R246 ;  /* 0x00b380f60d007988 */ /* 0x000fe80008000007 */
        /* <DEDUP_REMOVED lines=37> */
[----:B------:R0:W-:Y:S01]  /*42ad0*/  STS.U8 [R13+UR7+0xff80], R189 ;  /* 0x00ff80bd0d007988 */ /* 0x0001e20008000007 */
[----:B------:R1:W-:Y:S06]  /*42ae0*/  MEMBAR.ALL.CTA ;  /* 0x0000000000007992 */ /* 0x0003ec0000008000 */
[----:B-1----:R-:W1:Y:S04]  /*42af0*/  FENCE.VIEW.ASYNC.S ;  /* 0x00000000000073c6 */ /* 0x002e680000000000 */
[----:B0-----:R-:W3:Y:S01]  /*42b00*/  LDL.LU R189, [R1+0xa2c] ;  /* 0x000a2c0001bd7983 */ /* 0x001ee20000300800 */
[----:B-1----:R-:W-:Y:S01]  /*42b10*/  BAR.SYNC.DEFER_BLOCKING 0x0 ;  /* 0x0000000000007b1d */ /* 0x002fe20000010000 */
[----:B---3--:R-:W-:-:S05]  /*42b20*/  IADD3 R189, P6, R189, UR41, RZ ;  /* 0x00000029bdbd7c10 */ /* 0x008fca000ffde0ff */
[----:B------:R0:W-:Y:S04]  /*42b30*/  STL [R1+0xa2c], R189 ;  /* 0x000a2cbd01007387 */ /* 0x0001e80000100800 */
[----:B0-----:R-:W3:Y:S02]  /*42b40*/  LDL.LU R189, [R1+0xc1c] ;  /* 0x000c1c0001bd7983 */ /* 0x001ee40000300800 */
        /* <DEDUP_REMOVED lines=18> */
[----:B---3--:R-:W-:-:S05]  /*42c70*/  IADD3.X R189, R189, UR53, RZ, P0, !PT ;  /* 0x00000035bdbd7c10 */ /* 0x008fca00087fe4ff */
        /* <DEDUP_REMOVED lines=1306> */
[----:B0-----:R-:W3:Y:S01]  /*47e20*/  LDL.LU R189, [R1+0x135c] ;  /* 0x00135c0001bd7983 */ /* 0x001ee20000300800 */
[----:B--2---:R-:W-:Y:S01]  /*47e30*/  WARPGROUP.ARRIVE ;  /* 0x00000000000079c5 */ /* 0x004fe20000000000 */
[----:B------:R-:W-:-:S05]  /*47e40*/  UMOV UR39, 0x40000040 ;  /* 0x4000004000277882 */ /* 0x000fca0000000000 */
[----:B------:R-:W-:Y:S01]  /*47e50*/  QGMMA.64x256x32.F32.E4M3.E4M3 R24, gdesc[UR36], R24, gsb0 ;  /* 0x03e00000241879f3 */ /* 0x000fe20008000818 */
[----:B---3--:R-:W-:-:S05]  /*47e60*/  IADD3 R189, P4, R189, UR42, RZ ;  /* 0x0000002abdbd7c10 */ /* 0x008fca000ff9e0ff */
[----:B------:R0:W-:Y:S04]  /*47e70*/  STL [R1+0x135c], R189 ;  /* 0x00135cbd01007387 */ /* 0x0001e80000100800 */
[----:B0-----:R-:W2:Y:S01]  /*47e80*/  LDL.LU R189, [R1+0x1380] ;  /* 0x0013800001bd7983 */ /* 0x001ea20000300800 */
[----:B------:R-:W-:Y:S02]  /*47e90*/  WARPGROUP.DEPBAR.LE gsb0, 0x0 ;  /* 0x00008000000079c5 */ /* 0x000fe40000010000 */
[----:B------:R-:W-:-:S15]  /*47ea0*/  WARPGROUP.ARRIVE ;  /* 0x00000000000079c5 */ /* 0x000fde0000000000 */
[----:B------:R-:W-:Y:S01]  /*47eb0*/  QGMMA.64x256x32.F32.E4M3.E4M3 R24, gdesc[UR24], R24, gsb0 ;  /* 0x03e00000181879f3 */ /* 0x000fe20008000818 */
[----:B--2---:R-:W-:-:S05]  /*47ec0*/  IADD3.X R189, R189, UR52, RZ, P5, !PT ;  /* 0x00000034bdbd7c10 */ /* 0x004fca000affe4ff */
[----:B------:R0:W-:Y:S04]  /*47ed0*/  STL [R1+0x1380], R189 ;  /* 0x001380bd01007387 */ /* 0x0001e80000100800 */
[----:B0-----:R-:W2:Y:S01]  /*47ee0*/  LDL.LU R189, [R1+0x1354] ;  /* 0x0013540001bd7983 */ /* 0x001ea20000300800 */
[----:B------:R-:W-:Y:S02]  /*47ef0*/  WARPGROUP.DEPBAR.LE gsb0, 0x0 ;  /* 0x00008000000079c5 */ /* 0x000fe40000010000 */
[----:B------:R-:W-:-:S15]  /*47f00*/  WARPGROUP.ARRIVE ;  /* 0x00000000000079c5 */ /* 0x000fde0000000000 */
[----:B------:R-:W-:Y:S01]  /*47f10*/  QGMMA.64x256x32.F32.E4M3.E4M3 R24, gdesc[UR28], R24, gsb0 ;  /* 0x03e000001c1879f3 */ /* 0x000fe20008000818 */
[----:B--2---:R-:W-:-:S05]  /*47f20*/  IADD3 R189, P5, R189, UR42, RZ ;  /* 0x0000002abdbd7c10 */ /* 0x004fca000ffbe0ff */
[----:B------:R0:W-:Y:S04]  /*47f30*/  STL [R1+0x1354], R189 ;  /* 0x001354bd01007387 */ /* 0x0001e80000100800 */
[----:B0-----:R-:W2:Y:S01]  /*47f40*/  LDL.LU R189, [R1+0x1378] ;  /* 0x0013780001bd7983 */ /* 0x001ea20000300800 */
[----:B------:R-:W-:Y:S02]  /*47f50*/  WARPGROUP.DEPBAR.LE gsb0, 0x0 ;  /* 0x00008000000079c5 */ /* 0x000fe40000010000 */
[----:B------:R-:W-:-:S15]  /*47f60*/  WARPGROUP.ARRIVE ;  /* 0x00000000000079c5 */ /* 0x000fde0000000000 */
[----:B------:R-:W-:Y:S03]  /*47f70*/  QGMMA.64x256x32.F32.E4M3.E4M3 R24, gdesc[UR32], R24, gsb0 ;  /* 0x03e00000201879f3 */ /* 0x000fe60008000818 */
[----:B------:R-:W-:Y:S02]  /*47f80*/  WARPGROUP.DEPBAR.LE gsb0, 0x0 ;  /* 0x00008000000079c5 */ /* 0x000fe40000010000 */
[----:B--2---:R-:W-:-:S05]  /*47f90*/  IADD3.X R189, R189, UR52, RZ, P6, !PT ;  /* 0x00000034bdbd7c10 */ /* 0x004fca000b7fe4ff */
[----:B------:R-:W-:Y:S04]  /*47fa0*/  STL [R1+0x1378], R189 ;  /* 0x001378bd01007387 */ /* 0x000fe80000100800 */
[----:B------:R-:W-:Y:S04]  /*47fb0*/  STL.64 [R1], R24 ;  /* 0x0000001801007387 */ /* 0x000fe80000100a00 */
        /* <DEDUP_REMOVED lines=63> */
[----:B0-----:R-:W2:Y:S04]  /*483b0*/  LDL.LU.64 R150, [R1+0x1bd0] ;  /* 0x001bd00001967983 */ /* 0x001ea80000300a00 */
[----:B------:R-:W3:Y:S04]  /*483c0*/  LDL.LU.64 R148, [R1+0x1bc8] ;  /* 0x001bc80001947983 */ /* 0x000ee80000300a00 */
[----:B------:R-:W4:Y:S04]  /*483d0*/  LDL.LU.64 R146, [R1+0x1bc0] ;  /* 0x001bc00001927983 */ /* 0x000f280000300a00 */
[----:B------:R-:W2:Y:S04]  /*483e0*/  LDL.LU.64 R144, [R1+0x1bb8] ;  /* 0x001bb80001907983 */ /* 0x000ea80000300a00 */
        /* <DEDUP_REMOVED lines=59> */
[----:B------:R-:W4:Y:S01]  /*487a0*/  LDL.LU.64 R24, [R1+0x19d8] ;  /* 0x0019d80001187983 */ /* 0x000f220000300a00 */
[----:B---3--:R-:W-:-:S02]  /*487b0*/  IADD3 R125, P6, R125, UR42, RZ ;  /* 0x0000002a7d7d7c10 */ /* 0x008fc4000ffde0ff */
[----:B--2---:R-:W-:Y:S02]  /*487c0*/  IADD3.X R126, R126, UR52, RZ, P1, !PT ;  /* 0x000000347e7e7c10 */ /* 0x004fe40008ffe4ff */
[----:B------:R-:W-:Y:S02]  /*487d0*/  IADD3 R127, P1, R127, UR42, RZ ;  /* 0x0000002a7f7f7c10 */ /* 0x000fe4000ff3e0ff */
[----:B----4-:R-:W-:Y:S01]  /*487e0*/  IADD3.X R128, R128, UR52, RZ, P2, !PT ;  /* 0x0000003480807c10 */ /* 0x010fe200097fe4ff */
[----:B------:R0:W-:Y:S01]  /*487f0*/  STL [R1+0x134c], R125 ;  /* 0x00134c7d01007387 */ /* 0x0001e20000100800 */
[----:B------:R-:W-:Y:S02]  /*48800*/  IADD3 R129, P2, R129, UR42, RZ ;  /* 0x0000002a81817c10 */ /* 0x000fe4000ff5e0ff */
[----:B------:R-:W-:Y:S02]  /*48810*/  IADD3.X R130, R130, UR52, RZ, P3, !PT ;  /* 0x0000003482827c10 */ /* 0x000fe40009ffe4ff */
[----:B------:R-:W-:Y:S01]  /*48820*/  IADD3 R131, P3, R131, UR42, RZ ;  /* 0x0000002a83837c10 */ /* 0x000fe2000ff7e0ff */
[----:B0-----:R-:W2:Y:S04]  /*48830*/  LDL.LU R125, [R1+0x19d0] ;  /* 0x0019d000017d7983 */ /* 0x001ea80000300800 */
[----:B------:R0:W-:Y:S01]  /*48840*/  STL [R1+0x1370], R126 ;  /* 0x0013707e01007387 */ /* 0x0001e20000100800 */
[----:B------:R-:W-:-:S02]  /*48850*/  IADD3.X R132, R132, UR52, RZ, P4, !PT ;  /* 0x0000003484847c10 */ /* 0x000fc4000a7fe4ff */
[----:B------:R-:W-:Y:S01]  /*48860*/  IADD3 R133, P4, R133, UR42, RZ ;  /* 0x0000002a85857c10 */ /* 0x000fe2000ff9e0ff */
[----:B0-----:R-:W2:Y:S04]  /*48870*/  LDL.LU R126, [R1+0x19cc] ;  /* 0x0019cc00017e7983 */ /* 0x001ea80000300800 */
[----:B------:R0:W-:Y:S01]  /*48880*/  STL [R1+0x1344], R127 ;  /* 0x0013447f01007387 */ /* 0x0001e20000100800 */
[----:B------:R-:W-:-:S03]  /*48890*/  IADD3.X R134, R134, UR52, RZ, P5, !PT ;  /* 0x0000003486867c10 */ /* 0x000fc6000affe4ff */
[----:B0-----:R-:W2:Y:S04]  /*488a0*/  LDL.LU R127, [R1+0x19c8] ;  /* 0x0019c800017f7983 */ /* 0x001ea80000300800 */
[----:B------:R0:W-:Y:S01]  /*488b0*/  STL [R1+0x1368], R128 ;  /* 0x0013688001007387 */ /* 0x0001e20000100800 */
[----:B------:R-:W-:-:S03]  /*488c0*/  IADD3 R135, P5, R135, UR42, RZ ;  /* 0x0000002a87877c10 */ /* 0x000fc6000ffbe0ff */
        /* <DEDUP_REMOVED lines=49> */
[----:B------:R0:W-:Y:S04]  /*48be0*/  STL [R1+0x12fc], R145 ;  /* 0x0012fc9101007387 */ /* 0x0001e80000100800 */
        /* <DEDUP_REMOVED lines=13> */
[----:B------:R-:W3:Y:S02]  /*48cc0*/  LDL.LU R189, [R1+0x1308] ;  /* 0x0013080001bd7983 */ /* 0x000ee40000300800 */
        /* <DEDUP_REMOVED lines=1024> */
[----:B------:R0:W-:Y:S02]  /*4ccd0*/  STL [R1+0xd8c], R189 ;  /* 0x000d8cbd01007387 */ /* 0x0001e40000100800 */
[----:B0-----:R-:W-:Y:S02]  /*4cce0*/  IMAD.MOV.U32 R189, RZ, RZ, R195 ;  /* 0x000000ffffbd7224 */ /* 0x001fe400078e00c3 */
[----:B------:R-:W-:Y:S02]  /*4ccf0*/  IMAD.MOV.U32 R195, RZ, RZ, R201 ;  /* 0x000000ffffc37224 */ /* 0x000fe400078e00c9 */
[----:B------:R-:W-:Y:S02]  /*4cd00*/  IMAD.MOV.U32 R201, RZ, RZ, R207 ;  /* 0x000000ffffc97224 */ /* 0x000fe400078e00cf */
[----:B------:R-:W-:Y:S02]  /*4cd10*/  IMAD.MOV.U32 R207, RZ, RZ, R213 ;  /* 0x000000ffffcf7224 */ /* 0x000fe400078e00d5 */
[----:B------:R-:W-:-:S02]  /*4cd20*/  IMAD.MOV.U32 R213, RZ, RZ, R219 ;  /* 0x000000ffffd57224 */ /* 0x000fc400078e00db */
        /* <DEDUP_REMOVED lines=19> */
[----:B------:R-:W-:Y:S01]  /*4ce60*/  IMAD.MOV.U32 R220, RZ, RZ, R226 ;  /* 0x000000ffffdc7224 */ /* 0x000fe200078e00e2 */
[----:B------:R-:W-:Y:S01]  /*4ce70*/  IADD3.X R189, R189, UR52, RZ, P5, !PT ;  /* 0x00000034bdbd7c10 */ /* 0x000fe2000affe4ff */
[----:B------:R-:W-:Y:S02]  /*4ce80*/  IMAD.MOV.U32 R226, RZ, RZ, R232 ;  /* 0x000000ffffe27224 */ /* 0x000fe400078e00e8 */
[----:B------:R-:W-:Y:S02]  /*4ce90*/  IMAD.MOV.U32 R232, RZ, RZ, R239 ;  /* 0x000000ffffe87224 */ /* 0x000fe400078e00ef */
[----:B------:R-:W-:Y:S02]  /*4cea0*/  IMAD.MOV.U32 R239, RZ, RZ, R245 ;  /* 0x000000ffffef7224 */ /* 0x000fe400078e00f5 */
[----:B------:R-:W3:Y:S04]  /*4ceb0*/  LDL.LU R245, [R1+0x658] ;  /* 0x0006580001f57983 */ /* 0x000ee80000300800 */
[----:B------:R0:W-:Y:S04]  /*4cec0*/  STL [R1+0xdb0], R189 ;  /* 0x000db0bd01007387 */ /* 0x0001e80000100800 */
[----:B0-----:R-:W4:Y:S02]  /*4ced0*/  LDL.LU R189, [R1+0xd84] ;  /* 0x000d840001bd7983 */ /* 0x001f240000300800 */
[----:B----4-:R-:W-:-:S05]  /*4cee0*/  IADD3 R189, P5, R189, UR42, RZ ;  /* 0x0000002abdbd7c10 */ /* 0x010fca000ffbe0ff */
[----:B------:R0:W-:Y:S04]  /*4cef0*/  STL [R1+0xd84], R189 ;  /* 0x000d84bd01007387 */ /* 0x0001e80000100800 */
[----:B0-----:R-:W4:Y:S02]  /*4cf00*/  LDL.LU R189, [R1+0xda8] ;  /* 0x000da80001bd7983 */ /* 0x001f240000300800 */
[----:B----4-:R-:W-:-:S05]  /*4cf10*/  IADD3.X R189, R189, UR52, RZ, P6, !PT ;  /* 0x00000034bdbd7c10 */ /* 0x010fca000b7fe4ff */
        /* <DEDUP_REMOVED lines=531> */
[----:B------:R-:W-:Y:S01]  /*4f050*/  IMAD.MOV.U32 R232, RZ, RZ, R239 ;  /* 0x000000ffffe87224 */ /* 0x000fe200078e00ef */
[----:B------:R-:W-:Y:S01]  /*4f060*/  IADD3 R189, P6, R189, UR42, RZ ;  /* 0x0000002abdbd7c10 */ /* 0x000fe2000ffde0ff */
[----:B---3--:R-:W-:Y:S02]  /*4f070*/  IMAD.MOV.U32 R239, RZ, RZ, R245 ;  /* 0x000000ffffef7224 */ /* 0x008fe400078e00f5 */
[----:B------:R-:W-:-:S02]  /*4f080*/  IMAD.MOV.U32 R245, RZ, RZ, R2 ;  /* 0x000000fffff57224 */ /* 0x000fc400078e0002 */
[----:B------:R-:W-:Y:S02]  /*4f090*/  IMAD.MOV.U32 R2, RZ, RZ, R252 ;  /* 0x000000ffff027224 */ /* 0x000fe400078e00fc */
[----:B------:R-:W3:Y:S04]  /*4f0a0*/  LDL.LU R252, [R1+0x1964] ;  /* 0x0019640001fc7983 */ /* 0x000ee80000300800 */
        /* <DEDUP_REMOVED lines=310> */
[----:B0-----:R-:W4:Y:S01]  /*50410*/  LDL.LU R189, [R1+0x71c] ;  /* 0x00071c0001bd7983 */ /* 0x001f220000300800 */
[----:B---3--:R-:W-:Y:S02]  /*50420*/  IADD3.X R252, R252, UR52, RZ, P5, !PT ;  /* 0x00000034fcfc7c10 */ /* 0x008fe4000affe4ff */
[----:B----4-:R-:W-:-:S05]  /*50430*/  IADD3 R189, P4, R189, UR42, RZ ;  /* 0x0000002abdbd7c10 */ /* 0x010fca000ff9e0ff */
[----:B------:R-:W-:Y:S04]  /*50440*/  STL [R1+0x71c], R189 ;  /* 0x00071cbd01007387 */ /* 0x000fe80000100800 */
[----:B------:R0:W-:Y:S04]  /*50450*/  STL [R1+0x740], R252 ;  /* 0x000740fc01007387 */ /* 0x0001e80000100800 */
[----:B0-----:R-:W3:Y:S04]  /*50460*/  LDL.LU R252, [R1+0x1960] ;  /* 0x0019600001fc7983 */ /* 0x001ee80000300800 */
[----:B------:R-:W4:Y:S02]  /*50470*/  LDL.LU R189, [R1+0x714] ;  /* 0x0007140001bd7983 */ /* 0x000f240000300800 */
[----:B----4-:R-:W-:-:S05]  /*50480*/  IADD3 R189, P5, R189, UR42, RZ ;  /* 0x0000002abdbd7c10 */ /* 0x010fca000ffbe0ff */
[----:B------:R0:W-:Y:S04]  /*50490*/  STL [R1+0x714], R189 ;  /* 0x000714bd01007387 */ /* 0x0001e80000100800 */
[----:B0-----:R-:W4:Y:S02]  /*504a0*/  LDL.LU R189, [R1+0x738] ;  /* 0x0007380001bd7983 */ /* 0x001f240000300800 */
[----:B----4-:R-:W-:Y:S02]  /*504b0*/  IADD3.X R189, R189, UR52, RZ, P6, !PT ;  /* 0x00000034bdbd7c10 */ /* 0x010fe4000b7fe4ff */
[----:B------:R-:W-:-:S03]  /*504c0*/  IADD3 R236, P6, R236, UR42, RZ ;  /* 0x0000002aecec7c10 */ /* 0x000fc6000ffde0ff */
[----:B------:R-:W-:Y:S04]  /*504d0*/  STL [R1+0x738], R189 ;  /* 0x000738bd01007387 */ /* 0x000fe80000100800 */
[----:B------:R0:W-:Y:S04]  /*504e0*/  STL [R1+0x70c], R236 ;  /* 0x00070cec01007387 */ /* 0x0001e80000100800 */
[----:B0-----:R-:W4:Y:S04]  /*504f0*/  LDL.LU R236, [R1+0x195c] ;  /* 0x00195c0001ec7983 */ /* 0x001f280000300800 */
[----:B------:R-:W2:Y:S02]  /*50500*/  LDL.LU R189, [R1+0x730] ;  /* 0x0007300001bd7983 */ /* 0x000ea40000300800 */
[----:B--2---:R-:W-:-:S02]  /*50510*/  IADD3.X R189, R189, UR52, RZ, P1, !PT ;  /* 0x00000034bdbd7c10 */ /* 0x004fc40008ffe4ff */
[----:B------:R-:W-:-:S03]  /*50520*/  IADD3 R0, P1, R0, UR42, RZ ;  /* 0x0000002a00007c10 */ /* 0x000fc6000ff3e0ff */
[----:B------:R-:W-:Y:S04]  /*50530*/  STL [R1+0x730], R189 ;  /* 0x000730bd01007387 */ /* 0x000fe80000100800 */
        /* <DEDUP_REMOVED lines=18> */
[----:B--2---:R-:W-:Y:S02]  /*50660*/  IADD3.X R0, R0, UR52, RZ, P5, !PT ;  /* 0x0000003400007c10 */ /* 0x004fe4000affe4ff */
[----:B---3--:R-:W-:-:S05]  /*50670*/  IADD3 R189, P4, R189, UR42, RZ ;  /* 0x0000002abdbd7c10 */ /* 0x008fca000ff9e0ff */
[----:B------:R-:W-:Y:S04]  /*50680*/  STL [R1+0x6ec], R189 ;  /* 0x0006ecbd01007387 */ /* 0x000fe80000100800 */
[----:B------:R0:W-:Y:S04]  /*50690*/  STL [R1+0x710], R0 ;  /* 0x0007100001007387 */ /* 0x0001e80000100800 */
[----:B0-----:R-:W2:Y:S04]  /*506a0*/  LDL.LU R0, [R1+0x1954] ;  /* 0x0019540001007983 */ /* 0x001ea80000300800 */
[----:B------:R-:W3:Y:S01]  /*506b0*/  LDL.LU R189, [R1+0x6e4] ;  /* 0x0006e40001bd7983 */ /* 0x000ee20000300800 */
[----:B------:R-:W-:-:S02]  /*506c0*/  IADD3.X R251, R251, UR52, RZ, P6, !PT ;  /* 0x00000034fbfb7c10 */ /* 0x000fc4000b7fe4ff */
[----:B------:R-:W-:Y:S02]  /*506d0*/  IADD3.X R250, R250, UR52, RZ, P1, !PT ;  /* 0x00000034fafa7c10 */ /* 0x000fe40008ffe4ff */
[----:B------:R-:W-:Y:S02]  /*506e0*/  IADD3 R252, P1, R252, UR42, RZ ;  /* 0x0000002afcfc7c10 */ /* 0x000fe4000ff3e0ff */
[----:B---3--:R-:W-:Y:S02]  /*506f0*/  IADD3 R189, P5, R189, UR42, RZ ;  /* 0x0000002abdbd7c10 */ /* 0x008fe4000ffbe0ff */
[----:B--2---:R-:W-:-:S03]  /*50700*/  IADD3 R0, P6, R0, UR42, RZ ;  /* 0x0000002a00007c10 */ /* 0x004fc6000ffde0ff */
[----:B------:R-:W-:Y:S04]  /*50710*/  STL [R1+0x6e4], R189 ;  /* 0x0006e4bd01007387 */ /* 0x000fe80000100800 */
[----:B------:R0:W-:Y:S04]  /*50720*/  STL [R1+0x708], R251 ;  /* 0x000708fb01007387 */ /* 0x0001e80000100800 */
[----:B0-----:R-:W2:Y:S04]  /*50730*/  LDL.LU R251, [R1+0x1950] ;  /* 0x0019500001fb7983 */ /* 0x001ea80000300800 */
[----:B------:R0:W-:Y:S04]  /*50740*/  STL [R1+0x6dc], R0 ;  /* 0x0006dc0001007387 */ /* 0x0001e80000100800 */
[----:B0-----:R-:W3:Y:S04]  /*50750*/  LDL.LU R0, [R1+0x194c] ;  /* 0x00194c0001007983 */ /* 0x001ee80000300800 */
[----:B------:R0:W-:Y:S04]  /*50760*/  STL [R1+0x700], R250 ;  /* 0x000700fa01007387 */ /* 0x0001e80000100800 */
[----:B0-----:R-:W4:Y:S04]  /*50770*/  LDL.LU R250, [R1+0x1948] ;  /* 0x0019480001fa7983 */ /* 0x001f280000300800 */
[----:B------:R0:W-:Y:S04]  /*50780*/  STL [R1+0x6d4], R252 ;  /* 0x0006d4fc01007387 */ /* 0x0001e80000100800 */
[----:B0-----:R-:W3:Y:S04]  /*50790*/  LDL.LU R252, [R1+0x1944] ;  /* 0x0019440001fc7983 */ /* 0x001ee80000300800 */
[----:B------:R-:W2:Y:S01]  /*507a0*/  LDL.LU R189, [R1+0x6f8] ;  /* 0x0006f80001bd7983 */ /* 0x000ea20000300800 */
[----:B------:R-:W-:Y:S01]  /*507b0*/  WARPGROUP.ARRIVE ;  /* 0x00000000000079c5 */ /* 0x000fe20000000000 */
[----:B------:R-:W-:Y:S01]  /*507c0*/  UMOV UR8, UR36 ;  /* 0x0000002400087c82 */ /* 0x000fe20008000000 */
[----:B------:R-:W-:-:S04]  /*507d0*/  UMOV UR9, UR37 ;  /* 0x0000002500097c82 */ /* 0x000fc80008000000 */
[----:B------:R-:W-:Y:S01]  /*507e0*/  QGMMA.64x256x32.F32.E4M3.E4M3 R24, gdesc[UR8], R24, gsb0 ;  /* 0x03e00000081879f3 */ /* 0x000fe20008000818 */
[----:B--2---:R-:W-:Y:S02]  /*507f0*/  IADD3.X R189, R189, UR52, RZ, P2, !PT ;  /* 0x00000034bdbd7c10 */ /* 0x004fe400097fe4ff */
[----:B------:R-:W-:-:S03]  /*50800*/  IADD3 R249, P2, R249, UR42, RZ ;  /* 0x0000002af9f97c10 */ /* 0x000fc6000ff5e0ff */
[----:B------:R-:W-:Y:S04]  /*50810*/  STL [R1+0x6f8], R189 ;  /* 0x0006f8bd01007387 */ /* 0x000fe80000100800 */
[----:B------:R0:W-:Y:S04]  /*50820*/  STL [R1+0x6cc], R249 ;  /* 0x0006ccf901007387 */ /* 0x0001e80000100800 */
[----:B0-----:R-:W2:Y:S04]  /*50830*/  LDL.LU R249, [R1+0x1940] ;  /* 0x0019400001f97983 */ /* 0x001ea80000300800 */
[----:B------:R-:W4:Y:S01]  /*50840*/  LDL.LU R189, [R1+0x6f0] ;  /* 0x0006f00001bd7983 */ /* 0x000f220000300800 */
[----:B------:R-:W-:-:S02]  /*50850*/  WARPGROUP.DEPBAR.LE gsb0, 0x0 ;  /* 0x00008000000079c5 */ /* 0x000fc40000010000 */
[----:B------:R-:W-:Y:S01]  /*50860*/  WARPGROUP.ARRIVE ;  /* 0x00000000000079c5 */ /* 0x000fe20000000000 */
[----:B------:R-:W-:Y:S01]  /*50870*/  UMOV UR12, UR24 ;  /* 0x00000018000c7c82 */ /* 0x000fe20008000000 */
[----:B------:R-:W-:-:S05]  /*50880*/  UMOV UR13, UR25 ;  /* 0x00000019000d7c82 */ /* 0x000fca0008000000 */
[----:B------:R-:W-:Y:S01]  /*50890*/  QGMMA.64x256x32.F32.E4M3.E4M3 R24, gdesc[UR12], R24, gsb0 ;  /* 0x03e000000c1879f3 */ /* 0x000fe20008000818 */
[----:B----4-:R-:W-:Y:S02]  /*508a0*/  IADD3.X R189, R189, UR52, RZ, P3, !PT ;  /* 0x00000034bdbd7c10 */ /* 0x010fe40009ffe4ff */
[----:B------:R-:W-:Y:S02]  /*508b0*/  IADD3 R248, P3, R248, UR42, RZ ;  /* 0x0000002af8f87c10 */ /* 0x000fe4000ff7e0ff */
[----:B--2---:R-:W-:Y:S01]  /*508c0*/  IADD3.X R249, R249, UR52, RZ, P4, !PT ;  /* 0x00000034f9f97c10 */ /* 0x004fe2000a7fe4ff */
[----:B------:R-:W-:Y:S04]  /*508d0*/  STL [R1+0x6f0], R189 ;  /* 0x0006f0bd01007387 */ /* 0x000fe80000100800 */
[----:B------:R0:W-:Y:S04]  /*508e0*/  STL [R1+0x6c4], R248 ;  /* 0x0006c4f801007387 */ /* 0x0001e80000100800 */
[----:B0-----:R0:W5:Y:S04]  /*508f0*/  LDL.LU R248, [R1+0x193c] ;  /* 0x00193c0001f87983 */ /* 0x0011680000300800 */
[----:B------:R1:W-:Y:S04]  /*50900*/  STL [R1+0x6e8], R249 ;  /* 0x0006e8f901007387 */ /* 0x0003e80000100800 */
[----:B-1----:R0:W5:Y:S04]  /*50910*/  LDL.LU R249, [R1+0x1938] ;  /* 0x0019380001f97983 */ /* 0x0021680000300800 */
[----:B------:R-:W2:Y:S01]  /*50920*/  LDL.LU R189, [R1+0x6bc] ;  /* 0x0006bc0001bd7983 */ /* 0x000ea20000300800 */
[----:B------:R-:W-:Y:S01]  /*50930*/  IADD3.X R250, R250, UR52, RZ, P5, !PT ;  /* 0x00000034fafa7c10 */ /* 0x000fe2000affe4ff */
[----:B------:R-:W-:-:S02]  /*50940*/  WARPGROUP.DEPBAR.LE gsb0, 0x0 ;  /* 0x00008000000079c5 */ /* 0x000fc40000010000 */
[----:B------:R-:W-:Y:S01]  /*50950*/  WARPGROUP.ARRIVE ;  /* 0x00000000000079c5 */ /* 0x000fe20000000000 */
[----:B------:R-:W-:Y:S01]  /*50960*/  UMOV UR16, UR28 ;  /* 0x0000001c00107c82 */ /* 0x000fe20008000000 */
[----:B------:R-:W-:-:S04]  /*50970*/  UMOV UR17, UR29 ;  /* 0x0000001d00117c82 */ /* 0x000fc80008000000 */
[----:B------:R-:W-:Y:S01]  /*50980*/  QGMMA.64x256x32.F32.E4M3.E4M3 R24, gdesc[UR16], R24, gsb0 ;  /* 0x03e00000101879f3 */ /* 0x000fe20008000818 */
[----:B------:R-:W-:Y:S01]  /*50990*/  UMOV UR20, UR32 ;  /* 0x0000002000147c82 */ /* 0x000fe20008000000 */
[----:B------:R-:W-:Y:S01]  /*509a0*/  UMOV UR21, UR33 ;  /* 0x0000002100157c82 */ /* 0x000fe20008000000 */
[----:B--2---:R-:W-:-:S05]  /*509b0*/  IADD3 R189, P4, R189, UR42, RZ ;  /* 0x0000002abdbd7c10 */ /* 0x004fca000ff9e0ff */
[----:B------:R-:W-:Y:S04]  /*509c0*/  STL [R1+0x6bc], R189 ;  /* 0x0006bcbd01007387 */ /* 0x000fe80000100800 */
[----:B------:R1:W-:Y:S04]  /*509d0*/  STL [R1+0x6e0], R250 ;  /* 0x0006e0fa01007387 */ /* 0x0003e80000100800 */
[----:B-1----:R0:W5:Y:S04]  /*509e0*/  LDL.LU R250, [R1+0x1934] ;  /* 0x0019340001fa7983 */ /* 0x0021680000300800 */
[----:B------:R-:W2:Y:S01]  /*509f0*/  LDL.LU R189, [R1+0x6b4] ;  /* 0x0006b40001bd7983 */ /* 0x000ea20000300800 */
[----:B------:R-:W-:-:S02]  /*50a00*/  WARPGROUP.DEPBAR.LE gsb0, 0x0 ;  /* 0x00008000000079c5 */ /* 0x000fc40000010000 */
[----:B------:R-:W-:-:S06]  /*50a10*/  WARPGROUP.ARRIVE ;  /* 0x00000000000079c5 */ /* 0x000fcc0000000000 */
[----:B------:R-:W-:Y:S01]  /*50a20*/  QGMMA.64x256x32.F32.E4M3.E4M3 R24, gdesc[UR20], R24, gsb0 ;  /* 0x03e00000141879f3 */ /* 0x000fe20008000818 */
[----:B------:R-:W-:Y:S02]  /*50a30*/  IADD3.X R251, R251, UR52, RZ, P6, !PT ;  /* 0x00000034fbfb7c10 */ /* 0x000fe4000b7fe4ff */
[----:B---3--:R-:W-:Y:S02]  /*50a40*/  IADD3 R252, P6, R252, UR42, RZ ;  /* 0x0000002afcfc7c10 */ /* 0x008fe4000ffde0ff */
[----:B------:R-:W-:Y:S02]  /*50a50*/  IADD3.X R236, R236, UR52, RZ, P1, !PT ;  /* 0x00000034ecec7c10 */ /* 0x000fe40008ffe4ff */
[----:B------:R-:W-:Y:S02]  /*50a60*/  IADD3 R0, P1, R0, UR42, RZ ;  /* 0x0000002a00007c10 */ /* 0x000fe4000ff3e0ff */
[----:B------:R-:W-:Y:S02]  /*50a70*/  IADD3.X R195, R195, UR52, RZ, P2, !PT ;  /* 0x00000034c3c37c10 */ /* 0x000fe400097fe4ff */
[----:B------:R-:W-:-:S02]  /*50a80*/  IADD3 R201, P2, R201, UR42, RZ ;  /* 0x0000002ac9c97c10 */ /* 0x000fc4000ff5e0ff */
[----:B------:R-:W-:Y:S02]  /*50a90*/  IADD3.X R207, R207, UR52, RZ, P3, !PT ;  /* 0x00000034cfcf7c10 */ /* 0x000fe40009ffe4ff */
[----:B------:R-:W-:Y:S02]  /*50aa0*/  IADD3 R213, P3, R213, UR42, RZ ;  /* 0x0000002ad5d57c10 */ /* 0x000fe4000ff7e0ff */
        /* <DEDUP_REMOVED lines=17> */
[----:B------:R-:W-:Y:S02]  /*50bc0*/  IADD3.X R232, R232, UR52, RZ, P3, !PT ;  /* 0x00000034e8e87c10 */ /* 0x000fe40009ffe4ff */
[----:B------:R-:W-:Y:S02]  /*50bd0*/  IADD3.X R239, R239, UR52, RZ, P4, !PT ;  /* 0x00000034efef7c10 */ /* 0x000fe4000a7fe4ff */
[----:B------:R-:W-:Y:S01]  /*50be0*/  IADD3.X R3, R3, UR52, RZ, P1, !PT ;  /* 0x0000003403037c10 */ /* 0x000fe20008ffe4ff */
[----:B------:R-:W-:Y:S01]  /*50bf0*/  UIADD3 UR4, UR4, 0x1, URZ ;  /* 0x0000000104047890 */ /* 0x000fe2000fffe03f */
[----:B------:R-:W-:-:S03]  /*50c00*/  IADD3.X R2, R2, UR52, RZ, P6, !PT ;  /* 0x0000003402027c10 */ /* 0x000fc6000b7fe4ff */
[----:B------:R-:W-:-:S06]  /*50c10*/  UISETP.NE.U32.AND UP0, UPT, UR4, UR6, UPT ;  /* 0x000000060400728c */ /* 0x000fcc000bf05070 */
[----:B------:R-:W-:Y:S02]  /*50c20*/  PLOP3.LUT P0, PT, PT, PT, UP0, 0x80, 0x0 ;  /* 0x000000000000781c */ /* 0x000fe40003f0f008 */
[----:B--2---:R-:W-:-:S05]  /*50c30*/  IADD3 R189, P5, R189, UR42, RZ ;  /* 0x0000002abdbd7c10 */ /* 0x004fca000ffbe0ff */
[----:B------:R-:W-:Y:S04]  /*50c40*/  STL [R1+0x6b4], R189 ;  /* 0x0006b4bd01007387 */ /* 0x000fe80000100800 */
[----:B------:R1:W-:Y:S01]  /*50c50*/  STL [R1+0x6d8], R251 ;  /* 0x0006d8fb01007387 */ /* 0x0003e20000100800 */
[----:B------:R-:W-:-:S03]  /*50c60*/  IADD3.X R231, R231, UR52, RZ, P5, !PT ;  /* 0x00000034e7e77c10 */ /* 0x000fc6000affe4ff */
[----:B-1----:R0:W5:Y:S04]  /*50c70*/  LDL.LU R251, [R1+0x1930] ;  /* 0x0019300001fb7983 */ /* 0x0021680000300800 */
[----:B------:R1:W-:Y:S01]  /*50c80*/  STL [R1+0x6ac], R252 ;  /* 0x0006acfc01007387 */ /* 0x0003e20000100800 */
[----:B------:R-:W-:-:S03]  /*50c90*/  IADD3 R238, P5, R238, UR42, RZ ;  /* 0x0000002aeeee7c10 */ /* 0x000fc6000ffbe0ff */
[----:B-1----:R0:W5:Y:S04]  /*50ca0*/  LDL.LU R252, [R1+0x192c] ;  /* 0x00192c0001fc7983 */ /* 0x0021680000300800 */
[----:B------:R1:W-:Y:S04]  /*50cb0*/  STL [R1+0x6d0], R236 ;  /* 0x0006d0ec01007387 */ /* 0x0003e80000100800 */
[----:B-1----:R0:W5:Y:S04]  /*50cc0*/  LDL.LU R236, [R1+0x1928] ;  /* 0x0019280001ec7983 */ /* 0x0021680000300800 */
[----:B------:R1:W-:Y:S04]  /*50cd0*/  STL [R1+0x6a4], R0 ;  /* 0x0006a40001007387 */ /* 0x0003e80000100800 */
[----:B-1----:R0:W5:Y:S04]  /*50ce0*/  LDL.LU R0, [R1+0x1924] ;  /* 0x0019240001007983 */ /* 0x0021680000300800 */
[----:B------:R0:W-:Y:S04]  /*50cf0*/  STL [R1+0x6c8], R195 ;  /* 0x0006c8c301007387 */ /* 0x0001e80000100800 */
        /* <DEDUP_REMOVED lines=12> */
[----:B------:R0:W-:Y:S01]  /*50dc0*/  STL [R1+0x66c], R177 ;  /* 0x00066cb101007387 */ /* 0x0001e20000100800 */
[----:B------:R-:W-:-:S03]  /*50dd0*/  IADD3.X R190, R190, UR52, RZ, P5, !PT ;  /* 0x00000034bebe7c10 */ /* 0x000fc6000affe4ff */
[----:B------:R0:W-:Y:S01]  /*50de0*/  STL [R1+0x690], R178 ;  /* 0x000690b201007387 */ /* 0x0001e20000100800 */
[----:B------:R-:W-:-:S03]  /*50df0*/  IADD3 R196, P5, R196, UR42, RZ ;  /* 0x0000002ac4c47c10 */ /* 0x000fc6000ffbe0ff */
        /* <DEDUP_REMOVED lines=10> */
[----:B------:R0:W-:Y:S04]  /*50ea0*/  STL [R1+0x668], R226 ;  /* 0x000668e201007387 */ /* 0x0001e80000100800 */
[----:B------:R0:W-:Y:S04]  /*50eb0*/  STL [R1+0x660], R232 ;  /* 0x000660e801007387 */ /* 0x0001e80000100800 */
[----:B------:R0:W-:Y:S04]  /*50ec0*/  STL [R1+0x658], R239 ;  /* 0x000658ef01007387 */ /* 0x0001e80000100800 */
[----:B------:R0:W-:Y:S04]  /*50ed0*/  STL [R1+0x640], R3 ;  /* 0x0006400301007387 */ /* 0x0001e80000100800 */
[----:B------:R0:W-:Y:S04]  /*50ee0*/  STL [R1+0x650], R245 ;  /* 0x000650f501007387 */ /* 0x0001e80000100800 */
[----:B------:R0:W-:Y:S01]  /*50ef0*/  STL [R1+0x648], R2 ;  /* 0x0006480201007387 */ /* 0x0001e20000100800 */
[----:B------:R-:W-:-:S02]  /*50f00*/  WARPGROUP.DEPBAR.LE gsb0, 0x0 ;  /* 0x00008000000079c5 */ /* 0x000fc40000010000 */
[----:B------:R-:W-:Y:S05]  /*50f10*/  @P0 BRA `(.L_x_2) ;  /* 0xfffffdc800d00947 */ /* 0x000fea000383ffff */
.L_x_1:
[----:B------:R2:W-:Y:S01]  /*50f20*/  STL [R1+0x1934], R148 ;  /* 0x0019349401007387 */ /* 0x0005e20000100800 */
[----:B------:R-:W-:Y:S01]  /*50f30*/  F2FP.SATFINITE.E4M3.F32.PACK_AB_MERGE_C R28, R29, R28, RZ ;  /* 0x0000001c1d1c723e */ /* 0x000fe200048070ff */
[----:B------:R-:W-:Y:S01]  /*50f40*/  ULDC UR4, c[0x0][0x244] ;  /* 0x0000910000047ab9 */ /* 0x000fe20000000800 */
[----:B------:R-:W-:Y:S01]  /*50f50*/  F2FP.SATFINITE.E4M3.F32.PACK_AB_MERGE_C R24, R25, R24, RZ ;  /* 0x000000181918723e */ /* 0x000fe200048070ff */
[----:B------:R-:W3:Y:S01]  /*50f60*/  LDL.LU R5, [R1+0x4] ;  /* 0x0000040001057983 */ /* 0x000ee20000300800 */
[----:B------:R-:W-:Y:S01]  /*50f70*/  F2FP.SATFINITE.E4M3.F32.PACK_AB_MERGE_C R32, R33, R32, RZ ;  /* 0x000000202120723e */ /* 0x000fe200048070ff */
[----:B------:R-:W-:Y:S01]  /*50f80*/  ULDC.64 UR8, c[0x0][0x228] ;  /* 0x00008a0000087ab9 */ /* 0x000fe20000000a00 */
[----:B------:R-:W-:Y:S01]  /*50f90*/  F2FP.SATFINITE.E4M3.F32.PACK_AB_MERGE_C R30, R31, R30, RZ ;  /* 0x0000001e1f1e723e */ /* 0x000fe200048070ff */
[----:B------:R-:W-:Y:S01]  /*50fa0*/  ULDC UR10, c[0x0][0x22c] ;  /* 0x00008b00000a7ab9 */ /* 0x000fe20000000800 */
[----:B------:R-:W-:Y:S01]  /*50fb0*/  F2FP.SATFINITE.E4M3.F32.PACK_AB_MERGE_C R34, R35, R34, RZ ;  /* 0x000000222322723e */ /* 0x000fe200048070ff */
[----:B--2---:R-:W3:Y:S01]  /*50fc0*/  LDL.LU R148, [R1] ;  /* 0x0000000001947983 */ /* 0x004ee20000300800 */
[----:B------:R-:W-:Y:S01]  /*50fd0*/  F2FP.SATFINITE.E4M3.F32.PACK_AB_MERGE_C R40, R41, R40, RZ ;  /* 0x000000282928723e */ /* 0x000fe200048070ff */
[----:B------:R-:W-:Y:S01]  /*50fe0*/  ULDC UR11, c[0x0][0x22c] ;  /* 0x00008b00000b7ab9 */ /* 0x000fe20000000800 */
[----:B------:R-:W-:Y:S01]  /*50ff0*/  F2FP.SATFINITE.E4M3.F32.PACK_AB_MERGE_C R46, R47, R46, RZ ;  /* 0x0000002e2f2e723e */ /* 0x000fe200048070ff */
[----:B------:R2:W-:Y:S01]  /*51000*/  STL [R1+0x1930], R149 ;  /* 0x0019309501007387 */ /* 0x0005e20000100800 */
[----:B------:R-:W-:Y:S01]  /*51010*/  F2FP.SATFINITE.E4M3.F32.PACK_AB_MERGE_C R26, R27, R26, RZ ;  /* 0x0000001a1b1a723e */ /* 0x000fe200048070ff */
[----:B------:R-:W-:-:S02]  /*51020*/  ULDC UR12, c[0x0][0x22c] ;  /* 0x00008b00000c7ab9 */ /* 0x000fc40000000800 */
[----:B--2---:R-:W2:Y:S04]  /*51030*/  LDL.LU R149, [R1+0x8] ;  /* 0x0000080001957983 */ /* 0x004ea80000300800 */
[----:B0-----:R-:W2:Y:S04]  /*51040*/  LDL.LU R3, [R1+0xc] ;  /* 0x00000c0001037983 */ /* 0x001ea80000300800 */
[----:B------:R0:W-:Y:S04]  /*51050*/  STL [R1+0x192c], R150 ;  /* 0x00192c9601007387 */ /* 0x0001e80000100800 */
[----:B0-----:R-:W4:Y:S04]  /*51060*/  LDL.LU R150, [R1+0x10] ;  /* 0x0000100001967983 */ /* 0x001f280000300800 */
[----:B-1----:R-:W4:Y:S04]  /*51070*/  LDL.LU R2, [R1+0x14] ;  /* 0x0000140001027983 */ /* 0x002f280000300800 */
[----:B------:R0:W-:Y:S04]  /*51080*/  STL [R1+0x1928], R151 ;  /* 0x0019289701007387 */ /* 0x0001e80000100800 */
[----:B0-----:R-:W4:Y:S04]  /*51090*/  LDL.LU R151, [R1+0x18] ;  /* 0x0000180001977983 */ /* 0x001f280000300800 */
[----:B------:R-:W4:Y:S04]  /*510a0*/  LDL.LU R4, [R1+0x1c] ;  /* 0x00001c0001047983 */ /* 0x000f280000300800 */
[----:B-----5:R0:W-:Y:S04]  /*510b0*/  STL [R1+0x1924], R0 ;  /* 0x0019240001007387 */ /* 0x0201e80000100800 */
        /* <DEDUP_REMOVED lines=120> */
[----:B---3--:R-:W-:-:S02]  /*51840*/  F2FP.SATFINITE.E4M3.F32.PACK_AB_MERGE_C R5, R5, R148, RZ ;  /* 0x000000940505723e */ /* 0x008fc400048070ff */
[----:B--2---:R-:W-:Y:S01]  /*51850*/  F2FP.SATFINITE.E4M3.F32.PACK_AB_MERGE_C R3, R3, R149, RZ ;  /* 0x000000950303723e */ /* 0x004fe200048070ff */
[----:B------:R-:W2:Y:S01]  /*51860*/  LDL.LU R148, [R1+0x1934] ;  /* 0x0019340001947983 */ /* 0x000ea20000300800 */
[----:B----4-:R-:W-:Y:S02]  /*51870*/  F2FP.SATFINITE.E4M3.F32.PACK_AB_MERGE_C R2, R2, R150, RZ ;  /* 0x000000960202723e */ /* 0x010fe400048070ff */
[----:B------:R-:W-:Y:S01]  /*51880*/  F2FP.SATFINITE.E4M3.F32.PACK_AB_MERGE_C R4, R4, R151, RZ ;  /* 0x000000970404723e */ /* 0x000fe200048070ff */
[----:B------:R-:W2:Y:S01]  /*51890*/  LDL.LU R149, [R1+0x1930] ;  /* 0x0019300001957983 */ /* 0x000ea20000300800 */
[----:B------:R-:W-:-:S03]  /*518a0*/  F2FP.SATFINITE.E4M3.F32.PACK_AB_MERGE_C R6, R6, R0, RZ ;  /* 0x000000000606723e */ /* 0x000fc600048070ff */
[----:B------:R-:W3:Y:S04]  /*518b0*/  LDL.LU R150, [R1+0x192c] ;  /* 0x00192c0001967983 */ /* 0x000ee80000300800 */
[----:B------:R-:W3:Y:S04]  /*518c0*/  LDL.LU R151, [R1+0x1928] ;  /* 0x0019280001977983 */ /* 0x000ee80000300800 */
[----:B------:R-:W4:Y:S01]  /*518d0*/  LDL.LU R0, [R1+0x1924] ;  /* 0x0019240001007983 */ /* 0x000f220000300800 */
[----:B------:R-:W-:Y:S02]  /*518e0*/  F2FP.SATFINITE.E4M3.F32.PACK_AB_MERGE_C R25, R69, R68, RZ ;  /* 0x000000444519723e */ /* 0x000fe400048070ff */
[----:B------:R-:W-:-:S02]  /*518f0*/  F2FP.SATFINITE.E4M3.F32.PACK_AB_MERGE_C R7, R7, R236, RZ ;  /* 0x000000ec0707723e */ /* 0x000fc400048070ff */
[----:B------:R-:W-:Y:S02]  /*51900*/  F2FP.SATFINITE.E4M3.F32.PACK_AB_MERGE_C R18, R18, R242, RZ ;  /* 0x000000f21212723e */ /* 0x000fe400048070ff */
[----:B------:R-:W-:Y:S02]  /*51910*/  F2FP.SATFINITE.E4M3.F32.PACK_AB_MERGE_C R20, R20, R240, RZ ;  /* 0x000000f01414723e */ /* 0x000fe400048070ff */
[----:B------:R-:W-:Y:S02]  /*51920*/  F2FP.SATFINITE.E4M3.F32.PACK_AB_MERGE_C R22, R22, R238, RZ ;  /* 0x000000ee1616723e */ /* 0x000fe400048070ff */
[----:B------:R-:W-:Y:S02]  /*51930*/  F2FP.SATFINITE.E4M3.F32.PACK_AB_MERGE_C R10, R10, R250, RZ ;  /* 0x000000fa0a0a723e */ /* 0x000fe400048070ff */
[----:B------:R-:W-:Y:S02]  /*51940*/  F2FP.SATFINITE.E4M3.F32.PACK_AB_MERGE_C R12, R12, R248, RZ ;  /* 0x000000f80c0c723e */ /* 0x000fe400048070ff */
[----:B------:R-:W-:-:S02]  /*51950*/  F2FP.SATFINITE.E4M3.F32.PACK_AB_MERGE_C R14, R14, R246, RZ ;  /* 0x000000f60e0e723e */ /* 0x000fc400048070ff */
[----:B------:R-:W-:Y:S02]  /*51960*/  F2FP.SATFINITE.E4M3.F32.PACK_AB_MERGE_C R11, R11, R249, RZ ;  /* 0x000000f90b0b723e */ /* 0x000fe400048070ff */
[----:B------:R-:W-:Y:S02]  /*51970*/  F2FP.SATFINITE.E4M3.F32.PACK_AB_MERGE_C R13, R13, R247, RZ ;  /* 0x000000f70d0d723e */ /* 0x000fe400048070ff */
[----:B------:R-:W-:Y:S02]  /*51980*/  F2FP.SATFINITE.E4M3.F32.PACK_AB_MERGE_C R15, R15, R245, RZ ;  /* 0x000000f50f0f723e */ /* 0x000fe400048070ff */
[----:B------:R-:W-:Y:S01]  /*51990*/  F2FP.SATFINITE.E4M3.F32.PACK_AB_MERGE_C R154, R154, R233, RZ ;  /* 0x000000e99a9a723e */ /* 0x000fe200048070ff */
[----:B------:R-:W0:Y:S01]  /*519a0*/  LDC R245, c[0x0][0x248] ;  /* 0x00009200fff57b82 */ /* 0x000e220000000800 */
[----:B------:R-:W-:Y:S02]  /*519b0*/  F2FP.SATFINITE.E4M3.F32.PACK_AB_MERGE_C R156, R156, R231, RZ ;  /* 0x000000e79c9c723e */ /* 0x000fe400048070ff */
[----:B------:R-:W-:-:S02]  /*519c0*/  F2FP.SATFINITE.E4M3.F32.PACK_AB_MERGE_C R158, R158, R229, RZ ;  /* 0x000000e59e9e723e */ /* 0x000fc400048070ff */
[----:B------:R-:W-:Y:S02]  /*519d0*/  F2FP.SATFINITE.E4M3.F32.PACK_AB_MERGE_C R36, R37, R36, RZ ;  /* 0x000000242524723e */ /* 0x000fe400048070ff */
[----:B------:R-:W-:Y:S02]  /*519e0*/  F2FP.SATFINITE.E4M3.F32.PACK_AB_MERGE_C R38, R39, R38, RZ ;  /* 0x000000262726723e */ /* 0x000fe400048070ff */
[----:B------:R-:W-:Y:S02]  /*519f0*/  F2FP.SATFINITE.E4M3.F32.PACK_AB_MERGE_C R27, R71, R70, RZ ;  /* 0x00000046471b723e */ /* 0x000fe400048070ff */
[----:B------:R-:W-:Y:S02]  /*51a00*/  F2FP.SATFINITE.E4M3.F32.PACK_AB_MERGE_C R21, R21, R239, RZ ;  /* 0x000000ef1515723e */ /* 0x000fe400048070ff */
[----:B------:R-:W-:Y:S01]  /*51a10*/  F2FP.SATFINITE.E4M3.F32.PACK_AB_MERGE_C R52, R53, R52, RZ ;  /* 0x000000343534723e */ /* 0x000fe200048070ff */
[----:B------:R-:W1:Y:S01]  /*51a20*/  LDC R239, c[0x0][0x248] ;  /* 0x00009200ffef7b82 */ /* 0x000e620000000800 */
        /* <DEDUP_REMOVED lines=56> */
[----:B------:R-:W-:Y:S01]  /*51db0*/  F2FP.SATFINITE.E4M3.F32.PACK_AB_MERGE_C R8, R8, R252, RZ ;  /* 0x000000fc0808723e */ /* 0x000fe200048070ff */
[----:B------:R-:W1:Y:S01]  /*51dc0*/  LDC R251, c[0x0][0x248] ;  /* 0x00009200fffb7b82 */ /* 0x000e620000000800 */
        /* <DEDUP_REMOVED lines=34> */
[----:B------:R-:W4:Y:S01]  /*51ff0*/  LDL.LU R194, [R1+0x191c] ;  /* 0x00191c0001c27983 */ /* 0x000f220000300800 */
[----:B------:R-:W-:Y:S02]  /*52000*/  LOP3.LUT R5, R5, 0xffff, RZ, 0xc0, !PT ;  /* 0x0000ffff05057812 */ /* 0x000fe400078ec0ff */
[----:B------:R-:W-:Y:S01]  /*52010*/  LOP3.LUT R6, R6, 0xffff, RZ, 0xc0, !PT ;  /* 0x0000ffff06067812 */ /* 0x000fe200078ec0ff */
[----:B------:R-:W0:Y:S01]  /*52020*/  S2R R195, SR_TID.X ;  /* 0x0000000000c37919 */ /* 0x000e220000002100 */
[----:B------:R-:W-:Y:S02]  /*52030*/  LOP3.LUT R2, R2, 0xffff, RZ, 0xc0, !PT ;  /* 0x0000ffff02027812 */ /* 0x000fe400078ec0ff */
[----:B------:R-:W-:Y:S02]  /*52040*/  PRMT R68, R6, 0x3340, R1 ;  /* 0x0000334006447816 */ /* 0x000fe40000000001 */
[----:B------:R-:W-:Y:S02]  /*52050*/  PRMT R33, R5, 0x3340, R2 ;  /* 0x0000334005217816 */ /* 0x000fe40000000002 */
[----:B------:R-:W-:-:S02]  /*52060*/  LOP3.LUT R4, R4, 0xffff, RZ, 0xc0, !PT ;  /* 0x0000ffff04047812 */ /* 0x000fc400078ec0ff */
[----:B------:R-:W-:Y:S02]  /*52070*/  LOP3.LUT R35, R7, 0xffff, RZ, 0xc0, !PT ;  /* 0x0000ffff07237812 */ /* 0x000fe400078ec0ff */
[----:B------:R-:W-:Y:S02]  /*52080*/  LOP3.LUT R41, R18, 0xffff, RZ, 0xc0, !PT ;  /* 0x0000ffff12297812 */ /* 0x000fe400078ec0ff */
[----:B------:R-:W-:Y:S02]  /*52090*/  LOP3.LUT R47, R22, 0xffff, RZ, 0xc0, !PT ;  /* 0x0000ffff162f7812 */ /* 0x000fe400078ec0ff */
[----:B------:R-:W-:Y:S02]  /*520a0*/  LOP3.LUT R10, R10, 0xffff, RZ, 0xc0, !PT ;  /* 0x0000ffff0a0a7812 */ /* 0x000fe400078ec0ff */
[----:B------:R-:W-:Y:S02]  /*520b0*/  F2FP.SATFINITE.E4M3.F32.PACK_AB_MERGE_C R118, R119, R118, RZ ;  /* 0x000000767776723e */ /* 0x000fe400048070ff */
[----:B------:R-:W-:Y:S01]  /*520c0*/  F2FP.SATFINITE.E4M3.F32.PACK_AB_MERGE_C R132, R133, R132, RZ ;  /* 0x000000848584723e */ /* 0x000fe200048070ff */
[----:B------:R-:W4:Y:S01]  /*520d0*/  LDL.LU R119, [R1+0x1920] ;  /* 0x0019200001777983 */ /* 0x000f220000300800 */
[----:B------:R-:W-:-:S02]  /*520e0*/  F2FP.SATFINITE.E4M3.F32.PACK_AB_MERGE_C R134, R135, R134, RZ ;  /* 0x000000868786723e */ /* 0x000fc400048070ff */
[----:B--2---:R-:W-:Y:S02]  /*520f0*/  F2FP.SATFINITE.E4M3.F32.PACK_AB_MERGE_C R148, R149, R148, RZ ;  /* 0x000000949594723e */ /* 0x004fe400048070ff */
[----:B---3--:R-:W-:Y:S01]  /*52100*/  F2FP.SATFINITE.E4M3.F32.PACK_AB_MERGE_C R150, R151, R150, RZ ;  /* 0x000000969796723e */ /* 0x008fe200048070ff */
[----:B0-----:R-:W-:-:S05]  /*52110*/  IMAD.SHL.U32 R29, R195, 0x80, RZ ;  /* 0x00000080c31d7824 */ /* 0x001fca00078e00ff */
[----:B------:R-:W-:Y:S02]  /*52120*/  LOP3.LUT R29, R29, 0x400, RZ, 0xc0, !PT ;  /* 0x000004001d1d7812 */ /* 0x000fe400078ec0ff */
[----:B------:R-:W-:Y:S02]  /*52130*/  LOP3.LUT R37, R12, 0xffff, RZ, 0xc0, !PT ;  /* 0x0000ffff0c257812 */ /* 0x000fe400078ec0ff */
[----:B------:R-:W-:Y:S02]  /*52140*/  LOP3.LUT R14, R14, 0xffff, RZ, 0xc0, !PT ;  /* 0x0000ffff0e0e7812 */ /* 0x000fe400078ec0ff */
[----:B----4-:R-:W-:Y:S02]  /*52150*/  PRMT R70, R47, 0x3340, R0 ;  /* 0x000033402f467816 */ /* 0x010fe40000000000 */
[----:B------:R-:W-:Y:S02]  /*52160*/  LOP3.LUT R11, R11, 0xffff, RZ, 0xc0, !PT ;  /* 0x0000ffff0b0b7812 */ /* 0x000fe400078ec0ff */
[----:B------:R-:W-:-:S02]  /*52170*/  LOP3.LUT R12, R13, 0xffff, RZ, 0xc0, !PT ;  /* 0x0000ffff0d0c7812 */ /* 0x000fc400078ec0ff */
[----:B------:R-:W-:Y:S02]  /*52180*/  LOP3.LUT R15, R15, 0xffff, RZ, 0xc0, !PT ;  /* 0x0000ffff0f0f7812 */ /* 0x000fe400078ec0ff */
[----:B------:R-:W-:Y:S02]  /*52190*/  LOP3.LUT R154, R154, 0xffff, RZ, 0xc0, !PT ;  /* 0x0000ffff9a9a7812 */ /* 0x000fe400078ec0ff */
[----:B------:R-:W-:Y:S02]  /*521a0*/  LOP3.LUT R53, R156, 0xffff, RZ, 0xc0, !PT ;  /* 0x0000ffff9c357812 */ /* 0x000fe400078ec0ff */
[----:B------:R-:W-:Y:S02]  /*521b0*/  LOP3.LUT R158, R158, 0xffff, RZ, 0xc0, !PT ;  /* 0x0000ffff9e9e7812 */ /* 0x000fe400078ec0ff */
[----:B------:R-:W-:Y:S02]  /*521c0*/  PRMT R18, R14, 0x3340, R1 ;  /* 0x000033400e127816 */ /* 0x000fe40000000001 */
[----:B------:R-:W-:-:S02]  /*521d0*/  PRMT R13, R10, 0x3340, R37 ;  /* 0x000033400a0d7816 */ /* 0x000fc40000000025 */
[----:B------:R-:W-:Y:S02]  /*521e0*/  PRMT R7, R11, 0x3340, R12 ;  /* 0x000033400b077816 */ /* 0x000fe4000000000c */
[----:B------:R-:W-:Y:S02]  /*521f0*/  LOP3.LUT R57, R164, 0xffff, RZ, 0xc0, !PT ;  /* 0x0000ffffa4397812 */ /* 0x000fe400078ec0ff */
[----:B------:R-:W-:Y:S02]  /*52200*/  LOP3.LUT R19, R19, 0xffff, RZ, 0xc0, !PT ;  /* 0x0000ffff13137812 */ /* 0x000fe400078ec0ff */
[----:B------:R-:W-:Y:S02]  /*52210*/  LOP3.LUT R51, R23, 0xffff, RZ, 0xc0, !PT ;  /* 0x0000ffff17337812 */ /* 0x000fe400078ec0ff */
[----:B------:R-:W-:Y:S02]  /*52220*/  PRMT R164, R158, 0x3340, R1 ;  /* 0x000033409ea47816 */ /* 0x000fe40000000001 */
[----:B------:R-:W-:-:S02]  /*52230*/  LOP3.LUT R155, R155, 0xffff, RZ, 0xc0, !PT ;  /* 0x0000ffff9b9b7812 */ /* 0x000fc400078ec0ff */
[----:B------:R-:W-:Y:S02]  /*52240*/  LOP3.LUT R156, R157, 0xffff, RZ, 0xc0, !PT ;  /* 0x0000ffff9d9c7812 */ /* 0x000fe400078ec0ff */
[----:B------:R-:W-:Y:S02]  /*52250*/  LOP3.LUT R159, R159, 0xffff, RZ, 0xc0, !PT ;  /* 0x0000ffff9f9f7812 */ /* 0x000fe400078ec0ff */
[----:B------:R-:W-:Y:S02]  /*52260*/  PRMT R13, R13, 0x5410, R18 ;  /* 0x000054100d0d7816 */ /* 0x000fe40000000012 */
[----:B------:R-:W-:Y:S02]  /*52270*/  LOP3.LUT R162, R162, 0xffff, RZ, 0xc0, !PT ;  /* 0x0000ffffa2a27812 */ /* 0x000fe400078ec0ff */
[----:B------:R-:W-:Y:S02]  /*52280*/  LOP3.LUT R166, R166, 0xffff, RZ, 0xc0, !PT ;  /* 0x0000ffffa6a67812 */ /* 0x000fe400078ec0ff */
[----:B------:R-:W-:-:S02]  /*52290*/  LOP3.LUT R163, R163, 0xffff, RZ, 0xc0, !PT ;  /* 0x0000ffffa3a37812 */ /* 0x000fc400078ec0ff */
[----:B------:R-:W-:Y:S02]  /*522a0*/  LOP3.LUT R167, R167, 0xffff, RZ, 0xc0, !PT ;  /* 0x0000ffffa7a77812 */ /* 0x000fe400078ec0ff */
[----:B------:R-:W-:Y:S02]  /*522b0*/  LOP3.LUT R170, R170, 0xffff, RZ, 0xc0, !PT ;  /* 0x0000ffffaaaa7812 */ /* 0x000fe400078ec0ff */
[----:B------:R-:W-:Y:S02]  /*522c0*/  LOP3.LUT R59, R172, 0xffff, RZ, 0xc0, !PT ;  /* 0x0000ffffac3b7812 */ /* 0x000fe400078ec0ff */
[----:B------:R-:W-:Y:S02]  /*522d0*/  LOP3.LUT R174, R174, 0xffff, RZ, 0xc0, !PT ;  /* 0x0000ffffaeae7812 */ /* 0x000fe400078ec0ff */
[----:B------:R-:W-:Y:S02]  /*522e0*/  LOP3.LUT R63, R180, 0xffff, RZ, 0xc0, !PT ;  /* 0x0000ffffb43f7812 */ /* 0x000fe400078ec0ff */
[----:B------:R-:W-:-:S02]  /*522f0*/  PRMT R196, R166, 0x3340, R1 ;  /* 0x00003340a6c47816 */ /* 0x000fc40000000001 */
[----:B------:R-:W-:Y:S02]  /*52300*/  PRMT R180, R167, 0x3340, R0 ;  /* 0x00003340a7b47816 */ /* 0x000fe40000000000 */
[----:B------:R-:W-:Y:S02]  /*52310*/  LOP3.LUT R171, R171, 0xffff, RZ, 0xc0, !PT ;  /* 0x0000ffffabab7812 */ /* 0x000fe400078ec0ff */
[----:B------:R-:W-:Y:S02]  /*52320*/  LOP3.LUT R172, R173, 0xffff, RZ, 0xc0, !PT ;  /* 0x0000ffffadac7812 */ /* 0x000fe400078ec0ff */
[----:B------:R-:W-:Y:S02]  /*52330*/  LOP3.LUT R175, R175, 0xffff, RZ, 0xc0, !PT ;  /* 0x0000ffffafaf7812 */ /* 0x000fe400078ec0ff */
[----:B------:R-:W-:Y:S02]  /*52340*/  PRMT R45, R170, 0x3340, R59 ;  /* 0x00003340aa2d7816 */ /* 0x000fe4000000003b */
[----:B------:R-:W-:-:S02]  /*52350*/  PRMT R43, R171, 0x3340, R172 ;  /* 0x00003340ab2b7816 */ /* 0x000fc400000000ac */
[----:B------:R-:W-:Y:S02]  /*52360*/  LOP3.LUT R179, R179, 0xffff, RZ, 0xc0, !PT ;  /* 0x0000ffffb3b37812 */ /* 0x000fe400078ec0ff */
[----:B------:R-:W-:Y:S02]  /*52370*/  LOP3.LUT R185, R185, 0xffff, RZ, 0xc0, !PT ;  /* 0x0000ffffb9b97812 */ /* 0x000fe400078ec0ff */
[----:B------:R-:W-:Y:S02]  /*52380*/  LOP3.LUT R67, R24, 0xffff, RZ, 0xc0, !PT ;  /* 0x0000ffff18437812 */ /* 0x000fe400078ec0ff */
[----:B------:R-:W-:Y:S02]  /*52390*/  LOP3.LUT R69, R32, 0xffff, RZ, 0xc0, !PT ;  /* 0x0000ffff20457812 */ /* 0x000fe400078ec0ff */
[----:B------:R-:W-:Y:S02]  /*523a0*/  PRMT R24, R185, 0x3340, R0 ;  /* 0x00003340b9187816 */ /* 0x000fe40000000000 */
[----:B------:R-:W-:-:S02]  /*523b0*/  LOP3.LUT R178, R178, 0xffff, RZ, 0xc0, !PT ;  /* 0x0000ffffb2b27812 */ /* 0x000fc400078ec0ff */
[----:B------:R-:W-:Y:S02]  /*523c0*/  LOP3.LUT R183, R183, 0xffff, RZ, 0xc0, !PT ;  /* 0x0000ffffb7b77812 */ /* 0x000fe400078ec0ff */
[----:B------:R-:W-:Y:S02]  /*523d0*/  LOP3.LUT R77, R42, 0xffff, RZ, 0xc0, !PT ;  /* 0x0000ffff2a4d7812 */ /* 0x000fe400078ec0ff */
[----:B------:R-:W-:Y:S02]  /*523e0*/  LOP3.LUT R200, R46, 0xffff, RZ, 0xc0, !PT ;  /* 0x0000ffff2ec87812 */ /* 0x000fe400078ec0ff */
[----:B------:R-:W-:Y:S02]  /*523f0*/  LOP3.LUT R81, R50, 0xffff, RZ, 0xc0, !PT ;  /* 0x0000ffff32517812 */ /* 0x000fe400078ec0ff */
[----:B------:R-:W-:Y:S02]  /*52400*/  LOP3.LUT R65, R190, 0xffff, RZ, 0xc0, !PT ;  /* 0x0000ffffbe417812 */ /* 0x000fe400078ec0ff */
[----:B------:R-:W-:-:S02]  /*52410*/  PRMT R198, R183, 0x3340, R0 ;  /* 0x00003340b7c67816 */ /* 0x000fc40000000000 */
[----:B------:R-:W-:Y:S02]  /*52420*/  LOP3.LUT R189, R189, 0xffff, RZ, 0xc0, !PT ;  /* 0x0000ffffbdbd7812 */ /* 0x000fe400078ec0ff */
[----:B------:R-:W-:Y:S02]  /*52430*/  LOP3.LUT R190, R191, 0xffff, RZ, 0xc0, !PT ;  /* 0x0000ffffbfbe7812 */ /* 0x000fe400078ec0ff */
[----:B------:R-:W-:Y:S02]  /*52440*/  LOP3.LUT R193, R193, 0xffff, RZ, 0xc0, !PT ;  /* 0x0000ffffc1c17812 */ /* 0x000fe400078ec0ff */
[----:B------:R-:W-:Y:S02]  /*52450*/  PRMT R87, R81, 0x3340, R0 ;  /* 0x0000334051577816 */ /* 0x000fe40000000000 */
[----:B------:R-:W-:Y:S02]  /*52460*/  LOP3.LUT R188, R188, 0xffff, RZ, 0xc0, !PT ;  /* 0x0000ffffbcbc7812 */ /* 0x000fe400078ec0ff */
[----:B------:R-:W-:-:S02]  /*52470*/  LOP3.LUT R192, R192, 0xffff, RZ, 0xc0, !PT ;  /* 0x0000ffffc0c07812 */ /* 0x000fc400078ec0ff */
[----:B------:R-:W-:Y:S02]  /*52480*/  PRMT R71, R193, 0x3340, R0 ;  /* 0x00003340c1477816 */ /* 0x000fe40000000000 */
[----:B------:R-:W-:Y:S02]  /*52490*/  LOP3.LUT R75, R40, 0xffff, RZ, 0xc0, !PT ;  /* 0x0000ffff284b7812 */ /* 0x000fe400078ec0ff */
[----:B------:R-:W-:Y:S02]  /*524a0*/  LOP3.LUT R79, R48, 0xffff, RZ, 0xc0, !PT ;  /* 0x0000ffff304f7812 */ /* 0x000fe400078ec0ff */
[----:B------:R-:W-:Y:S02]  /*524b0*/  LOP3.LUT R136, R136, 0xffff, RZ, 0xc0, !PT ;  /* 0x0000ffff88887812 */ /* 0x000fe400078ec0ff */
[----:B------:R-:W-:Y:S02]  /*524c0*/  LOP3.LUT R107, R140, 0xffff, RZ, 0xc0, !PT ;  /* 0x0000ffff8c6b7812 */ /* 0x000fe400078ec0ff */
[----:B------:R-:W-:-:S02]  /*524d0*/  LOP3.LUT R109, R144, 0xffff, RZ, 0xc0, !PT ;  /* 0x0000ffff906d7812 */ /* 0x000fc400078ec0ff */
[----:B------:R-:W-:Y:S02]  /*524e0*/  PRMT R61, R192, 0x3340, R1 ;  /* 0x00003340c03d7816 */ /* 0x000fe40000000001 */
[----:B------:R-:W-:Y:S02]  /*524f0*/  PRMT R32, R188, 0x3340, R65 ;  /* 0x00003340bc207816 */ /* 0x000fe40000000041 */
[----:B------:R-:W-:Y:S02]  /*52500*/  LOP3.LUT R56, R56, 0xffff, RZ, 0xc0, !PT ;  /* 0x0000ffff38387812 */ /* 0x000fe400078ec0ff */
[----:B------:R-:W-:Y:S02]  /*52510*/  LOP3.LUT R83, R60, 0xffff, RZ, 0xc0, !PT ;  /* 0x0000ffff3c537812 */ /* 0x000fe400078ec0ff */
[----:B------:R-:W-:Y:S02]  /*52520*/  LOP3.LUT R64, R64, 0xffff, RZ, 0xc0, !PT ;  /* 0x0000ffff40407812 */ /* 0x000fe400078ec0ff */
[----:B------:R-:W-:-:S02]  /*52530*/  PRMT R85, R79, 0x3340, R0 ;  /* 0x000033404f557816 */ /* 0x000fc40000000000 */
[----:B------:R-:W-:Y:S02]  /*52540*/  PRMT R115, R109, 0x3340, R0 ;  /* 0x000033406d737816 */ /* 0x000fe40000000000 */
[----:B------:R-:W-:Y:S02]  /*52550*/  SHF.R.U32.HI R5, RZ, 0x8, R5 ;  /* 0x00000008ff057819 */ /* 0x000fe40000011605 */
[----:B------:R-:W-:Y:S02]  /*52560*/  SHF.R.U32.HI R2, RZ, 0x8, R2 ;  /* 0x00000008ff027819 */ /* 0x000fe40000011602 */
[----:B------:R-:W-:Y:S02]  /*52570*/  LOP3.LUT R72, R72, 0xffff, RZ, 0xc0, !PT ;  /* 0x0000ffff48487812 */ /* 0x000fe400078ec0ff */
[----:B------:R-:W-:Y:S02]  /*52580*/  LOP3.LUT R80, R80, 0xffff, RZ, 0xc0, !PT ;  /* 0x0000ffff50507812 */ /* 0x000fe400078ec0ff */
[----:B------:R-:W-:-:S02]  /*52590*/  SHF.R.U32.HI R6, RZ, 0x8, R6 ;  /* 0x00000008ff067819 */ /* 0x000fc40000011606 */
[----:B------:R-:W-:Y:S02]  /*525a0*/  PRMT R32, R32, 0x5410, R61 ;  /* 0x0000541020207816 */ /* 0x000fe4000000003d */
[----:B------:R-:W-:Y:S02]  /*525b0*/  PRMT R89, R64, 0x3340, R1 ;  /* 0x0000334040597816 */ /* 0x000fe40000000001 */
[----:B------:R-:W-:Y:S02]  /*525c0*/  LOP3.LUT R2, R2, 0xffff, RZ, 0xc0, !PT ;  /* 0x0000ffff02027812 */ /* 0x000fe400078ec0ff */
[----:B------:R-:W-:Y:S02]  /*525d0*/  LOP3.LUT R5, R5, 0xffff, RZ, 0xc0, !PT ;  /* 0x0000ffff05057812 */ /* 0x000fe400078ec0ff */
[----:B------:R-:W-:Y:S02]  /*525e0*/  SHF.R.U32.HI R10, RZ, 0x8, R10 ;  /* 0x00000008ff0a7819 */ /* 0x000fe4000001160a */
[----:B------:R-:W-:-:S02]  /*525f0*/  SHF.R.U32.HI R37, RZ, 0x8, R37 ;  /* 0x00000008ff257819 */ /* 0x000fc40000011625 */
[----:B------:R-:W-:Y:S02]  /*52600*/  LOP3.LUT R58, R58, 0xffff, RZ, 0xc0, !PT ;  /* 0x0000ffff3a3a7812 */ /* 0x000fe400078ec0ff */
[----:B------:R-:W-:Y:S02]  /*52610*/  LOP3.LUT R66, R66, 0xffff, RZ, 0xc0, !PT ;  /* 0x0000ffff42427812 */ /* 0x000fe400078ec0ff */
[----:B------:R-:W-:Y:S02]  /*52620*/  PRMT R93, R80, 0x3340, R1 ;  /* 0x00003340505d7816 */ /* 0x000fe40000000001 */
[----:B------:R-:W-:Y:S02]  /*52630*/  SHF.R.U32.HI R14, RZ, 0x8, R14 ;  /* 0x00000008ff0e7819 */ /* 0x000fe4000001160e */
[----:B------:R-:W-:Y:S02]  /*52640*/  SHF.R.U32.HI R12, RZ, 0x8, R12 ;  /* 0x00000008ff0c7819 */ /* 0x000fe4000001160c */
[----:B------:R-:W-:-:S02]  /*52650*/  SHF.R.U32.HI R11, RZ, 0x8, R11 ;  /* 0x00000008ff0b7819 */ /* 0x000fc4000001160b */
[----:B------:R-:W-:Y:S02]  /*52660*/  SHF.R.U32.HI R47, RZ, 0x8, R47 ;  /* 0x00000008ff2f7819 */ /* 0x000fe4000001162f */
[----:B------:R-:W-:Y:S02]  /*52670*/  PRMT R2, R5, 0x3340, R2 ;  /* 0x0000334005027816 */ /* 0x000fe40000000002 */
[----:B------:R-:W-:Y:S02]  /*52680*/  LOP3.LUT R90, R90, 0xffff, RZ, 0xc0, !PT ;  /* 0x0000ffff5a5a7812 */ /* 0x000fe400078ec0ff */
        /* <DEDUP_REMOVED lines=10> */
[----:B------:R-:W-:Y:S02]  /*52730*/  PRMT R105, R128, 0x3340, R1 ;  /* 0x0000334080697816 */ /* 0x000fe40000000001 */
[----:B------:R-:W-:Y:S02]  /*52740*/  PRMT R92, R120, 0x3340, R101 ;  /* 0x00003340785c7816 */ /* 0x000fe40000000065 */
[----:B------:R-:W-:Y:S02]  /*52750*/  IADD3 R31, R29, UR7, R194 ;  /* 0x000000071d1f7c10 */ /* 0x000fe4000fffe0c2 */
[----:B------:R-:W-:Y:S02]  /*52760*/  PRMT R29, R33, 0x5410, R68 ;  /* 0x00005410211d7816 */ /* 0x000fe40000000044 */
[----:B------:R-:W-:-:S02]  /*52770*/  LOP3.LUT R33, R3, 0xffff, RZ, 0xc0, !PT ;  /* 0x0000ffff03217812 */ /* 0x000fc400078ec0ff */
[----:B------:R-:W-:Y:S02]  /*52780*/  LOP3.LUT R68, R20, 0xffff, RZ, 0xc0, !PT ;  /* 0x0000ffff14447812 */ /* 0x000fe400078ec0ff */
[----:B------:R-:W-:Y:S02]  /*52790*/  PRMT R3, R35, 0x3340, R0 ;  /* 0x0000334023037816 */ /* 0x000fe40000000000 */
[----:B------:R-:W-:Y:S02]  /*527a0*/  PRMT R22, R33, 0x3340, R4 ;  /* 0x0000334021167816 */ /* 0x000fe40000000004 */
[----:B------:R-:W-:Y:S02]  /*527b0*/  PRMT R39, R41, 0x3340, R68 ;  /* 0x0000334029277816 */ /* 0x000fe40000000044 */
[----:B------:R-:W-:Y:S02]  /*527c0*/  PRMT R22, R22, 0x5410, R3 ;  /* 0x0000541016167816 */ /* 0x000fe40000000003 */
[----:B------:R-:W-:-:S02]  /*527d0*/  PRMT R3, R39, 0x5410, R70 ;  /* 0x0000541027037816 */ /* 0x000fc40000000046 */
[----:B------:R-:W-:Y:S02]  /*527e0*/  PRMT R20, R15, 0x3340, R0 ;  /* 0x000033400f147816 */ /* 0x000fe40000000000 */
[----:B------:R-:W-:Y:S02]  /*527f0*/  LOP3.LUT R70, R21, 0xffff, RZ, 0xc0, !PT ;  /* 0x0000ffff15467812 */ /* 0x000fe400078ec0ff */
[----:B------:R-:W-:Y:S02]  /*52800*/  PRMT R21, R154, 0x3340, R53 ;  /* 0x000033409a157816 */ /* 0x000fe40000000035 */
[----:B------:R-:W-:Y:S02]  /*52810*/  PRMT R18, R7, 0x5410, R20 ;  /* 0x0000541007127816 */ /* 0x000fe40000000014 */
[----:B------:R-:W-:Y:S02]  /*52820*/  PRMT R20, R51, 0x3340, R0 ;  /* 0x0000334033147816 */ /* 0x000fe40000000000 */
[----:B------:R-:W-:-:S02]  /*52830*/  PRMT R23, R19, 0x3340, R70 ;  /* 0x0000334013177816 */ /* 0x000fc40000000046 */
[----:B------:R-:W-:Y:S02]  /*52840*/  PRMT R21, R21, 0x5410, R164 ;  /* 0x0000541015157816 */ /* 0x000fe400000000a4 */
[----:B------:R-:W-:Y:S02]  /*52850*/  PRMT R194, R159, 0x3340, R0 ;  /* 0x000033409fc27816 */ /* 0x000fe40000000000 */
[----:B------:R-:W-:Y:S02]  /*52860*/  PRMT R7, R155, 0x3340, R156 ;  /* 0x000033409b077816 */ /* 0x000fe4000000009c */
[----:B------:R-:W-:Y:S02]  /*52870*/  LOP3.LUT R164, R165, 0xffff, RZ, 0xc0, !PT ;  /* 0x0000ffffa5a47812 */ /* 0x000fe400078ec0ff */
[----:B------:R-:W-:Y:S02]  /*52880*/  PRMT R23, R23, 0x5410, R20 ;  /* 0x0000541017177816 */ /* 0x000fe40000000014 */
[----:B------:R-:W-:-:S02]  /*52890*/  PRMT R39, R162, 0x3340, R57 ;  /* 0x00003340a2277816 */ /* 0x000fc40000000039 */
[----:B------:R-:W-:Y:S02]  /*528a0*/  PRMT R20, R7, 0x5410, R194 ;  /* 0x0000541007147816 */ /* 0x000fe400000000c2 */
[----:B------:R-:W-:Y:S02]  /*528b0*/  PRMT R49, R163, 0x3340, R164 ;  /* 0x00003340a3317816 */ /* 0x000fe400000000a4 */
[----:B------:R-:W-:Y:S02]  /*528c0*/  PRMT R194, R174, 0x3340, R1 ;  /* 0x00003340aec27816 */ /* 0x000fe40000000001 */
[----:B------:R-:W-:Y:S02]  /*528d0*/  PRMT R7, R39, 0x5410, R196 ;  /* 0x0000541027077816 */ /* 0x000fe400000000c4 */
[----:B------:R-:W-:Y:S02]  /*528e0*/  PRMT R49, R49, 0x5410, R180 ;  /* 0x0000541031317816 */ /* 0x000fe400000000b4 */
[----:B------:R-:W-:-:S02]  /*528f0*/  PRMT R196, R175, 0x3340, R0 ;  /* 0x00003340afc47816 */ /* 0x000fc40000000000 */
[----:B------:R-:W-:Y:S02]  /*52900*/  PRMT R45, R45, 0x5410, R194 ;  /* 0x000054102d2d7816 */ /* 0x000fe400000000c2 */
[----:B------:R-:W-:Y:S02]  /*52910*/  LOP3.LUT R180, R181, 0xffff, RZ, 0xc0, !PT ;  /* 0x0000ffffb5b47812 */ /* 0x000fe400078ec0ff */
[----:B------:R-:W-:Y:S02]  /*52920*/  LOP3.LUT R194, R28, 0xffff, RZ, 0xc0, !PT ;  /* 0x0000ffff1cc27812 */ /* 0x000fe400078ec0ff */
[----:B------:R-:W-:Y:S02]  /*52930*/  PRMT R43, R43, 0x5410, R196 ;  /* 0x000054102b2b7816 */ /* 0x000fe400000000c4 */
[----:B------:R-:W-:Y:S02]  /*52940*/  PRMT R55, R179, 0x3340, R180 ;  /* 0x00003340b3377816 */ /* 0x000fe400000000b4 */
[----:B------:R-:W-:-:S02]  /*52950*/  PRMT R196, R69, 0x3340, R0 ;  /* 0x0000334045c47816 */ /* 0x000fc40000000000 */
[----:B------:R-:W-:Y:S02]  /*52960*/  PRMT R73, R67, 0x3340, R194 ;  /* 0x0000334043497816 */ /* 0x000fe400000000c2 */
[----:B------:R-:W-:Y:S02]  /*52970*/  PRMT R55, R55, 0x5410, R24 ;  /* 0x0000541037377816 */ /* 0x000fe40000000018 */
[----:B------:R-:W-:Y:S02]  /*52980*/  PRMT R39, R178, 0x3340, R63 ;  /* 0x00003340b2277816 */ /* 0x000fe4000000003f */
[----:B------:R-:W-:Y:S02]  /*52990*/  PRMT R24, R73, 0x5410, R196 ;  /* 0x0000541049187816 */ /* 0x000fe400000000c4 */
[----:B------:R-:W-:Y:S02]  /*529a0*/  LOP3.LUT R196, R30, 0xffff, RZ, 0xc0, !PT ;  /* 0x0000ffff1ec47812 */ /* 0x000fe400078ec0ff */
[----:B------:R-:W-:-:S02]  /*529b0*/  PRMT R30, R77, 0x3340, R200 ;  /* 0x000033404d1e7816 */ /* 0x000fc400000000c8 */
[----:B------:R-:W-:Y:S02]  /*529c0*/  PRMT R39, R39, 0x5410, R198 ;  /* 0x0000541027277816 */ /* 0x000fe400000000c6 */
[----:B------:R-:W-:Y:S02]  /*529d0*/  PRMT R28, R189, 0x3340, R190 ;  /* 0x00003340bd1c7816 */ /* 0x000fe400000000be */
[----:B------:R-:W-:Y:S02]  /*529e0*/  LOP3.LUT R198, R44, 0xffff, RZ, 0xc0, !PT ;  /* 0x0000ffff2cc67812 */ /* 0x000fe400078ec0ff */
[----:B------:R-:W-:Y:S02]  /*529f0*/  PRMT R30, R30, 0x5410, R87 ;  /* 0x000054101e1e7816 */ /* 0x000fe40000000057 */
[----:B------:R-:W-:Y:S02]  /*52a00*/  LOP3.LUT R87, R76, 0xffff, RZ, 0xc0, !PT ;  /* 0x0000ffff4c577812 */ /* 0x000fe400078ec0ff */
[----:B------:R-:W-:-:S02]  /*52a10*/  SHF.R.U32.HI R33, RZ, 0x8, R33 ;  /* 0x00000008ff217819 */ /* 0x000fc40000011621 */
[----:B------:R-:W-:Y:S02]  /*52a20*/  SHF.R.U32.HI R4, RZ, 0x8, R4 ;  /* 0x00000008ff047819 */ /* 0x000fe40000011604 */
[----:B------:R-:W-:Y:S02]  /*52a30*/  PRMT R28, R28, 0x5410, R71 ;  /* 0x000054101c1c7816 */ /* 0x000fe40000000047 */
[----:B------:R-:W-:Y:S02]  /*52a40*/  LOP3.LUT R73, R34, 0xffff, RZ, 0xc0, !PT ;  /* 0x0000ffff22497812 */ /* 0x000fe400078ec0ff */
[----:B------:R-:W-:Y:S02]  /*52a50*/  LOP3.LUT R76, R96, 0xffff, RZ, 0xc0, !PT ;  /* 0x0000ffff604c7812 */ /* 0x000fe400078ec0ff */
[----:B------:R-:W-:Y:S02]  /*52a60*/  SHF.R.U32.HI R35, RZ, 0x8, R35 ;  /* 0x00000008ff237819 */ /* 0x000fe40000011623 */
        /* <DEDUP_REMOVED lines=8> */
[----:B------:R-:W-:Y:S02]  /*52af0*/  PRMT R26, R56, 0x3340, R83 ;  /* 0x00003340381a7816 */ /* 0x000fe40000000053 */
[----:B------:R-:W-:Y:S02]  /*52b00*/  PRMT R34, R34, 0x5410, R85 ;  /* 0x0000541022227816 */ /* 0x000fe40000000055 */
[----:B------:R-:W-:Y:S02]  /*52b10*/  PRMT R96, R96, 0x5410, R115 ;  /* 0x0000541060607816 */ /* 0x000fe40000000073 */
[----:B------:R-:W-:Y:S02]  /*52b20*/  LOP3.LUT R85, R62, 0xffff, RZ, 0xc0, !PT ;  /* 0x0000ffff3e557812 */ /* 0x000fe400078ec0ff */
[----:B------:R-:W-:-:S02]  /*52b30*/  PRMT R46, R72, 0x3340, R87 ;  /* 0x00003340482e7816 */ /* 0x000fc40000000057 */
[----:B------:R-:W-:Y:S02]  /*52b40*/  LOP3.LUT R115, R6, 0xffff, RZ, 0xc0, !PT ;  /* 0x0000ffff06737812 */ /* 0x000fe400078ec0ff */
[----:B------:R-:W-:Y:S02]  /*52b50*/  PRMT R4, R33, 0x3340, R4 ;  /* 0x0000334021047816 */ /* 0x000fe40000000004 */
[----:B------:R-:W-:Y:S02]  /*52b60*/  SHF.R.U32.HI R15, RZ, 0x8, R15 ;  /* 0x00000008ff0f7819 */ /* 0x000fe4000001160f */
[----:B------:R-:W-:Y:S02]  /*52b70*/  SHF.R.U32.HI R41, RZ, 0x8, R41 ;  /* 0x00000008ff297819 */ /* 0x000fe40000011629 */
[----:B------:R-:W-:Y:S02]  /*52b80*/  SHF.R.U32.HI R68, RZ, 0x8, R68 ;  /* 0x00000008ff447819 */ /* 0x000fe40000011644 */
[----:B------:R-:W-:-:S02]  /*52b90*/  PRMT R33, R35, 0x3340, R0 ;  /* 0x0000334023217816 */ /* 0x000fc40000000000 */
        /* <DEDUP_REMOVED lines=9> */
[----:B------:R-:W-:Y:S02]  /*52c30*/  LOP3.LUT R37, R14, 0xffff, RZ, 0xc0, !PT ;  /* 0x0000ffff0e257812 */ /* 0x000fe400078ec0ff */
[----:B------:R-:W-:Y:S02]  /*52c40*/  LOP3.LUT R10, R12, 0xffff, RZ, 0xc0, !PT ;  /* 0x0000ffff0c0a7812 */ /* 0x000fe400078ec0ff */
[----:B------:R-:W-:-:S02]  /*52c50*/  LOP3.LUT R93, R94, 0xffff, RZ, 0xc0, !PT ;  /* 0x0000ffff5e5d7812 */ /* 0x000fc400078ec0ff */
[----:B------:R-:W-:Y:S02]  /*52c60*/  LOP3.LUT R78, R98, 0xffff, RZ, 0xc0, !PT ;  /* 0x0000ffff624e7812 */ /* 0x000fe400078ec0ff */
[----:B------:R-:W-:Y:S02]  /*52c70*/  LOP3.LUT R115, R11, 0xffff, RZ, 0xc0, !PT ;  /* 0x0000ffff0b737812 */ /* 0x000fe400078ec0ff */
[----:B------:R-:W-:Y:S02]  /*52c80*/  LOP3.LUT R15, R15, 0xffff, RZ, 0xc0, !PT ;  /* 0x0000ffff0f0f7812 */ /* 0x000fe400078ec0ff */
[----:B------:R-:W-:Y:S02]  /*52c90*/  SHF.R.U32.HI R19, RZ, 0x8, R19 ;  /* 0x00000008ff137819 */ /* 0x000fe40000011613 */
[----:B------:R-:W-:Y:S02]  /*52ca0*/  LOP3.LUT R12, R68, 0xffff, RZ, 0xc0, !PT ;  /* 0x0000ffff440c7812 */ /* 0x000fe400078ec0ff */
[----:B------:R-:W-:-:S02]  /*52cb0*/  LOP3.LUT R41, R41, 0xffff, RZ, 0xc0, !PT ;  /* 0x0000ffff29297812 */ /* 0x000fc400078ec0ff */
        /* <DEDUP_REMOVED lines=15> */
[----:B------:R-:W-:Y:S02]  /*52db0*/  PRMT R15, R12, 0x5410, R19 ;  /* 0x000054100c0f7816 */ /* 0x000fe40000000013 */
[----:B------:R-:W-:Y:S01]  /*52dc0*/  PRMT R48, R92, 0x5410, R105 ;  /* 0x000054105c307816 */ /* 0x000fe20000000069 */
[----:B------:R-:W0:Y:S01]  /*52dd0*/  S2R R12, SR_TID.X ;  /* 0x00000000000c7919 */ /* 0x000e220000002100 */
[----:B------:R-:W-:Y:S01]  /*52de0*/  IMAD.SHL.U32 R92, R195, 0x8, RZ ;  /* 0x00000008c35c7824 */ /* 0x000fe200078e00ff */
[----:B------:R-:W-:-:S02]  /*52df0*/  PRMT R5, R2, 0x5410, R5 ;  /* 0x0000541002057816 */ /* 0x000fc40000000005 */
[----:B------:R-:W-:Y:S02]  /*52e00*/  LOP3.LUT R11, R9, 0xffff, RZ, 0xc0, !PT ;  /* 0x0000ffff090b7812 */ /* 0x000fe400078ec0ff */
[----:B------:R-:W-:Y:S02]  /*52e10*/  LOP3.LUT R92, R92, 0x380, RZ, 0xc0, !PT ;  /* 0x000003805c5c7812 */ /* 0x000fe400078ec0ff */
[----:B------:R-:W-:Y:S02]  /*52e20*/  LOP3.LUT R2, R8, 0xffff, RZ, 0xc0, !PT ;  /* 0x0000ffff08027812 */ /* 0x000fe400078ec0ff */
[----:B------:R-:W-:Y:S01]  /*52e30*/  PRMT R10, R22, 0x4210, R11 ;  /* 0x00004210160a7816 */ /* 0x000fe2000000000b */
[----:B------:R-:W-:Y:S01]  /*52e40*/  IMAD.IADD R31, R92, 0x1, R31 ;  /* 0x000000015c1f7824 */ /* 0x000fe200078e021f */
[--C-:B------:R-:W-:Y:S02]  /*52e50*/  PRMT R8, R29, 0x4210, R2.reuse ;  /* 0x000042101d087816 */ /* 0x100fe40000000002 */
[----:B------:R-:W-:-:S02]  /*52e60*/  PRMT R9, R5, 0x5210, R2 ;  /* 0x0000521005097816 */ /* 0x000fc40000000002 */
[----:B------:R-:W-:Y:S01]  /*52e70*/  PRMT R11, R4, 0x5210, R11 ;  /* 0x00005210040b7816 */ /* 0x000fe2000000000b */
[----:B------:R-:W-:Y:S06]  /*52e80*/  BAR.SYNC.DEFER_BLOCKING 0x0 ;  /* 0x0000000000007b1d */ /* 0x000fec0000010000 */
[----:B------:R-:W-:Y:S01]  /*52e90*/  STSM.16.M88.4 [R31], R8 ;  /* 0x000000081f007844 */ /* 0x000fe20000000200 */
[----:B0-----:R-:W-:-:S04]  /*52ea0*/  LOP3.LUT R4, R12, 0x7f, RZ, 0xc0, !PT ;  /* 0x0000007f0c047812 */ /* 0x001fc800078ec0ff */
[----:B------:R-:W-:Y:S01]  /*52eb0*/  LEA R4, R4, UR7, 0x4 ;  /* 0x0000000704047c11 */ /* 0x000fe2000f8e20ff */
[----:B------:R-:W-:Y:S01]  /*52ec0*/  BAR.SYNC.DEFER_BLOCKING 0x0 ;  /* 0x0000000000007b1d */ /* 0x000fe20000010000 */
[----:B------:R-:W-:Y:S02]  /*52ed0*/  LOP3.LUT R19, R17, 0xffff, RZ, 0xc0, !PT ;  /* 0x0000ffff11137812 */ /* 0x000fe400078ec0ff */
[----:B------:R-:W-:Y:S02]  /*52ee0*/  LOP3.LUT R2, R16, 0xffff, RZ, 0xc0, !PT ;  /* 0x0000ffff10027812 */ /* 0x000fe400078ec0ff */
[----:B------:R-:W-:Y:S01]  /*52ef0*/  PRMT R18, R18, 0x4210, R19 ;  /* 0x0000421012127816 */ /* 0x000fe20000000013 */
[----:B------:R-:W-:Y:S01]  /*52f00*/  ULDC.64 UR6, c[0x0][0x220] ;  /* 0x0000880000067ab9 */ /* 0x000fe20000000a00 */
[----:B------:R-:W0:Y:S01]  /*52f10*/  LDS.128 R8, [R4] ;  /* 0x0000000004087984 */ /* 0x000e220000000c00 */
[--C-:B------:R-:W-:Y:S02]  /*52f20*/  PRMT R16, R13, 0x4210, R2.reuse ;  /* 0x000042100d107816 */ /* 0x100fe40000000002 */
[----:B------:R-:W-:-:S02]  /*52f30*/  PRMT R17, R33, 0x5210, R2 ;  /* 0x0000521021117816 */ /* 0x000fc40000000002 */
[----:B------:R-:W-:Y:S01]  /*52f40*/  PRMT R19, R6, 0x5210, R19 ;  /* 0x0000521006137816 */ /* 0x000fe20000000013 */
[----:B------:R-:W-:Y:S01]  /*52f50*/  BAR.SYNC.DEFER_BLOCKING 0x0 ;  /* 0x0000000000007b1d */ /* 0x000fe20000010000 */
[----:B------:R-:W-:Y:S02]  /*52f60*/  LOP3.LUT R74, R74, 0xffff, RZ, 0xc0, !PT ;  /* 0x0000ffff4a4a7812 */ /* 0x000fe400078ec0ff */
[----:B------:R-:W-:Y:S02]  /*52f70*/  LOP3.LUT R82, R82, 0xffff, RZ, 0xc0, !PT ;  /* 0x0000ffff52527812 */ /* 0x000fe400078ec0ff */
[----:B------:R-:W-:Y:S02]  /*52f80*/  SHF.R.U32.HI R69, RZ, 0x8, R69 ;  /* 0x00000008ff457819 */ /* 0x000fe40000011645 */
[----:B------:R-:W-:Y:S02]  /*52f90*/  SHF.R.U32.HI R158, RZ, 0x8, R158 ;  /* 0x00000008ff9e7819 */ /* 0x000fe4000001169e */
[----:B------:R-:W-:-:S02]  /*52fa0*/  SHF.R.U32.HI R57, RZ, 0x8, R57 ;  /* 0x00000008ff397819 */ /* 0x000fc40000011639 */
[----:B------:R-:W-:Y:S02]  /*52fb0*/  SHF.R.U32.HI R71, RZ, 0x8, R71 ;  /* 0x00000008ff477819 */ /* 0x000fe40000011647 */
[----:B------:R-:W-:Y:S01]  /*52fc0*/  SHF.R.U32.HI R196, RZ, 0x8, R196 ;  /* 0x00000008ffc47819 */ /* 0x000fe200000116c4 */
[----:B------:R-:W-:Y:S01]  /*52fd0*/  STSM.16.M88.4 [R31], R16 ;  /* 0x000000101f007844 */ /* 0x000fe20000000200 */
[----:B------:R-:W-:Y:S01]  /*52fe0*/  BAR.SYNC.DEFER_BLOCKING 0x0 ;  /* 0x0000000000007b1d */ /* 0x000fe20000010000 */
[----:B------:R-:W-:Y:S02]  /*52ff0*/  SHF.R.U32.HI R155, RZ, 0x8, R155 ;  /* 0x00000008ff9b7819 */ /* 0x000fe4000001169b */
[----:B------:R-:W-:Y:S02]  /*53000*/  SHF.R.U32.HI R156, RZ, 0x8, R156 ;  /* 0x00000008ff9c7819 */ /* 0x000fe4000001169c */
[----:B------:R-:W-:Y:S02]  /*53010*/  SHF.R.U32.HI R159, RZ, 0x8, R159 ;  /* 0x00000008ff9f7819 */ /* 0x000fe4000001169f */
[----:B------:R-:W-:-:S02]  /*53020*/  SHF.R.U32.HI R174, RZ, 0x8, R174 ;  /* 0x00000008ffae7819 */ /* 0x000fc400000116ae */
[----:B------:R-:W-:Y:S02]  /*53030*/  SHF.R.U32.HI R70, RZ, 0x8, R70 ;  /* 0x00000008ff467819 */ /* 0x000fe40000011646 */
[----:B------:R-:W-:Y:S02]  /*53040*/  SHF.R.U32.HI R171, RZ, 0x8, R171 ;  /* 0x00000008ffab7819 */ /* 0x000fe400000116ab */
[----:B------:R-:W-:Y:S02]  /*53050*/  SHF.R.U32.HI R172, RZ, 0x8, R172 ;  /* 0x00000008ffac7819 */ /* 0x000fe400000116ac */
[----:B------:R-:W-:Y:S02]  /*53060*/  SHF.R.U32.HI R175, RZ, 0x8, R175 ;  /* 0x00000008ffaf7819 */ /* 0x000fe400000116af */
[----:B------:R-:W-:Y:S02]  /*53070*/  PRMT R95, R82, 0x3340, R1 ;  /* 0x00003340525f7816 */ /* 0x000fe40000000001 */
[----:B------:R-:W-:-:S02]  /*53080*/  PRMT R44, R74, 0x3340, R89 ;  /* 0x000033404a2c7816 */ /* 0x000fc40000000059 */
[----:B------:R-:W-:Y:S02]  /*53090*/  SHF.R.U32.HI R51, RZ, 0x8, R51 ;  /* 0x00000008ff337819 */ /* 0x000fe40000011633 */
[----:B------:R-:W-:Y:S02]  /*530a0*/  LOP3.LUT R69, R69, 0xffff, RZ, 0xc0, !PT ;  /* 0x0000ffff45457812 */ /* 0x000fe400078ec0ff */
[----:B------:R-:W-:Y:S02]  /*530b0*/  SHF.R.U32.HI R154, RZ, 0x8, R154 ;  /* 0x00000008ff9a7819 */ /* 0x000fe4000001169a */
[----:B------:R-:W-:Y:S02]  /*530c0*/  SHF.R.U32.HI R53, RZ, 0x8, R53 ;  /* 0x00000008ff357819 */ /* 0x000fe40000011635 */
[----:B------:R-:W-:Y:S02]  /*530d0*/  LOP3.LUT R41, R158, 0xffff, RZ, 0xc0, !PT ;  /* 0x0000ffff9e297812 */ /* 0x000fe400078ec0ff */
[----:B------:R-:W-:-:S02]  /*530e0*/  LOP3.LUT R47, R57, 0xffff, RZ, 0xc0, !PT ;  /* 0x0000ffff392f7812 */ /* 0x000fc400078ec0ff */
[----:B------:R-:W-:Y:S02]  /*530f0*/  SHF.R.U32.HI R73, RZ, 0x8, R73 ;  /* 0x00000008ff497819 */ /* 0x000fe40000011649 */
[----:B------:R-:W-:Y:S02]  /*53100*/  LOP3.LUT R196, R196, 0xffff, RZ, 0xc0, !PT ;  /* 0x0000ffffc4c47812 */ /* 0x000fe400078ec0ff */
[----:B------:R-:W-:Y:S02]  /*53110*/  LOP3.LUT R71, R71, 0xffff, RZ, 0xc0, !PT ;  /* 0x0000ffff47477812 */ /* 0x000fe400078ec0ff */
[----:B------:R-:W-:Y:S02]  /*53120*/  LOP3.LUT R156, R156, 0xffff, RZ, 0xc0, !PT ;  /* 0x0000ffff9c9c7812 */ /* 0x000fe400078ec0ff */
[----:B------:R-:W-:Y:S02]  /*53130*/  LOP3.LUT R155, R155, 0xffff, RZ, 0xc0, !PT ;  /* 0x0000ffff9b9b7812 */ /* 0x000fe400078ec0ff */
[----:B------:R-:W-:-:S02]  /*53140*/  LOP3.LUT R159, R159, 0xffff, RZ, 0xc0, !PT ;  /* 0x0000ffff9f9f7812 */ /* 0x000fc400078ec0ff */
[----:B------:R-:W-:Y:S02]  /*53150*/  LOP3.LUT R57, R174, 0xffff, RZ, 0xc0, !PT ;  /* 0x0000ffffae397812 */ /* 0x000fe400078ec0ff */
[----:B------:R-:W-:Y:S02]  /*53160*/  SHF.R.U32.HI R75, RZ, 0x8, R75 ;  /* 0x00000008ff4b7819 */ /* 0x000fe4000001164b */
[----:B------:R-:W-:Y:S02]  /*53170*/  SHF.R.U32.HI R198, RZ, 0x8, R198 ;  /* 0x00000008ffc67819 */ /* 0x000fe400000116c6 */
[----:B------:R-:W-:Y:S02]  /*53180*/  LOP3.LUT R113, R142, 0xffff, RZ, 0xc0, !PT ;  /* 0x0000ffff8e717812 */ /* 0x000fe400078ec0ff */
[----:B------:R-:W-:Y:S02]  /*53190*/  LOP3.LUT R14, R70, 0xffff, RZ, 0xc0, !PT ;  /* 0x0000ffff460e7812 */ /* 0x000fe400078ec0ff */
[----:B------:R-:W-:-:S02]  /*531a0*/  LOP3.LUT R172, R172, 0xffff, RZ, 0xc0, !PT ;  /* 0x0000ffffacac7812 */ /* 0x000fc400078ec0ff */
[----:B------:R-:W-:Y:S02]  /*531b0*/  LOP3.LUT R171, R171, 0xffff, RZ, 0xc0, !PT ;  /* 0x0000ffffabab7812 */ /* 0x000fe400078ec0ff */
[----:B------:R-:W-:Y:S02]  /*531c0*/  LOP3.LUT R175, R175, 0xffff, RZ, 0xc0, !PT ;  /* 0x0000ffffafaf7812 */ /* 0x000fe400078ec0ff */
[----:B------:R-:W-:Y:S02]  /*531d0*/  SHF.R.U32.HI R79, RZ, 0x8, R79 ;  /* 0x00000008ff4f7819 */ /* 0x000fe4000001164f */
[----:B------:R-:W-:Y:S02]  /*531e0*/  PRMT R44, R44, 0x5410, R95 ;  /* 0x000054102c2c7816 */ /* 0x000fe4000000005f */
[----:B------:R-:W-:Y:S02]  /*531f0*/  LOP3.LUT R51, R51, 0xffff, RZ, 0xc0, !PT ;  /* 0x0000ffff33337812 */ /* 0x000fe400078ec0ff */
[----:B------:R-:W-:-:S02]  /*53200*/  PRMT R142, R69, 0x3340, R0 ;  /* 0x00003340458e7816 */ /* 0x000fc40000000000 */
[----:B------:R-:W-:Y:S02]  /*53210*/  LOP3.LUT R95, R108, 0xffff, RZ, 0xc0, !PT ;  /* 0x0000ffff6c5f7812 */ /* 0x000fe400078ec0ff */
[----:B------:R-:W-:Y:S02]  /*53220*/  LOP3.LUT R111, R146, 0xffff, RZ, 0xc0, !PT ;  /* 0x0000ffff926f7812 */ /* 0x000fe400078ec0ff */
[----:B------:R-:W-:Y:S02]  /*53230*/  LOP3.LUT R37, R53, 0xffff, RZ, 0xc0, !PT ;  /* 0x0000ffff35257812 */ /* 0x000fe400078ec0ff */
[----:B------:R-:W-:Y:S02]  /*53240*/  LOP3.LUT R154, R154, 0xffff, RZ, 0xc0, !PT ;  /* 0x0000ffff9a9a7812 */ /* 0x000fe400078ec0ff */
[----:B------:R-:W-:Y:S02]  /*53250*/  PRMT R68, R41, 0x3340, R0 ;  /* 0x0000334029447816 */ /* 0x000fe40000000000 */
[----:B------:R-:W-:-:S02]  /*53260*/  LOP3.LUT R73, R73, 0xffff, RZ, 0xc0, !PT ;  /* 0x0000ffff49497812 */ /* 0x000fc400078ec0ff */
[----:B------:R-:W-:Y:S02]  /*53270*/  PRMT R69, R71, 0x3340, R196 ;  /* 0x0000334047457816 */ /* 0x000fe400000000c4 */
[----:B------:R-:W-:Y:S02]  /*53280*/  PRMT R41, R155, 0x3340, R156 ;  /* 0x000033409b297816 */ /* 0x000fe4000000009c */
[--C-:B------:R-:W-:Y:S02]  /*53290*/  PRMT R70, R159, 0x3340, R0.reuse ;  /* 0x000033409f467816 */ /* 0x100fe40000000000 */
[----:B------:R-:W-:Y:S02]  /*532a0*/  PRMT R108, R57, 0x3340, R0 ;  /* 0x00003340396c7816 */ /* 0x000fe40000000000 */
[----:B------:R-:W-:Y:S02]  /*532b0*/  SHF.R.U32.HI R77, RZ, 0x8, R77 ;  /* 0x00000008ff4d7819 */ /* 0x000fe4000001164d */
[----:B------:R-:W-:-:S02]  /*532c0*/  SHF.R.U32.HI R200, RZ, 0x8, R200 ;  /* 0x00000008ffc87819 */ /* 0x000fc400000116c8 */
[----:B------:R-:W-:Y:S02]  /*532d0*/  LOP3.LUT R71, R198, 0xffff, RZ, 0xc0, !PT ;  /* 0x0000ffffc6477812 */ /* 0x000fe400078ec0ff */
[----:B------:R-:W-:Y:S02]  /*532e0*/  LOP3.LUT R146, R75, 0xffff, RZ, 0xc0, !PT ;  /* 0x0000ffff4b927812 */ /* 0x000fe400078ec0ff */
[----:B------:R-:W-:Y:S02]  /*532f0*/  PRMT R14, R35, 0x3340, R14 ;  /* 0x00003340230e7816 */ /* 0x000fe4000000000e */
[----:B------:R-:W-:Y:S02]  /*53300*/  PRMT R57, R171, 0x3340, R172 ;  /* 0x00003340ab397816 */ /* 0x000fe400000000ac */
[----:B------:R-:W-:Y:S02]  /*53310*/  PRMT R110, R175, 0x3340, R0 ;  /* 0x00003340af6e7816 */ /* 0x000fe40000000000 */
[----:B------:R-:W-:-:S02]  /*53320*/  SHF.R.U32.HI R81, RZ, 0x8, R81 ;  /* 0x00000008ff517819 */ /* 0x000fc40000011651 */
[----:B------:R-:W-:Y:S02]  /*53330*/  LOP3.LUT R79, R79, 0xffff, RZ, 0xc0, !PT ;  /* 0x0000ffff4f4f7812 */ /* 0x000fe400078ec0ff */
[----:B------:R-:W-:Y:S02]  /*53340*/  LOP3.LUT R88, R88, 0xffff, RZ, 0xc0, !PT ;  /* 0x0000ffff58587812 */ /* 0x000fe400078ec0ff */
[----:B------:R-:W-:Y:S02]  /*53350*/  PRMT R35, R51, 0x3340, R0 ;  /* 0x0000334033237816 */ /* 0x000fe40000000000 */
[----:B------:R-:W-:Y:S02]  /*53360*/  SHF.R.U32.HI R80, RZ, 0x8, R80 ;  /* 0x00000008ff507819 */ /* 0x000fe40000011650 */
[----:B------:R-:W-:Y:S02]  /*53370*/  LOP3.LUT R152, R152, 0xffff, RZ, 0xc0, !PT ;  /* 0x0000ffff98987812 */ /* 0x000fe400078ec0ff */
[----:B------:R-:W-:-:S02]  /*53380*/  PRMT R37, R154, 0x3340, R37 ;  /* 0x000033409a257816 */ /* 0x000fc40000000025 */
[----:B------:R-:W-:Y:S02]  /*53390*/  PRMT R144, R73, 0x3340, R0 ;  /* 0x0000334049907816 */ /* 0x000fe40000000000 */
[----:B------:R-:W-:Y:S02]  /*533a0*/  LOP3.LUT R73, R200, 0xffff, RZ, 0xc0, !PT ;  /* 0x0000ffffc8497812 */ /* 0x000fe400078ec0ff */
[----:B------:R-:W-:Y:S02]  /*533b0*/  LOP3.LUT R154, R77, 0xffff, RZ, 0xc0, !PT ;  /* 0x0000ffff4d9a7812 */ /* 0x000fe400078ec0ff */
[----:B------:R-:W-:Y:S02]  /*533c0*/  PRMT R71, R146, 0x3340, R71 ;  /* 0x0000334092477816 */ /* 0x000fe40000000047 */
[----:B------:R-:W-:Y:S02]  /*533d0*/  PRMT R70, R41, 0x5410, R70 ;  /* 0x0000541029467816 */ /* 0x000fe40000000046 */
[----:B------:R-:W-:-:S02]  /*533e0*/  LOP3.LUT R81, R81, 0xffff, RZ, 0xc0, !PT ;  /* 0x0000ffff51517812 */ /* 0x000fc400078ec0ff */
[----:B------:R-:W-:Y:S02]  /*533f0*/  PRMT R146, R79, 0x3340, R0 ;  /* 0x000033404f927816 */ /* 0x000fe40000000000 */
[----:B------:R-:W-:Y:S02]  /*53400*/  PRMT R41, R57, 0x5410, R110 ;  /* 0x0000541039297816 */ /* 0x000fe4000000006e */
[----:B------:R-:W-:Y:S02]  /*53410*/  PRMT R97, R76, 0x3340, R1 ;  /* 0x000033404c617816 */ /* 0x000fe40000000001 */
[----:B------:R-:W-:Y:S02]  /*53420*/  PRMT R40, R88, 0x3340, R91 ;  /* 0x0000334058287816 */ /* 0x000fe4000000005b */
[----:B------:R-:W-:Y:S02]  /*53430*/  SHF.R.U32.HI R58, RZ, 0x8, R58 ;  /* 0x00000008ff3a7819 */ /* 0x000fe4000001163a */
[----:B------:R-:W-:-:S02]  /*53440*/  SHF.R.U32.HI R85, RZ, 0x8, R85 ;  /* 0x00000008ff557819 */ /* 0x000fc40000011655 */
[----:B------:R-:W-:Y:S02]  /*53450*/  LOP3.LUT R79, R80, 0xffff, RZ, 0xc0, !PT ;  /* 0x0000ffff504f7812 */ /* 0x000fe400078ec0ff */
[----:B------:R-:W-:Y:S02]  /*53460*/  PRMT R35, R14, 0x5410, R35 ;  /* 0x000054100e237816 */ /* 0x000fe40000000023 */
[----:B------:R-:W-:Y:S02]  /*53470*/  PRMT R57, R15, 0x5210, R152 ;  /* 0x000052100f397816 */ /* 0x000fe40000000098 */
[----:B------:R-:W-:Y:S01]  /*53480*/  LOP3.LUT R112, R112, 0xffff, RZ, 0xc0, !PT ;  /* 0x0000ffff70707812 */ /* 0x000fe200078ec0ff */
[----:B------:R-:W2:Y:S01]  /*53490*/  LDS.128 R12, [R4] ;  /* 0x00000000040c7984 */ /* 0x000ea20000000c00 */
[----:B------:R-:W-:Y:S02]  /*534a0*/  SHF.R.U32.HI R76, RZ, 0x8, R76 ;  /* 0x00000008ff4c7819 */ /* 0x000fe4000001164c */
[----:B------:R-:W-:-:S02]  /*534b0*/  PRMT R73, R154, 0x3340, R73 ;  /* 0x000033409a497816 */ /* 0x000fc40000000049 */
[--C-:B------:R-:W-:Y:S02]  /*534c0*/  PRMT R154, R81, 0x3340, R0.reuse ;  /* 0x00003340519a7816 */ /* 0x100fe40000000000 */
[----:B------:R-:W-:Y:S02]  /*534d0*/  PRMT R40, R40, 0x5410, R97 ;  /* 0x0000541028287816 */ /* 0x000fe40000000061 */
[----:B------:R-:W-:Y:S02]  /*534e0*/  LOP3.LUT R85, R85, 0xffff, RZ, 0xc0, !PT ;  /* 0x0000ffff55557812 */ /* 0x000fe400078ec0ff */
[----:B------:R-:W-:Y:S02]  /*534f0*/  LOP3.LUT R58, R58, 0xffff, RZ, 0xc0, !PT ;  /* 0x0000ffff3a3a7812 */ /* 0x000fe400078ec0ff */
[----:B------:R-:W-:Y:S02]  /*53500*/  PRMT R81, R79, 0x3340, R0 ;  /* 0x000033404f517816 */ /* 0x000fe40000000000 */
[----:B------:R-:W-:-:S02]  /*53510*/  PRMT R97, R112, 0x3340, R1 ;  /* 0x0000334070617816 */ /* 0x000fc40000000001 */
[----:B------:R-:W-:Y:S02]  /*53520*/  LOP3.LUT R79, R76, 0xffff, RZ, 0xc0, !PT ;  /* 0x0000ffff4c4f7812 */ /* 0x000fe400078ec0ff */
[----:B------:R-:W-:Y:S02]  /*53530*/  SHF.R.U32.HI R112, RZ, 0x8, R112 ;  /* 0x00000008ff707819 */ /* 0x000fe40000011670 */
        /* <DEDUP_REMOVED lines=11> */
[----:B------:R-:W-:Y:S02]  /*535f0*/  SHF.R.U32.HI R87, RZ, 0x8, R87 ;  /* 0x00000008ff577819 */ /* 0x000fe40000011657 */
[----:B------:R-:W-:Y:S02]  /*53600*/  LOP3.LUT R79, R112, 0xffff, RZ, 0xc0, !PT ;  /* 0x0000ffff704f7812 */ /* 0x000fe400078ec0ff */
[----:B------:R-:W-:Y:S02]  /*53610*/  LOP3.LUT R53, R59, 0xffff, RZ, 0xc0, !PT ;  /* 0x0000ffff3b357812 */ /* 0x000fe400078ec0ff */
[----:B------:R-:W-:Y:S02]  /*53620*/  SHF.R.U32.HI R128, RZ, 0x8, R128 ;  /* 0x00000008ff807819 */ /* 0x000fe40000011680 */
[----:B------:R-:W-:-:S02]  /*53630*/  LOP3.LUT R59, R63, 0xffff, RZ, 0xc0, !PT ;  /* 0x0000ffff3f3b7812 */ /* 0x000fc400078ec0ff */
[----:B------:R-:W-:Y:S02]  /*53640*/  LOP3.LUT R178, R178, 0xffff, RZ, 0xc0, !PT ;  /* 0x0000ffffb2b27812 */ /* 0x000fe400078ec0ff */
[----:B------:R-:W-:Y:S02]  /*53650*/  LOP3.LUT R183, R183, 0xffff, RZ, 0xc0, !PT ;  /* 0x0000ffffb7b77812 */ /* 0x000fe400078ec0ff */
[----:B------:R-:W-:Y:S02]  /*53660*/  LOP3.LUT R83, R83, 0xffff, RZ, 0xc0, !PT ;  /* 0x0000ffff53537812 */ /* 0x000fe400078ec0ff */
[----:B------:R-:W-:Y:S02]  /*53670*/  LOP3.LUT R56, R56, 0xffff, RZ, 0xc0, !PT ;  /* 0x0000ffff38387812 */ /* 0x000fe400078ec0ff */
[----:B------:R-:W-:Y:S02]  /*53680*/  LOP3.LUT R75, R64, 0xffff, RZ, 0xc0, !PT ;  /* 0x0000ffff404b7812 */ /* 0x000fe400078ec0ff */
[----:B------:R-:W-:-:S02]  /*53690*/  LOP3.LUT R77, R66, 0xffff, RZ, 0xc0, !PT ;  /* 0x0000ffff424d7812 */ /* 0x000fc400078ec0ff */
[----:B------:R-:W-:Y:S02]  /*536a0*/  LOP3.LUT R87, R87, 0xffff, RZ, 0xc0, !PT ;  /* 0x0000ffff57577812 */ /* 0x000fe400078ec0ff */
[----:B------:R-:W-:Y:S02]  /*536b0*/  LOP3.LUT R72, R72, 0xffff, RZ, 0xc0, !PT ;  /* 0x0000ffff48487812 */ /* 0x000fe400078ec0ff */
[----:B------:R-:W-:Y:S02]  /*536c0*/  PRMT R64, R79, 0x3340, R0 ;  /* 0x000033404f407816 */ /* 0x000fe40000000000 */
[----:B------:R-:W-:Y:S02]  /*536d0*/  SHF.R.U32.HI R78, RZ, 0x8, R78 ;  /* 0x00000008ff4e7819 */ /* 0x000fe4000001164e */
[----:B------:R-:W-:Y:S02]  /*536e0*/  LOP3.LUT R79, R128, 0xffff, RZ, 0xc0, !PT ;  /* 0x0000ffff804f7812 */ /* 0x000fe400078ec0ff */
[----:B------:R-:W-:-:S02]  /*536f0*/  PRMT R59, R178, 0x3340, R59 ;  /* 0x00003340b23b7816 */ /* 0x000fc4000000003b */
[--C-:B------:R-:W-:Y:S02]  /*53700*/  PRMT R124, R183, 0x3340, R0.reuse ;  /* 0x00003340b77c7816 */ /* 0x100fe40000000000 */
[----:B------:R-:W-:Y:S02]  /*53710*/  PRMT R56, R56, 0x3340, R83 ;  /* 0x0000334038387816 */ /* 0x000fe40000000053 */
[--C-:B------:R-:W-:Y:S02]  /*53720*/  PRMT R75, R75, 0x3340, R0.reuse ;  /* 0x000033404b4b7816 */ /* 0x100fe40000000000 */
[----:B------:R-:W-:Y:S02]  /*53730*/  PRMT R77, R77, 0x3340, R0 ;  /* 0x000033404d4d7816 */ /* 0x000fe40000000000 */
[----:B------:R-:W-:Y:S02]  /*53740*/  LOP3.LUT R2, R153, 0xffff, RZ, 0xc0, !PT ;  /* 0x0000ffff99027812 */ /* 0x000fe400078ec0ff */
[----:B------:R-:W-:-:S02]  /*53750*/  PRMT R72, R72, 0x3340, R87 ;  /* 0x0000334048487816 */ /* 0x000fc40000000057 */
[----:B------:R-:W-:Y:S02]  /*53760*/  LOP3.LUT R87, R78, 0xffff, RZ, 0xc0, !PT ;  /* 0x0000ffff4e577812 */ /* 0x000fe400078ec0ff */
[----:B------:R-:W-:Y:S02]  /*53770*/  PRMT R80, R79, 0x3340, R0 ;  /* 0x000033404f507816 */ /* 0x000fe40000000000 */
[----:B------:R-:W-:Y:S02]  /*53780*/  PRMT R79, R59, 0x5410, R124 ;  /* 0x000054103b4f7816 */ /* 0x000fe4000000007c */
[----:B------:R-:W-:Y:S02]  /*53790*/  PRMT R76, R56, 0x5410, R75 ;  /* 0x00005410384c7816 */ /* 0x000fe4000000004b */
[----:B------:R-:W-:Y:S02]  /*537a0*/  PRMT R78, R58, 0x5410, R77 ;  /* 0x000054103a4e7816 */ /* 0x000fe4000000004d */
[----:B------:R-:W-:-:S02]  /*537b0*/  PRMT R56, R3, 0x4210, R152 ;  /* 0x0000421003387816 */ /* 0x000fc40000000098 */
[--C-:B------:R-:W-:Y:S02]  /*537c0*/  PRMT R58, R23, 0x4210, R2.reuse ;  /* 0x00004210173a7816 */ /* 0x100fe40000000002 */
[----:B------:R-:W-:Y:S01]  /*537d0*/  PRMT R59, R35, 0x5210, R2 ;  /* 0x00005210233b7816 */ /* 0x000fe20000000002 */
[----:B------:R-:W-:Y:S06]  /*537e0*/  BAR.SYNC.DEFER_BLOCKING 0x0 ;  /* 0x0000000000007b1d */ /* 0x000fec0000010000 */
[----:B------:R-:W-:Y:S02]  /*537f0*/  STSM.16.M88.4 [R31], R56 ;  /* 0x000000381f007844 */ /* 0x000fe40000000200 */
[----:B------:R-:W-:Y:S01]  /*53800*/  BAR.SYNC.DEFER_BLOCKING 0x0 ;  /* 0x0000000000007b1d */ /* 0x000fe20000010000 */
[----:B------:R-:W-:-:S02]  /*53810*/  LOP3.LUT R104, R104, 0xffff, RZ, 0xc0, !PT ;  /* 0x0000ffff68687812 */ /* 0x000fc400078ec0ff */
[----:B------:R-:W-:Y:S02]  /*53820*/  SHF.R.U32.HI R74, RZ, 0x8, R74 ;  /* 0x00000008ff4a7819 */ /* 0x000fe4000001164a */
[----:B------:R-:W-:Y:S02]  /*53830*/  SHF.R.U32.HI R89, RZ, 0x8, R89 ;  /* 0x00000008ff597819 */ /* 0x000fe40000011659 */
[----:B------:R-:W-:Y:S02]  /*53840*/  PRMT R60, R104, 0x3340, R95 ;  /* 0x00003340683c7816 */ /* 0x000fe4000000005f */
[----:B------:R-:W-:Y:S02]  /*53850*/  LOP3.LUT R89, R89, 0xffff, RZ, 0xc0, !PT ;  /* 0x0000ffff59597812 */ /* 0x000fe400078ec0ff */
[----:B------:R-:W-:Y:S02]  /*53860*/  LOP3.LUT R74, R74, 0xffff, RZ, 0xc0, !PT ;  /* 0x0000ffff4a4a7812 */ /* 0x000fe400078ec0ff */
[----:B------:R-:W-:-:S02]  /*53870*/  SHF.R.U32.HI R188, RZ, 0x8, R188 ;  /* 0x00000008ffbc7819 */ /* 0x000fc400000116bc */
[----:B------:R-:W-:Y:S02]  /*53880*/  SHF.R.U32.HI R65, RZ, 0x8, R65 ;  /* 0x00000008ff417819 */ /* 0x000fe40000011641 */
[----:B------:R-:W-:Y:S01]  /*53890*/  SHF.R.U32.HI R192, RZ, 0x8, R192 ;  /* 0x00000008ffc07819 */ /* 0x000fe200000116c0 */
[----:B------:R-:W3:Y:S01]  /*538a0*/  LDS.128 R16, [R4] ;  /* 0x0000000004107984 */ /* 0x000ee20000000c00 */
[----:B------:R-:W-:Y:S02]  /*538b0*/  SHF.R.U32.HI R67, RZ, 0x8, R67 ;  /* 0x00000008ff437819 */ /* 0x000fe40000011643 */
[----:B------:R-:W-:Y:S02]  /*538c0*/  SHF.R.U32.HI R194, RZ, 0x8, R194 ;  /* 0x00000008ffc27819 */ /* 0x000fe400000116c2 */
[----:B------:R-:W-:Y:S02]  /*538d0*/  SHF.R.U32.HI R104, RZ, 0x8, R104 ;  /* 0x00000008ff687819 */ /* 0x000fe40000011668 */
[----:B------:R-:W-:-:S02]  /*538e0*/  SHF.R.U32.HI R95, RZ, 0x8, R95 ;  /* 0x00000008ff5f7819 */ /* 0x000fc4000001165f */
[----:B------:R-:W-:Y:S02]  /*538f0*/  SHF.R.U32.HI R106, RZ, 0x8, R106 ;  /* 0x00000008ff6a7819 */ /* 0x000fe4000001166a */
[----:B------:R-:W-:Y:S02]  /*53900*/  SHF.R.U32.HI R99, RZ, 0x8, R99 ;  /* 0x00000008ff637819 */ /* 0x000fe40000011663 */
[----:B------:R-:W-:Y:S02]  /*53910*/  SHF.R.U32.HI R114, RZ, 0x8, R114 ;  /* 0x00000008ff727819 */ /* 0x000fe40000011672 */
[----:B------:R-:W-:Y:S02]  /*53920*/  PRMT R74, R74, 0x3340, R89 ;  /* 0x000033404a4a7816 */ /* 0x000fe40000000059 */
[----:B------:R-:W-:Y:S02]  /*53930*/  LOP3.LUT R65, R65, 0xffff, RZ, 0xc0, !PT ;  /* 0x0000ffff41417812 */ /* 0x000fe400078ec0ff */
        /* <DEDUP_REMOVED lines=18> */
[----:B------:R-:W-:-:S02]  /*53a60*/  LOP3.LUT R161, R161, 0xffff, RZ, 0xc0, !PT ;  /* 0x0000ffffa1a17812 */ /* 0x000fc400078ec0ff */
[----:B------:R-:W-:Y:S02]  /*53a70*/  PRMT R130, R65, 0x5410, R130 ;  /* 0x0000541041827816 */ /* 0x000fe40000000082 */
[----:B------:R-:W-:Y:S02]  /*53a80*/  PRMT R142, R67, 0x5410, R142 ;  /* 0x00005410438e7816 */ /* 0x000fe4000000008e */
[----:B------:R-:W-:Y:S02]  /*53a90*/  PRMT R112, R95, 0x5410, R64 ;  /* 0x000054105f707816 */ /* 0x000fe40000000040 */
[----:B------:R-:W-:Y:S02]  /*53aa0*/  PRMT R99, R99, 0x5410, R66 ;  /* 0x0000541063637816 */ /* 0x000fe40000000042 */
[--C-:B------:R-:W-:Y:S02]  /*53ab0*/  PRMT R64, R21, 0x4210, R160.reuse ;  /* 0x0000421015407816 */ /* 0x100fe400000000a0 */
[----:B------:R-:W-:-:S02]  /*53ac0*/  PRMT R65, R37, 0x5210, R160 ;  /* 0x0000521025417816 */ /* 0x000fc400000000a0 */
[--C-:B------:R-:W-:Y:S01]  /*53ad0*/  PRMT R66, R20, 0x4210, R161.reuse ;  /* 0x0000421014427816 */ /* 0x100fe200000000a1 */
[----:B------:R-:W-:Y:S01]  /*53ae0*/  BAR.SYNC.DEFER_BLOCKING 0x0 ;  /* 0x0000000000007b1d */ /* 0x000fe20000010000 */
[----:B------:R-:W-:-:S05]  /*53af0*/  PRMT R67, R70, 0x5210, R161 ;  /* 0x0000521046437816 */ /* 0x000fca00000000a1 */
[----:B------:R4:W-:Y:S02]  /*53b00*/  STSM.16.M88.4 [R31], R64 ;  /* 0x000000401f007844 */ /* 0x0009e40000000200 */
[----:B------:R-:W-:Y:S01]  /*53b10*/  BAR.SYNC.DEFER_BLOCKING 0x0 ;  /* 0x0000000000007b1d */ /* 0x000fe20000010000 */
[----:B------:R-:W-:Y:S02]  /*53b20*/  LOP3.LUT R122, R122, 0xffff, RZ, 0xc0, !PT ;  /* 0x0000ffff7a7a7812 */ /* 0x000fe400078ec0ff */
[----:B------:R-:W-:Y:S02]  /*53b30*/  LOP3.LUT R103, R126, 0xffff, RZ, 0xc0, !PT ;  /* 0x0000ffff7e677812 */ /* 0x000fe400078ec0ff */
[----:B------:R-:W-:Y:S02]  /*53b40*/  LOP3.LUT R138, R138, 0xffff, RZ, 0xc0, !PT ;  /* 0x0000ffff8a8a7812 */ /* 0x000fe400078ec0ff */
[----:B------:R-:W-:Y:S02]  /*53b50*/  SHF.R.U32.HI R166, RZ, 0x8, R166 ;  /* 0x00000008ffa67819 */ /* 0x000fe400000116a6 */
[----:B------:R-:W-:-:S02]  /*53b60*/  SHF.R.U32.HI R162, RZ, 0x8, R162 ;  /* 0x00000008ffa27819 */ /* 0x000fc400000116a2 */
[----:B------:R-:W-:Y:S02]  /*53b70*/  SHF.R.U32.HI R163, RZ, 0x8, R163 ;  /* 0x00000008ffa37819 */ /* 0x000fe400000116a3 */
[----:B------:R-:W-:Y:S02]  /*53b80*/  SHF.R.U32.HI R164, RZ, 0x8, R164 ;  /* 0x00000008ffa47819 */ /* 0x000fe400000116a4 */
[----:B------:R-:W-:Y:S02]  /*53b90*/  SHF.R.U32.HI R167, RZ, 0x8, R167 ;  /* 0x00000008ffa77819 */ /* 0x000fe400000116a7 */
[----:B------:R-:W-:Y:S01]  /*53ba0*/  PRMT R60, R60, 0x5410, R97 ;  /* 0x000054103c3c7816 */ /* 0x000fe20000000061 */
[----:B------:R-:W1:Y:S01]  /*53bb0*/  LDS.128 R20, [R4] ;  /* 0x0000000004147984 */ /* 0x000e620000000c00 */
[----:B------:R-:W-:Y:S02]  /*53bc0*/  PRMT R97, R105, 0x3340, R0 ;  /* 0x0000334069617816 */ /* 0x000fe40000000000 */
[----:B------:R-:W-:-:S02]  /*53bd0*/  PRMT R98, R122, 0x3340, R103 ;  /* 0x000033407a627816 */ /* 0x000fc40000000067 */
[----:B------:R-:W-:Y:S02]  /*53be0*/  PRMT R117, R111, 0x3340, R0 ;  /* 0x000033406f757816 */ /* 0x000fe40000000000 */
[----:B------:R-:W-:Y:S02]  /*53bf0*/  PRMT R94, R138, 0x3340, R113 ;  /* 0x000033408a5e7816 */ /* 0x000fe40000000071 */
[----:B------:R-:W-:Y:S02]  /*53c00*/  LOP3.LUT R51, R166, 0xffff, RZ, 0xc0, !PT ;  /* 0x0000ffffa6337812 */ /* 0x000fe400078ec0ff */
[----:B------:R-:W-:Y:S02]  /*53c10*/  LOP3.LUT R162, R162, 0xffff, RZ, 0xc0, !PT ;  /* 0x0000ffffa2a27812 */ /* 0x000fe400078ec0ff */
[----:B------:R-:W-:Y:S02]  /*53c20*/  LOP3.LUT R164, R164, 0xffff, RZ, 0xc0, !PT ;  /* 0x0000ffffa4a47812 */ /* 0x000fe400078ec0ff */
        /* <DEDUP_REMOVED lines=11> */
[----:B------:R-:W-:Y:S02]  /*53ce0*/  LOP3.LUT R2, R169, 0xffff, RZ, 0xc0, !PT ;  /* 0x0000ffffa9027812 */ /* 0x000fe400078ec0ff */
[----:B------:R-:W-:-:S02]  /*53cf0*/  PRMT R144, R69, 0x5410, R144 ;  /* 0x0000541045907816 */ /* 0x000fc40000000090 */
[----:B------:R-:W-:Y:S02]  /*53d00*/  PRMT R146, R71, 0x5410, R146 ;  /* 0x0000541047927816 */ /* 0x000fe40000000092 */
[--C-:B------:R-:W-:Y:S02]  /*53d10*/  PRMT R68, R7, 0x4210, R168.reuse ;  /* 0x0000421007447816 */ /* 0x100fe400000000a8 */
[----:B------:R-:W-:Y:S02]  /*53d20*/  PRMT R69, R47, 0x5210, R168 ;  /* 0x000052102f457816 */ /* 0x000fe400000000a8 */
[--C-:B------:R-:W-:Y:S02]  /*53d30*/  PRMT R70, R49, 0x4210, R2.reuse ;  /* 0x0000421031467816 */ /* 0x100fe40000000002 */
[----:B------:R-:W-:Y:S01]  /*53d40*/  PRMT R71, R51, 0x5210, R2 ;  /* 0x0000521033477816 */ /* 0x000fe20000000002 */
[----:B------:R-:W-:Y:S06]  /*53d50*/  BAR.SYNC.DEFER_BLOCKING 0x0 ;  /* 0x0000000000007b1d */ /* 0x000fec0000010000 */
[----:B------:R-:W-:Y:S02]  /*53d60*/  STSM.16.M88.4 [R31], R68 ;  /* 0x000000441f007844 */ /* 0x000fe40000000200 */
[----:B------:R-:W-:Y:S01]  /*53d70*/  BAR.SYNC.DEFER_BLOCKING 0x0 ;  /* 0x0000000000007b1d */ /* 0x000fe20000010000 */
[----:B------:R-:W-:-:S04]  /*53d80*/  SHF.R.U32.HI R170, RZ, 0x8, R170 ;  /* 0x00000008ffaa7819 */ /* 0x000fc800000116aa */
[----:B------:R-:W-:-:S04]  /*53d90*/  LOP3.LUT R170, R170, 0xffff, RZ, 0xc0, !PT ;  /* 0x0000ffffaaaa7812 */ /* 0x000fc800078ec0ff */
[----:B------:R-:W-:Y:S01]  /*53da0*/  PRMT R53, R170, 0x3340, R53 ;  /* 0x00003340aa357816 */ /* 0x000fe20000000035 */
[----:B------:R-:W1:Y:S03]  /*53db0*/  LDS.128 R56, [R4] ;  /* 0x0000000004387984 */ /* 0x000e660000000c00 */
[----:B------:R-:W-:Y:S02]  /*53dc0*/  PRMT R53, R53, 0x5410, R108 ;  /* 0x0000541035357816 */ /* 0x000fe4000000006c */
[----:B------:R-:W-:Y:S02]  /*53dd0*/  LOP3.LUT R176, R176, 0xffff, RZ, 0xc0, !PT ;  /* 0x0000ffffb0b07812 */ /* 0x000fe400078ec0ff */
[----:B------:R-:W-:Y:S02]  /*53de0*/  LOP3.LUT R2, R177, 0xffff, RZ, 0xc0, !PT ;  /* 0x0000ffffb1027812 */ /* 0x000fe400078ec0ff */
[----:B----4-:R-:W-:-:S02]  /*53df0*/  PRMT R64, R45, 0x4210, R176 ;  /* 0x000042102d407816 */ /* 0x010fc400000000b0 */
[----:B------:R-:W-:Y:S02]  /*53e00*/  PRMT R65, R53, 0x5210, R176 ;  /* 0x0000521035417816 */ /* 0x000fe400000000b0 */
[--C-:B------:R-:W-:Y:S02]  /*53e10*/  PRMT R66, R43, 0x4210, R2.reuse ;  /* 0x000042102b427816 */ /* 0x100fe40000000002 */
[----:B------:R-:W-:Y:S01]  /*53e20*/  PRMT R67, R41, 0x5210, R2 ;  /* 0x0000521029437816 */ /* 0x000fe20000000002 */
[----:B------:R-:W-:Y:S06]  /*53e30*/  BAR.SYNC.DEFER_BLOCKING 0x0 ;  /* 0x0000000000007b1d */ /* 0x000fec0000010000 */
[----:B------:R4:W-:Y:S02]  /*53e40*/  STSM.16.M88.4 [R31], R64 ;  /* 0x000000401f007844 */ /* 0x0009e40000000200 */
[----:B------:R-:W-:Y:S01]  /*53e50*/  BAR.SYNC.DEFER_BLOCKING 0x0 ;  /* 0x0000000000007b1d */ /* 0x000fe20000010000 */
[----:B------:R-:W-:-:S02]  /*53e60*/  SHF.R.U32.HI R179, RZ, 0x8, R179 ;  /* 0x00000008ffb37819 */ /* 0x000fc400000116b3 */
[----:B------:R-:W-:Y:S02]  /*53e70*/  SHF.R.U32.HI R180, RZ, 0x8, R180 ;  /* 0x00000008ffb47819 */ /* 0x000fe400000116b4 */
[----:B------:R-:W-:Y:S02]  /*53e80*/  SHF.R.U32.HI R185, RZ, 0x8, R185 ;  /* 0x00000008ffb97819 */ /* 0x000fe400000116b9 */
[----:B------:R-:W-:Y:S02]  /*53e90*/  LOP3.LUT R63, R180, 0xffff, RZ, 0xc0, !PT ;  /* 0x0000ffffb43f7812 */ /* 0x000fe400078ec0ff */
[----:B------:R-:W-:Y:S02]  /*53ea0*/  LOP3.LUT R126, R179, 0xffff, RZ, 0xc0, !PT ;  /* 0x0000ffffb37e7812 */ /* 0x000fe400078ec0ff */
[----:B------:R-:W-:Y:S02]  /*53eb0*/  SHF.R.U32.HI R82, RZ, 0x8, R82 ;  /* 0x00000008ff527819 */ /* 0x000fe40000011652 */
[----:B------:R-:W-:Y:S01]  /*53ec0*/  LOP3.LUT R185, R185, 0xffff, RZ, 0xc0, !PT ;  /* 0x0000ffffb9b97812 */ /* 0x000fe200078ec0ff */
[----:B------:R-:W1:Y:S01]  /*53ed0*/  LDS.128 R68, [R4] ;  /* 0x0000000004447984 */ /* 0x000e620000000c00 */
[----:B------:R-:W-:-:S02]  /*53ee0*/  PRMT R63, R126, 0x3340, R63 ;  /* 0x000033407e3f7816 */ /* 0x000fc4000000003f */
[----:B------:R-:W-:Y:S02]  /*53ef0*/  LOP3.LUT R83, R82, 0xffff, RZ, 0xc0, !PT ;  /* 0x0000ffff52537812 */ /* 0x000fe400078ec0ff */
[--C-:B------:R-:W-:Y:S02]  /*53f00*/  PRMT R126, R185, 0x3340, R0.reuse ;  /* 0x00003340b97e7816 */ /* 0x100fe40000000000 */
[----:B------:R-:W-:Y:S02]  /*53f10*/  PRMT R83, R83, 0x3340, R0 ;  /* 0x0000334053537816 */ /* 0x000fe40000000000 */
[----:B------:R-:W-:Y:S02]  /*53f20*/  PRMT R63, R63, 0x5410, R126 ;  /* 0x000054103f3f7816 */ /* 0x000fe4000000007e */
[----:B------:R-:W-:Y:S02]  /*53f30*/  LOP3.LUT R182, R182, 0xffff, RZ, 0xc0, !PT ;  /* 0x0000ffffb6b67812 */ /* 0x000fe400078ec0ff */
[----:B------:R-:W-:-:S02]  /*53f40*/  LOP3.LUT R184, R184, 0xffff, RZ, 0xc0, !PT ;  /* 0x0000ffffb8b87812 */ /* 0x000fc400078ec0ff */
[----:B------:R-:W-:Y:S02]  /*53f50*/  PRMT R154, R73, 0x5410, R154 ;  /* 0x00005410499a7816 */ /* 0x000fe4000000009a */
[----:B------:R-:W-:Y:S02]  /*53f60*/  PRMT R104, R72, 0x5410, R81 ;  /* 0x0000541048687816 */ /* 0x000fe40000000051 */
[----:B------:R-:W-:Y:S02]  /*53f70*/  PRMT R106, R74, 0x5410, R83 ;  /* 0x000054104a6a7816 */ /* 0x000fe40000000053 */
[--C-:B------:R-:W-:Y:S02]  /*53f80*/  PRMT R72, R39, 0x4210, R182.reuse ;  /* 0x0000421027487816 */ /* 0x100fe400000000b6 */
[----:B------:R-:W-:Y:S02]  /*53f90*/  PRMT R73, R79, 0x5210, R182 ;  /* 0x000052104f497816 */ /* 0x000fe400000000b6 */
[----:B------:R-:W-:-:S02]  /*53fa0*/  PRMT R74, R55, 0x4210, R184 ;  /* 0x00004210374a7816 */ /* 0x000fc400000000b8 */
[----:B------:R-:W-:Y:S01]  /*53fb0*/  PRMT R75, R63, 0x5210, R184 ;  /* 0x000052103f4b7816 */ /* 0x000fe200000000b8 */
[----:B------:R-:W-:Y:S01]  /*53fc0*/  BAR.SYNC.DEFER_BLOCKING 0x0 ;  /* 0x0000000000007b1d */ /* 0x000fe20000010000 */
[----:B------:R-:W-:Y:S02]  /*53fd0*/  SHF.R.U32.HI R105, RZ, 0x8, R105 ;  /* 0x00000008ff697819 */ /* 0x000fe40000011669 */
[----:B------:R-:W-:Y:S02]  /*53fe0*/  SHF.R.U32.HI R120, RZ, 0x8, R120 ;  /* 0x00000008ff787819 */ /* 0x000fe40000011678 */
[----:B------:R-:W-:Y:S02]  /*53ff0*/  SHF.R.U32.HI R101, RZ, 0x8, R101 ;  /* 0x00000008ff657819 */ /* 0x000fe40000011665 */
[----:B------:R-:W-:Y:S02]  /*54000*/  SHF.R.U32.HI R122, RZ, 0x8, R122 ;  /* 0x00000008ff7a7819 */ /* 0x000fe4000001167a */
[----:B------:R-:W-:Y:S01]  /*54010*/  SHF.R.U32.HI R103, RZ, 0x8, R103 ;  /* 0x00000008ff677819 */ /* 0x000fe20000011667 */
[----:B------:R-:W-:Y:S01]  /*54020*/  STSM.16.M88.4 [R31], R72 ;  /* 0x000000481f007844 */ /* 0x000fe20000000200 */
[----:B------:R-:W-:Y:S01]  /*54030*/  BAR.SYNC.DEFER_BLOCKING 0x0 ;  /* 0x0000000000007b1d */ /* 0x000fe20000010000 */
        /* <DEDUP_REMOVED lines=8> */
[----:B------:R-:W-:Y:S02]  /*540c0*/  PRMT R114, R101, 0x5410, R80 ;  /* 0x0000541065727816 */ /* 0x000fe40000000050 */
[----:B------:R-:W-:Y:S02]  /*540d0*/  PRMT R120, R103, 0x5410, R82 ;  /* 0x0000541067787816 */ /* 0x000fe40000000052 */
[----:B------:R-:W1:Y:S01]  /*540e0*/  LDS.128 R80, [R4] ;  /* 0x0000000004507984 */ /* 0x000e620000000c00 */
[----:B------:R-:W-:Y:S02]  /*540f0*/  SHF.R.U32.HI R189, RZ, 0x8, R189 ;  /* 0x00000008ffbd7819 */ /* 0x000fe400000116bd */
[----:B------:R-:W-:Y:S02]  /*54100*/  SHF.R.U32.HI R190, RZ, 0x8, R190 ;  /* 0x00000008ffbe7819 */ /* 0x000fe400000116be */
[----:B------:R-:W-:-:S02]  /*54110*/  SHF.R.U32.HI R193, RZ, 0x8, R193 ;  /* 0x00000008ffc17819 */ /* 0x000fc400000116c1 */
[----:B------:R-:W-:Y:S02]  /*54120*/  LOP3.LUT R190, R190, 0xffff, RZ, 0xc0, !PT ;  /* 0x0000ffffbebe7812 */ /* 0x000fe400078ec0ff */
[----:B------:R-:W-:Y:S02]  /*54130*/  LOP3.LUT R189, R189, 0xffff, RZ, 0xc0, !PT ;  /* 0x0000ffffbdbd7812 */ /* 0x000fe400078ec0ff */
[----:B------:R-:W-:Y:S02]  /*54140*/  LOP3.LUT R193, R193, 0xffff, RZ, 0xc0, !PT ;  /* 0x0000ffffc1c17812 */ /* 0x000fe400078ec0ff */
[----:B------:R-:W-:Y:S02]  /*54150*/  PRMT R115, R189, 0x3340, R190 ;  /* 0x00003340bd737816 */ /* 0x000fe400000000be */
[----:B------:R-:W-:Y:S02]  /*54160*/  PRMT R140, R193, 0x3340, R0 ;  /* 0x00003340c18c7816 */ /* 0x000fe40000000000 */
[----:B------:R-:W-:-:S02]  /*54170*/  LOP3.LUT R3, R186, 0xffff, RZ, 0xc0, !PT ;  /* 0x0000ffffba037812 */ /* 0x000fc400078ec0ff */
[----:B------:R-:W-:Y:S02]  /*54180*/  PRMT R140, R115, 0x5410, R140 ;  /* 0x00005410738c7816 */ /* 0x000fe4000000008c */
[----:B------:R-:W-:Y:S02]  /*54190*/  LOP3.LUT R187, R187, 0xffff, RZ, 0xc0, !PT ;  /* 0x0000ffffbbbb7812 */ /* 0x000fe400078ec0ff */
[--C-:B----4-:R-:W-:Y:S02]  /*541a0*/  PRMT R64, R32, 0x4210, R3.reuse ;  /* 0x0000421020407816 */ /* 0x110fe40000000003 */
[----:B------:R-:W-:Y:S02]  /*541b0*/  PRMT R65, R130, 0x5210, R3 ;  /* 0x0000521082417816 */ /* 0x000fe40000000003 */
[--C-:B------:R-:W-:Y:S02]  /*541c0*/  PRMT R66, R28, 0x4210, R187.reuse ;  /* 0x000042101c427816 */ /* 0x100fe400000000bb */
[----:B------:R-:W-:Y:S01]  /*541d0*/  PRMT R67, R140, 0x5210, R187 ;  /* 0x000052108c437816 */ /* 0x000fe200000000bb */
[----:B------:R-:W-:Y:S01]  /*541e0*/  BAR.SYNC.DEFER_BLOCKING 0x0 ;  /* 0x0000000000007b1d */ /* 0x000fe20000010000 */
[----:B------:R-:W-:-:S02]  /*541f0*/  SHF.R.U32.HI R93, RZ, 0x8, R93 ;  /* 0x00000008ff5d7819 */ /* 0x000fc4000001165d */
[----:B------:R-:W-:Y:S02]  /*54200*/  SHF.R.U32.HI R90, RZ, 0x8, R90 ;  /* 0x00000008ff5a7819 */ /* 0x000fe4000001165a */
[----:B------:R-:W-:Y:S01]  /*54210*/  LOP3.LUT R93, R93, 0xffff, RZ, 0xc0, !PT ;  /* 0x0000ffff5d5d7812 */ /* 0x000fe200078ec0ff */
[----:B------:R-:W-:Y:S02]  /*54220*/  STSM.16.M88.4 [R31], R64 ;  /* 0x000000401f007844 */ /* 0x000fe40000000200 */
[----:B------:R-:W-:Y:S01]  /*54230*/  BAR.SYNC.DEFER_BLOCKING 0x0 ;  /* 0x0000000000007b1d */ /* 0x000fe20000010000 */
[----:B------:R-:W-:-:S04]  /*54240*/  LOP3.LUT R90, R90, 0xffff, RZ, 0xc0, !PT ;  /* 0x0000ffff5a5a7812 */ /* 0x000fc800078ec0ff */
[----:B------:R-:W-:Y:S02]  /*54250*/  PRMT R90, R90, 0x3340, R93 ;  /* 0x000033405a5a7816 */ /* 0x000fe4000000005d */
[----:B------:R-:W-:Y:S02]  /*54260*/  LOP3.LUT R37, R36, 0xffff, RZ, 0xc0, !PT ;  /* 0x0000ffff24257812 */ /* 0x000fe400078ec0ff */
[----:B------:R-:W-:Y:S01]  /*54270*/  LOP3.LUT R39, R38, 0xffff, RZ, 0xc0, !PT ;  /* 0x0000ffff26277812 */ /* 0x000fe200078ec0ff */
[----:B------:R-:W4:Y:S01]  /*54280*/  LDS.128 R92, [R4] ;  /* 0x00000000045c7984 */ /* 0x000f220000000c00 */
[----:B------:R-:W-:Y:S02]  /*54290*/  PRMT R36, R24, 0x4210, R37 ;  /* 0x0000421018247816 */ /* 0x000fe40000000025 */
[----:B------:R-:W-:Y:S02]  /*542a0*/  PRMT R38, R42, 0x4210, R39 ;  /* 0x000042102a267816 */ /* 0x000fe40000000027 */
[----:B------:R-:W-:-:S02]  /*542b0*/  PRMT R37, R142, 0x5210, R37 ;  /* 0x000052108e257816 */ /* 0x000fc40000000025 */
[----:B------:R-:W-:Y:S01]  /*542c0*/  PRMT R39, R144, 0x5210, R39 ;  /* 0x0000521090277816 */ /* 0x000fe20000000027 */
[----:B------:R-:W-:Y:S01]  /*542d0*/  BAR.SYNC.DEFER_BLOCKING 0x0 ;  /* 0x0000000000007b1d */ /* 0x000fe20000010000 */
[----:B------:R-:W-:Y:S02]  /*542e0*/  SHF.R.U32.HI R88, RZ, 0x8, R88 ;  /* 0x00000008ff587819 */ /* 0x000fe40000011658 */
[----:B------:R-:W-:Y:S02]  /*542f0*/  SHF.R.U32.HI R91, RZ, 0x8, R91 ;  /* 0x00000008ff5b7819 */ /* 0x000fe4000001165b */
[----:B------:R-:W-:Y:S02]  /*54300*/  LOP3.LUT R88, R88, 0xffff, RZ, 0xc0, !PT ;  /* 0x0000ffff58587812 */ /* 0x000fe400078ec0ff */
[----:B------:R-:W-:Y:S01]  /*54310*/  LOP3.LUT R91, R91, 0xffff, RZ, 0xc0, !PT ;  /* 0x0000ffff5b5b7812 */ /* 0x000fe200078ec0ff */
[----:B------:R-:W-:Y:S03]  /*54320*/  STSM.16.M88.4 [R31], R36 ;  /* 0x000000241f007844 */ /* 0x000fe60000000200 */
[----:B------:R-:W-:-:S02]  /*54330*/  PRMT R88, R88, 0x3340, R91 ;  /* 0x0000334058587816 */ /* 0x000fc4000000005b */
[----:B------:R-:W-:Y:S02]  /*54340*/  PRMT R87, R87, 0x3340, R0 ;  /* 0x0000334057577816 */ /* 0x000fe40000000000 */
[----:B------:R-:W-:Y:S02]  /*54350*/  PRMT R108, R88, 0x5410, R85 ;  /* 0x00005410586c7816 */ /* 0x000fe40000000055 */
[----:B------:R-:W-:Y:S01]  /*54360*/  PRMT R110, R90, 0x5410, R87 ;  /* 0x000054105a6e7816 */ /* 0x000fe20000000057 */
[----:B------:R-:W-:Y:S01]  /*54370*/  BAR.SYNC.DEFER_BLOCKING 0x0 ;  /* 0x0000000000007b1d */ /* 0x000fe20000010000 */
[----:B------:R-:W-:Y:S02]  /*54380*/  LOP3.LUT R3, R52, 0xffff, RZ, 0xc0, !PT ;  /* 0x0000ffff34037812 */ /* 0x000fe400078ec0ff */
[----:B------:R-:W-:Y:S02]  /*54390*/  LOP3.LUT R5, R54, 0xffff, RZ, 0xc0, !PT ;  /* 0x0000ffff36057812 */ /* 0x000fe400078ec0ff */
[--C-:B------:R-:W-:Y:S01]  /*543a0*/  PRMT R32, R34, 0x4210, R3.reuse ;  /* 0x0000421022207816 */ /* 0x100fe20000000003 */
[----:B------:R-:W4:Y:S01]  /*543b0*/  LDS.128 R88, [R4] ;  /* 0x0000000004587984 */ /* 0x000f220000000c00 */
[----:B------:R-:W-:-:S02]  /*543c0*/  PRMT R33, R146, 0x5210, R3 ;  /* 0x0000521092217816 */ /* 0x000fc40000000003 */
[--C-:B------:R-:W-:Y:S02]  /*543d0*/  PRMT R34, R30, 0x4210, R5.reuse ;  /* 0x000042101e227816 */ /* 0x100fe40000000005 */
[----:B------:R-:W-:Y:S01]  /*543e0*/  PRMT R35, R154, 0x5210, R5 ;  /* 0x000052109a237816 */ /* 0x000fe20000000005 */
[----:B------:R-:W-:Y:S06]  /*543f0*/  BAR.SYNC.DEFER_BLOCKING 0x0 ;  /* 0x0000000000007b1d */ /* 0x000fec0000010000 */
[----:B------:R0:W-:Y:S01]  /*54400*/  STSM.16.M88.4 [R31], R32 ;  /* 0x000000201f007844 */ /* 0x0001e20000000200 */
[----:B------:R-:W-:-:S02]  /*54410*/  LOP3.LUT R3, R84, 0xffff, RZ, 0xc0, !PT ;  /* 0x0000ffff54037812 */ /* 0x000fc400078ec0ff */
[----:B------:R-:W-:Y:S01]  /*54420*/  LOP3.LUT R5, R86, 0xffff, RZ, 0xc0, !PT ;  /* 0x0000ffff56057812 */ /* 0x000fe200078ec0ff */
[----:B------:R-:W-:Y:S01]  /*54430*/  BAR.SYNC.DEFER_BLOCKING 0x0 ;  /* 0x0000000000007b1d */ /* 0x000fe20000010000 */
[----:B------:R-:W-:Y:S02]  /*54440*/  LOP3.LUT R25, R25, 0xffff, RZ, 0xc0, !PT ;  /* 0x0000ffff19197812 */ /* 0x000fe400078ec0ff */
[----:B------:R-:W-:Y:S02]  /*54450*/  LOP3.LUT R27, R27, 0xffff, RZ, 0xc0, !PT ;  /* 0x0000ffff1b1b7812 */ /* 0x000fe400078ec0ff */
[----:B------:R-:W-:Y:S01]  /*54460*/  PRMT R24, R26, 0x4210, R25 ;  /* 0x000042101a187816 */ /* 0x000fe20000000019 */
[----:B------:R-:W4:Y:S01]  /*54470*/  LDS.128 R84, [R4] ;  /* 0x0000000004547984 */ /* 0x000f220000000c00 */
[----:B------:R-:W-:Y:S02]  /*54480*/  PRMT R26, R50, 0x4210, R27 ;  /* 0x00004210321a7816 */ /* 0x000fe4000000001b */
[----:B------:R-:W-:-:S02]  /*54490*/  PRMT R25, R76, 0x5210, R25 ;  /* 0x000052104c197816 */ /* 0x000fc40000000019 */
[----:B------:R-:W-:Y:S01]  /*544a0*/  PRMT R27, R78, 0x5210, R27 ;  /* 0x000052104e1b7816 */ /* 0x000fe2000000001b */
[----:B------:R-:W-:Y:S06]  /*544b0*/  BAR.SYNC.DEFER_BLOCKING 0x0 ;  /* 0x0000000000007b1d */ /* 0x000fec0000010000 */
[----:B------:R2:W-:Y:S02]  /*544c0*/  STSM.16.M88.4 [R31], R24 ;  /* 0x000000181f007844 */ /* 0x0005e40000000200 */
[----:B------:R-:W-:Y:S01]  /*544d0*/  BAR.SYNC.DEFER_BLOCKING 0x0 ;  /* 0x0000000000007b1d */ /* 0x000fe20000010000 */
[----:B0-----:R-:W-:-:S02]  /*544e0*/  PRMT R32, R46, 0x4210, R3 ;  /* 0x000042102e207816 */ /* 0x001fc40000000003 */
[----:B------:R-:W-:-:S03]  /*544f0*/  PRMT R33, R104, 0x5210, R3 ;  /* 0x0000521068217816 */ /* 0x000fc60000000003 */
[----:B------:R-:W0:Y:S01]  /*54500*/  LDS.128 R76, [R4] ;  /* 0x00000000044c7984 */ /* 0x000e220000000c00 */
[--C-:B------:R-:W-:Y:S02]  /*54510*/  PRMT R34, R44, 0x4210, R5.reuse ;  /* 0x000042102c227816 */ /* 0x100fe40000000005 */
[----:B------:R-:W-:Y:S01]  /*54520*/  PRMT R35, R106, 0x5210, R5 ;  /* 0x000052106a237816 */ /* 0x000fe20000000005 */
[----:B------:R-:W-:Y:S06]  /*54530*/  BAR.SYNC.DEFER_BLOCKING 0x0 ;  /* 0x0000000000007b1d */ /* 0x000fec0000010000 */
[----:B------:R3:W-:Y:S02]  /*54540*/  STSM.16.M88.4 [R31], R32 ;  /* 0x000000201f007844 */ /* 0x0007e40000000200 */
[----:B------:R-:W-:Y:S01]  /*54550*/  BAR.SYNC.DEFER_BLOCKING 0x0 ;  /* 0x0000000000007b1d */ /* 0x000fe20000010000 */
[----:B------:R-:W-:-:S02]  /*54560*/  LOP3.LUT R3, R100, 0xffff, RZ, 0xc0, !PT ;  /* 0x0000ffff64037812 */ /* 0x000fc400078ec0ff */
[----:B------:R-:W-:-:S03]  /*54570*/  LOP3.LUT R5, R102, 0xffff, RZ, 0xc0, !PT ;  /* 0x0000ffff66057812 */ /* 0x000fc600078ec0ff */
[----:B------:R-:W0:Y:S01]  /*54580*/  LDS.128 R72, [R4] ;  /* 0x0000000004487984 */ /* 0x000e220000000c00 */
[--C-:B------:R-:W-:Y:S02]  /*54590*/  PRMT R40, R40, 0x4210, R3.reuse ;  /* 0x0000421028287816 */ /* 0x100fe40000000003 */
[----:B------:R-:W-:Y:S02]  /*545a0*/  PRMT R41, R108, 0x5210, R3 ;  /* 0x000052106c297816 */ /* 0x000fe40000000003 */
[--C-:B------:R-:W-:Y:S02]  /*545b0*/  PRMT R42, R62, 0x4210, R5.reuse ;  /* 0x000042103e2a7816 */ /* 0x100fe40000000005 */
[----:B------:R-:W-:Y:S01]  /*545c0*/  PRMT R43, R110, 0x5210, R5 ;  /* 0x000052106e2b7816 */ /* 0x000fe20000000005 */
[----:B------:R-:W-:Y:S06]  /*545d0*/  BAR.SYNC.DEFER_BLOCKING 0x0 ;  /* 0x0000000000007b1d */ /* 0x000fec0000010000 */
[----:B------:R-:W-:Y:S02]  /*545e0*/  STSM.16.M88.4 [R31], R40 ;  /* 0x000000281f007844 */ /* 0x000fe40000000200 */
[----:B------:R-:W-:Y:S01]  /*545f0*/  BAR.SYNC.DEFER_BLOCKING 0x0 ;  /* 0x0000000000007b1d */ /* 0x000fe20000010000 */
[----:B------:R-:W-:-:S02]  /*54600*/  LOP3.LUT R3, R116, 0xffff, RZ, 0xc0, !PT ;  /* 0x0000ffff74037812 */ /* 0x000fc400078ec0ff */
[----:B------:R-:W-:-:S03]  /*54610*/  LOP3.LUT R118, R118, 0xffff, RZ, 0xc0, !PT ;  /* 0x0000ffff76767812 */ /* 0x000fc600078ec0ff */
[----:B------:R-:W0:Y:S01]  /*54620*/  LDS.128 R64, [R4] ;  /* 0x0000000004407984 */ /* 0x000e220000000c00 */
[--C-:B--2---:R-:W-:Y:S02]  /*54630*/  PRMT R24, R60, 0x4210, R3.reuse ;  /* 0x000042103c187816 */ /* 0x104fe40000000003 */
[----:B------:R-:W-:Y:S02]  /*54640*/  PRMT R25, R112, 0x5210, R3 ;  /* 0x0000521070197816 */ /* 0x000fe40000000003 */
[--C-:B------:R-:W-:Y:S01]  /*54650*/  PRMT R26, R61, 0x4210, R118.reuse ;  /* 0x000042103d1a7816 */ /* 0x100fe20000000076 */
[----:B------:R-:W-:Y:S01]  /*54660*/  BAR.SYNC.DEFER_BLOCKING 0x0 ;  /* 0x0000000000007b1d */ /* 0x000fe20000010000 */
[----:B------:R-:W-:-:S05]  /*54670*/  PRMT R27, R99, 0x5210, R118 ;  /* 0x00005210631b7816 */ /* 0x000fca0000000076 */
[----:B------:R2:W-:Y:S02]  /*54680*/  STSM.16.M88.4 [R31], R24 ;  /* 0x000000181f007844 */ /* 0x0005e40000000200 */
[----:B------:R-:W-:Y:S01]  /*54690*/  BAR.SYNC.DEFER_BLOCKING 0x0 ;  /* 0x0000000000007b1d */ /* 0x000fe20000010000 */
[----:B------:R-:W-:-:S04]  /*546a0*/  LOP3.LUT R3, R132, 0xffff, RZ, 0xc0, !PT ;  /* 0x0000ffff84037812 */ /* 0x000fc800078ec0ff */
[--C-:B------:R-:W-:Y:S02]  /*546b0*/  PRMT R48, R48, 0x4210, R3.reuse ;  /* 0x0000421030307816 */ /* 0x100fe40000000003 */
[----:B------:R-:W-:Y:S01]  /*546c0*/  PRMT R49, R114, 0x5210, R3 ;  /* 0x0000521072317816 */ /* 0x000fe20000000003 */
[----:B------:R-:W0:Y:S01]  /*546d0*/  LDS.128 R60, [R4] ;  /* 0x00000000043c7984 */ /* 0x000e220000000c00 */
[----:B------:R-:W-:-:S04]  /*546e0*/  LOP3.LUT R3, R134, 0xffff, RZ, 0xc0, !PT ;  /* 0x0000ffff86037812 */ /* 0x000fc800078ec0ff */
[--C-:B------:R-:W-:Y:S02]  /*546f0*/  PRMT R50, R98, 0x4210, R3.reuse ;  /* 0x0000421062327816 */ /* 0x100fe40000000003 */
[----:B------:R-:W-:Y:S01]  /*54700*/  PRMT R51, R120, 0x5210, R3 ;  /* 0x0000521078337816 */ /* 0x000fe20000000003 */
[----:B------:R-:W-:Y:S06]  /*54710*/  BAR.SYNC.DEFER_BLOCKING 0x0 ;  /* 0x0000000000007b1d */ /* 0x000fec0000010000 */
[----:B------:R-:W-:Y:S02]  /*54720*/  STSM.16.M88.4 [R31], R48 ;  /* 0x000000301f007844 */ /* 0x000fe40000000200 */
[----:B------:R-:W-:Y:S01]  /*54730*/  BAR.SYNC.DEFER_BLOCKING 0x0 ;  /* 0x0000000000007b1d */ /* 0x000fe20000010000 */
[----:B------:R-:W-:-:S02]  /*54740*/  SHF.R.U32.HI R136, RZ, 0x8, R136 ;  /* 0x00000008ff887819 */ /* 0x000fc40000011688 */
[----:B------:R-:W-:Y:S02]  /*54750*/  SHF.R.U32.HI R107, RZ, 0x8, R107 ;  /* 0x00000008ff6b7819 */ /* 0x000fe4000001166b */
[----:B------:R-:W-:Y:S02]  /*54760*/  SHF.R.U32.HI R109, RZ, 0x8, R109 ;  /* 0x00000008ff6d7819 */ /* 0x000fe4000001166d */
[----:B------:R-:W-:Y:S02]  /*54770*/  SHF.R.U32.HI R138, RZ, 0x8, R138 ;  /* 0x00000008ff8a7819 */ /* 0x000fe4000001168a */
[----:B------:R-:W-:Y:S02]  /*54780*/  SHF.R.U32.HI R113, RZ, 0x8, R113 ;  /* 0x00000008ff717819 */ /* 0x000fe40000011671 */
[----:B------:R-:W-:Y:S02]  /*54790*/  SHF.R.U32.HI R111, RZ, 0x8, R111 ;  /* 0x00000008ff6f7819 */ /* 0x000fe4000001166f */
[----:B------:R-:W-:-:S02]  /*547a0*/  LOP3.LUT R107, R107, 0xffff, RZ, 0xc0, !PT ;  /* 0x0000ffff6b6b7812 */ /* 0x000fc400078ec0ff */
[----:B------:R-:W-:Y:S01]  /*547b0*/  LOP3.LUT R136, R136, 0xffff, RZ, 0xc0, !PT ;  /* 0x0000ffff88887812 */ /* 0x000fe200078ec0ff */
[----:B------:R-:W0:Y:S01]  /*547c0*/  LDS.128 R52, [R4] ;  /* 0x0000000004347984 */ /* 0x000e220000000c00 */
[----:B------:R-:W-:Y:S02]  /*547d0*/  LOP3.LUT R109, R109, 0xffff, RZ, 0xc0, !PT ;  /* 0x0000ffff6d6d7812 */ /* 0x000fe400078ec0ff */
[----:B------:R-:W-:Y:S02]  /*547e0*/  LOP3.LUT R113, R113, 0xffff, RZ, 0xc0, !PT ;  /* 0x0000ffff71717812 */ /* 0x000fe400078ec0ff */
[----:B------:R-:W-:Y:S02]  /*547f0*/  LOP3.LUT R138, R138, 0xffff, RZ, 0xc0, !PT ;  /* 0x0000ffff8a8a7812 */ /* 0x000fe400078ec0ff */
[----:B------:R-:W-:Y:S02]  /*54800*/  LOP3.LUT R111, R111, 0xffff, RZ, 0xc0, !PT ;  /* 0x0000ffff6f6f7812 */ /* 0x000fe400078ec0ff */
[----:B------:R-:W-:-:S02]  /*54810*/  PRMT R107, R136, 0x3340, R107 ;  /* 0x00003340886b7816 */ /* 0x000fc4000000006b */
[--C-:B------:R-:W-:Y:S02]  /*54820*/  PRMT R122, R109, 0x3340, R0.reuse ;  /* 0x000033406d7a7816 */ /* 0x100fe40000000000 */
[----:B------:R-:W-:Y:S02]  /*54830*/  PRMT R113, R138, 0x3340, R113 ;  /* 0x000033408a717816 */ /* 0x000fe40000000071 */
[----:B------:R-:W-:Y:S02]  /*54840*/  PRMT R128, R111, 0x3340, R0 ;  /* 0x000033406f807816 */ /* 0x000fe40000000000 */
[----:B------:R-:W-:Y:S02]  /*54850*/  PRMT R122, R107, 0x5410, R122 ;  /* 0x000054106b7a7816 */ /* 0x000fe4000000007a */
[----:B------:R-:W-:Y:S02]  /*54860*/  PRMT R113, R113, 0x5410, R128 ;  /* 0x0000541071717816 */ /* 0x000fe40000000080 */
[----:B------:R-:W-:-:S02]  /*54870*/  LOP3.LUT R7, R148, 0xffff, RZ, 0xc0, !PT ;  /* 0x0000ffff94077812 */ /* 0x000fc400078ec0ff */
[----:B------:R-:W-:Y:S02]  /*54880*/  LOP3.LUT R150, R150, 0xffff, RZ, 0xc0, !PT ;  /* 0x0000ffff96967812 */ /* 0x000fe400078ec0ff */
[--C-:B---3--:R-:W-:Y:S02]  /*54890*/  PRMT R32, R96, 0x4210, R7.reuse ;  /* 0x0000421060207816 */ /* 0x108fe40000000007 */
[----:B------:R-:W-:Y:S02]  /*548a0*/  PRMT R33, R122, 0x5210, R7 ;  /* 0x000052107a217816 */ /* 0x000fe40000000007 */
[--C-:B------:R-:W-:Y:S02]  /*548b0*/  PRMT R34, R97, 0x4210, R150.reuse ;  /* 0x0000421061227816 */ /* 0x100fe40000000096 */
[----:B------:R-:W-:Y:S01]  /*548c0*/  PRMT R35, R113, 0x5210, R150 ;  /* 0x0000521071237816 */ /* 0x000fe20000000096 */
[----:B------:R-:W-:Y:S01]  /*548d0*/  BAR.SYNC.DEFER_BLOCKING 0x0 ;  /* 0x0000000000007b1d */ /* 0x000fe20000010000 */
[----:B------:R-:W-:Y:S01]  /*548e0*/  SHF.R.U32.HI R229, RZ, 0x6, R195 ;  /* 0x00000006ffe57819 */ /* 0x000fe200000116c3 */
[----:B------:R-:W-:-:S03]  /*548f0*/  IMAD R5, R119, UR4, RZ ;  /* 0x0000000477057c24 */ /* 0x000fc6000f8e02ff */
[----:B------:R-:W-:Y:S01]  /*54900*/  SGXT.U32 R229, R229, 0x1 ;  /* 0x00000001e5e5781a */ /* 0x000fe20000000000 */
[----:B------:R-:W-:Y:S01]  /*54910*/  ULDC UR4, c[0x0][0x248] ;  /* 0x0000920000047ab9 */ /* 0x000fe20000000800 */
[----:B------:R-:W-:Y:S01]  /*54920*/  IADD3 R2, P1, R5, UR6, RZ ;  /* 0x0000000605027c10 */ /* 0x000fe2000ff3e0ff */
[----:B------:R-:W-:Y:S01]  /*54930*/  ULDC UR6, c[0x0][0x248] ;  /* 0x0000920000067ab9 */ /* 0x000fe20000000800 */
[C---:B------:R-:W-:Y:S02]  /*54940*/  LOP3.LUT R3, R0.reuse, R229, RZ, 0xfc, !PT ;  /* 0x000000e500037212 */ /* 0x040fe400078efcff */
[----:B------:R-:W-:Y:S01]  /*54950*/  ISETP.GE.AND P0, PT, R119, UR8, PT ;  /* 0x0000000877007c0c */ /* 0x000fe2000bf06270 */
[----:B------:R-:W-:Y:S01]  /*54960*/  ULDC UR8, c[0x0][0x248] ;  /* 0x0000920000087ab9 */ /* 0x000fe20000000800 */
[C-C-:B------:R-:W-:Y:S01]  /*54970*/  LOP3.LUT R6, R0.reuse, 0x2, R229.reuse, 0xfe, !PT ;  /* 0x0000000200067812 */ /* 0x140fe200078efee5 */
[----:B------:R3:W-:Y:S01]  /*54980*/  STSM.16.M88.4 [R31], R32 ;  /* 0x000000201f007844 */ /* 0x0007e20000000200 */
[----:B------:R-:W-:Y:S01]  /*54990*/  LEA.HI.X.SX32 R5, R5, UR7, 0x1, P1 ;  /* 0x0000000705057c11 */ /* 0x000fe200088f0eff */
[C---:B--2---:R-:W-:Y:S01]  /*549a0*/  IMAD R25, R3.reuse, UR4, RZ ;  /* 0x0000000403197c24 */ /* 0x044fe2000f8e02ff */
[----:B------:R-:W-:Y:S01]  /*549b0*/  ISETP.LT.AND P1, PT, R3, UR9, !P0 ;  /* 0x0000000903007c0c */ /* 0x000fe2000c721270 */
[----:B------:R-:W-:Y:S01]  /*549c0*/  ULDC UR9, c[0x0][0x22c] ;  /* 0x00008b0000097ab9 */ /* 0x000fe20000000800 */
[--C-:B------:R-:W-:Y:S01]  /*549d0*/  LOP3.LUT R7, R0, 0x4, R229.reuse, 0xfe, !PT ;  /* 0x0000000400077812 */ /* 0x100fe200078efee5 */
[----:B------:R-:W-:Y:S01]  /*549e0*/  ULDC UR7, c[0x0][0x248] ;  /* 0x0000920000077ab9 */ /* 0x000fe20000000800 */
[C---:B------:R-:W-:Y:S01]  /*549f0*/  ISETP.LT.AND P3, PT, R6.reuse, UR9, !P0 ;  /* 0x0000000906007c0c */ /* 0x040fe2000c761270 */
[----:B------:R-:W-:Y:S01]  /*54a00*/  IMAD R27, R6, UR6, RZ ;  /* 0x00000006061b7c24 */ /* 0x000fe2000f8e02ff */
[-C--:B------:R-:W-:Y:S01]  /*54a10*/  IADD3 R6, P6, R25, R2.reuse, RZ ;  /* 0x0000000219067210 */ /* 0x080fe20007fde0ff */
[C---:B------:R-:W-:Y:S01]  /*54a20*/  IMAD R29, R7.reuse, UR7, RZ ;  /* 0x00000007071d7c24 */ /* 0x040fe2000f8e02ff */
[----:B------:R-:W-:Y:S01]  /*54a30*/  ISETP.LT.AND P2, PT, R7, UR10, !P0 ;  /* 0x0000000a07007c0c */ /* 0x000fe2000c741270 */
[----:B------:R-:W-:Y:S01]  /*54a40*/  ULDC UR4, c[0x0][0x248] ;  /* 0x0000920000047ab9 */ /* 0x000fe20000000800 */
[----:B------:R-:W-:Y:S01]  /*54a50*/  LOP3.LUT R3, R0, 0x6, R229, 0xfe, !PT ;  /* 0x0000000600037812 */ /* 0x000fe200078efee5 */
[----:B------:R-:W-:Y:S01]  /*54a60*/  ULDC UR9, c[0x0][0x22c] ;  /* 0x00008b0000097ab9 */ /* 0x000fe20000000800 */
[----:B------:R-:W-:Y:S01]  /*54a70*/  LEA.HI.X.SX32 R7, R25, R5, 0x1, P6 ;  /* 0x0000000519077211 */ /* 0x000fe200030f0eff */
[----:B------:R-:W-:Y:S01]  /*54a80*/  ULDC UR6, c[0x0][0x248] ;  /* 0x0000920000067ab9 */ /* 0x000fe20000000800 */
[----:B------:R-:W-:Y:S01]  /*54a90*/  PRMT R37, R8, 0x7770, RZ ;  /* 0x0000777008257816 */ /* 0x000fe200000000ff */
[----:B------:R-:W-:Y:S01]  /*54aa0*/  BAR.SYNC.DEFER_BLOCKING 0x0 ;  /* 0x0000000000007b1d */ /* 0x000fe20000010000 */
[----:B------:R-:W-:-:S02]  /*54ab0*/  IADD3 R24, P5, R27, R2, RZ ;  /* 0x000000021b187210 */ /* 0x000fc40007fbe0ff */
[-C--:B------:R-:W-:Y:S02]  /*54ac0*/  IADD3 R26, P6, R29, R2.reuse, RZ ;  /* 0x000000021d1a7210 */ /* 0x080fe40007fde0ff */
[C---:B------:R-:W-:Y:S01]  /*54ad0*/  ISETP.LT.AND P4, PT, R3.reuse, UR11, !P0 ;  /* 0x0000000b03007c0c */ /* 0x040fe2000c781270 */
[----:B------:R-:W-:Y:S01]  /*54ae0*/  IMAD R3, R3, UR8, RZ ;  /* 0x0000000803037c24 */ /* 0x000fe2000f8e02ff */
[-C--:B------:R-:W-:Y:S01]  /*54af0*/  LEA.HI.X.SX32 R25, R27, R5.reuse, 0x1, P5 ;  /* 0x000000051b197211 */ /* 0x080fe200028f0eff */
[----:B------:R-:W-:Y:S01]  /*54b00*/  ULDC UR10, c[0x0][0x22c] ;  /* 0x00008b00000a7ab9 */ /* 0x000fe20000000800 */
[----:B---3--:R-:W-:Y:S01]  /*54b10*/  PRMT R35, R9, 0x7770, RZ ;  /* 0x0000777009237816 */ /* 0x008fe200000000ff */
[----:B------:R-:W-:Y:S01]  /*54b20*/  ULDC UR7, c[0x0][0x248] ;  /* 0x0000920000077ab9 */ /* 0x000fe20000000800 */
[----:B------:R-:W-:Y:S01]  /*54b30*/  LEA.HI.X.SX32 R27, R29, R5, 0x1, P6 ;  /* 0x000000051d1b7211 */ /* 0x000fe200030f0eff */
[----:B------:R-:W-:Y:S01]  /*54b40*/  ULDC UR11, c[0x0][0x22c] ;  /* 0x00008b00000b7ab9 */ /* 0x000fe20000000800 */
[----:B------:R-:W-:Y:S01]  /*54b50*/  PRMT R33, R10, 0x7770, RZ ;  /* 0x000077700a217816 */ /* 0x000fe200000000ff */
[----:B------:R-:W-:Y:S01]  /*54b60*/  ULDC UR8, c[0x0][0x248] ;  /* 0x0000920000087ab9 */ /* 0x000fe20000000800 */
[----:B------:R-:W-:Y:S01]  /*54b70*/  PRMT R31, R11, 0x7770, RZ ;  /* 0x000077700b1f7816 */ /* 0x000fe200000000ff */
[----:B------:R2:W-:Y:S01]  /*54b80*/  @P1 STG.E.U8 desc[UR44][R6.64], R37 ;  /* 0x0000002506001986 */ /* 0x0005e2000c10112c */
[----:B------:R-:W-:-:S03]  /*54b90*/  IADD3 R28, P1, R3, R2, RZ ;  /* 0x00000002031c7210 */ /* 0x000fc60007f3e0ff */
[----:B------:R3:W-:Y:S01]  /*54ba0*/  @P3 STG.E.U8 desc[UR44][R24.64], R35 ;  /* 0x0000002318003986 */ /* 0x0007e2000c10112c */
[-C--:B------:R-:W-:Y:S02]  /*54bb0*/  LEA.HI.X.SX32 R29, R3, R5.reuse, 0x1, P1 ;  /* 0x00000005031d7211 */ /* 0x080fe400008f0eff */
[C-C-:B--2---:R-:W-:Y:S01]  /*54bc0*/  LOP3.LUT R7, R0.reuse, 0x8, R229.reuse, 0xfe, !PT ;  /* 0x0000000800077812 */ /* 0x144fe200078efee5 */
[----:B------:R2:W-:Y:S01]  /*54bd0*/  @P2 STG.E.U8 desc[UR44][R26.64], R33 ;  /* 0x000000211a002986 */ /* 0x0005e2000c10112c */
[C-C-:B------:R-:W-:Y:S02]  /*54be0*/  LOP3.LUT R6, R0.reuse, 0xa, R229.reuse, 0xfe, !PT ;  /* 0x0000000a00067812 */ /* 0x140fe400078efee5 */
[C---:B------:R-:W-:Y:S01]  /*54bf0*/  ISETP.LT.AND P2, PT, R7.reuse, UR9, !P0 ;  /* 0x0000000907007c0c */ /* 0x040fe2000c741270 */
[----:B---3--:R-:W-:Y:S01]  /*54c00*/  IMAD R25, R7, UR4, RZ ;  /* 0x0000000407197c24 */ /* 0x008fe2000f8e02ff */
[C---:B------:R-:W-:Y:S02]  /*54c10*/  LOP3.LUT R7, R0.reuse, 0xc, R229, 0xfe, !PT ;  /* 0x0000000c00077812 */ /* 0x040fe400078efee5 */
[----:B------:R-:W-:Y:S01]  /*54c20*/  LOP3.LUT R3, R0, UR51, RZ, 0xfc, !PT ;  /* 0x0000003300037c12 */ /* 0x000fe2000f8efcff */
[----:B------:R3:W-:Y:S01]  /*54c30*/  @P4 STG.E.U8 desc[UR44][R28.64], R31 ;  /* 0x0000001f1c004986 */ /* 0x0007e2000c10112c */
[C---:B------:R-:W-:Y:S01]  /*54c40*/  ISETP.LT.AND P3, PT, R6.reuse, UR10, !P0 ;  /* 0x0000000a06007c0c */ /* 0x040fe2000c761270 */
[----:B------:R-:W-:Y:S01]  /*54c50*/  ULDC UR4, c[0x0][0x248] ;  /* 0x0000920000047ab9 */ /* 0x000fe20000000800 */
[----:B--2---:R-:W-:Y:S01]  /*54c60*/  IMAD R27, R6, UR6, RZ ;  /* 0x00000006061b7c24 */ /* 0x004fe2000f8e02ff */
[-C--:B------:R-:W-:Y:S01]  /*54c70*/  IADD3 R6, P6, R25, R2.reuse, RZ ;  /* 0x0000000219067210 */ /* 0x080fe20007fde0ff */
[----:B------:R-:W-:Y:S01]  /*54c80*/  ULDC UR9, c[0x0][0x22c] ;  /* 0x00008b0000097ab9 */ /* 0x000fe20000000800 */
[----:B------:R-:W-:Y:S01]  /*54c90*/  ISETP.LT.AND P4, PT, R7, UR11, !P0 ;  /* 0x0000000b07007c0c */ /* 0x000fe2000c781270 */
[----:B------:R-:W-:Y:S01]  /*54ca0*/  ULDC UR6, c[0x0][0x248] ;  /* 0x0000920000067ab9 */ /* 0x000fe20000000800 */
[C---:B------:R-:W-:Y:S01]  /*54cb0*/  ISETP.LT.AND P1, PT, R3.reuse, UR12, !P0 ;  /* 0x0000000c03007c0c */ /* 0x040fe2000c721270 */
[----:B------:R-:W-:Y:S01]  /*54cc0*/  IMAD R3, R3, UR8, RZ ;  /* 0x0000000803037c24 */ /* 0x000fe2000f8e02ff */
[----:B------:R-:W-:Y:S01]  /*54cd0*/  PRMT R37, R8, 0x7771, RZ ;  /* 0x0000777108257816 */ /* 0x000fe200000000ff */
[----:B---3--:R-:W-:Y:S01]  /*54ce0*/  IMAD R29, R7, UR7, RZ ;  /* 0x00000007071d7c24 */ /* 0x008fe2000f8e02ff */
[-C--:B------:R-:W-:Y:S01]  /*54cf0*/  LEA.HI.X.SX32 R7, R25, R5.reuse, 0x1, P6 ;  /* 0x0000000519077211 */ /* 0x080fe200030f0eff */
[----:B------:R-:W-:Y:S01]  /*54d00*/  ULDC UR10, c[0x0][0x22c] ;  /* 0x00008b00000a7ab9 */ /* 0x000fe20000000800 */
[-C--:B------:R-:W-:Y:S01]  /*54d10*/  IADD3 R24, P5, R27, R2.reuse, RZ ;  /* 0x000000021b187210 */ /* 0x080fe20007fbe0ff */
[----:B------:R-:W-:Y:S01]  /*54d20*/  ULDC UR7, c[0x0][0x248] ;  /* 0x0000920000077ab9 */ /* 0x000fe20000000800 */
[-C--:B------:R-:W-:Y:S01]  /*54d30*/  IADD3 R26, P6, R29, R2.reuse, RZ ;  /* 0x000000021d1a7210 */ /* 0x080fe20007fde0ff */
[----:B------:R2:W-:Y:S01]  /*54d40*/  @P2 STG.E.U8 desc[UR44][R6.64], R37 ;  /* 0x0000002506002986 */ /* 0x0005e2000c10112c */
[----:B------:R-:W-:Y:S01]  /*54d50*/  IADD3 R28, P2, R3, R2, RZ ;  /* 0x00000002031c7210 */ /* 0x000fe20007f5e0ff */
[----:B------:R-:W-:Y:S01]  /*54d60*/  ULDC UR11, c[0x0][0x22c] ;  /* 0x00008b00000b7ab9 */ /* 0x000fe20000000800 */
[-C--:B------:R-:W-:Y:S01]  /*54d70*/  LEA.HI.X.SX32 R25, R27, R5.reuse, 0x1, P5 ;  /* 0x000000051b197211 */ /* 0x080fe200028f0eff */
[----:B------:R-:W-:Y:S01]  /*54d80*/  ULDC UR12, c[0x0][0x22c] ;  /* 0x00008b00000c7ab9 */ /* 0x000fe20000000800 */
[----:B------:R-:W-:Y:S01]  /*54d90*/  PRMT R35, R9, 0x7771, RZ ;  /* 0x0000777109237816 */ /* 0x000fe200000000ff */
[----:B------:R-:W-:Y:S01]  /*54da0*/  ULDC UR8, c[0x0][0x248] ;  /* 0x0000920000087ab9 */ /* 0x000fe20000000800 */
[----:B------:R-:W-:-:S02]  /*54db0*/  LEA.HI.X.SX32 R27, R29, R5, 0x1, P6 ;  /* 0x000000051d1b7211 */ /* 0x000fc400030f0eff */
[----:B------:R-:W-:Y:S02]  /*54dc0*/  PRMT R33, R10, 0x7771, RZ ;  /* 0x000077710a217816 */ /* 0x000fe400000000ff */
[----:B------:R-:W-:Y:S02]  /*54dd0*/  LEA.HI.X.SX32 R29, R3, R5, 0x1, P2 ;  /* 0x00000005031d7211 */ /* 0x000fe400010f0eff */
[----:B------:R-:W-:Y:S02]  /*54de0*/  PRMT R31, R11, 0x7771, RZ ;  /* 0x000077710b1f7816 */ /* 0x000fe400000000ff */
[C-C-:B------:R-:W-:Y:S02]  /*54df0*/  LOP3.LUT R3, R0.reuse, 0x10, R229.reuse, 0xfe, !PT ;  /* 0x0000001000037812 */ /* 0x140fe400078efee5 */
[C-C-:B--2---:R-:W-:Y:S01]  /*54e00*/  LOP3.LUT R6, R0.reuse, 0x12, R229.reuse, 0xfe, !PT ;  /* 0x0000001200067812 */ /* 0x144fe200078efee5 */
[----:B------:R2:W-:Y:S01]  /*54e10*/  @P3 STG.E.U8 desc[UR44][R24.64], R35 ;  /* 0x0000002318003986 */ /* 0x0005e2000c10112c */
[----:B------:R-:W-:-:S03]  /*54e20*/  LOP3.LUT R7, R0, 0x14, R229, 0xfe, !PT ;  /* 0x0000001400077812 */ /* 0x000fc600078efee5 */
[----:B------:R3:W-:Y:S01]  /*54e30*/  @P4 STG.E.U8 desc[UR44][R26.64], R33 ;  /* 0x000000211a004986 */ /* 0x0007e2000c10112c */
[C---:B------:R-:W-:Y:S01]  /*54e40*/  ISETP.LT.AND P3, PT, R6.reuse, UR10, !P0 ;  /* 0x0000000a06007c0c */ /* 0x040fe2000c761270 */
[----:B------:R-:W-:Y:S02]  /*54e50*/  ULDC UR10, c[0x0][0x22c] ;  /* 0x00008b00000a7ab9 */ /* 0x000fe40000000800 */
[----:B------:R1:W-:Y:S01]  /*54e60*/  @P1 STG.E.U8 desc[UR44][R28.64], R31 ;  /* 0x0000001f1c001986 */ /* 0x0003e2000c10112c */
[C---:B------:R-:W-:Y:S01]  /*54e70*/  ISETP.LT.AND P1, PT, R3.reuse, UR9, !P0 ;  /* 0x0000000903007c0c */ /* 0x040fe2000c721270 */
[----:B------:R-:W-:Y:S01]  /*54e80*/  ULDC UR9, c[0x0][0x22c] ;  /* 0x00008b0000097ab9 */ /* 0x000fe20000000800 */
[----:B--2---:R-:W-:Y:S02]  /*54e90*/  IMAD R25, R3, UR4, RZ ;  /* 0x0000000403197c24 */ /* 0x004fe4000f8e02ff */
[----:B---3--:R-:W-:Y:S01]  /*54ea0*/  IMAD R27, R6, UR6, RZ ;  /* 0x00000006061b7c24 */ /* 0x008fe2000f8e02ff */
[----:B------:R-:W-:Y:S01]  /*54eb0*/  LOP3.LUT R3, R0, 0x16, R229, 0xfe, !PT ;  /* 0x0000001600037812 */ /* 0x000fe200078efee5 */
[----:B------:R-:W-:Y:S01]  /*54ec0*/  ULDC UR4, c[0x0][0x248] ;  /* 0x0000920000047ab9 */ /* 0x000fe20000000800 */
[-C--:B------:R-:W-:Y:S01]  /*54ed0*/  IADD3 R6, P6, R25, R2.reuse, RZ ;  /* 0x0000000219067210 */ /* 0x080fe20007fde0ff */
[----:B-1----:R-:W-:Y:S01]  /*54ee0*/  IMAD R29, R7, UR7, RZ ;  /* 0x00000007071d7c24 */ /* 0x002fe2000f8e02ff */
[----:B------:R-:W-:Y:S01]  /*54ef0*/  IADD3 R24, P5, R27, R2, RZ ;  /* 0x000000021b187210 */ /* 0x000fe20007fbe0ff */
[----:B------:R-:W-:Y:S01]  /*54f00*/  ULDC UR6, c[0x0][0x248] ;  /* 0x0000920000067ab9 */ /* 0x000fe20000000800 */
[----:B------:R-:W-:Y:S01]  /*54f10*/  ISETP.LT.AND P2, PT, R7, UR11, !P0 ;  /* 0x0000000b07007c0c */ /* 0x000fe2000c741270 */
[----:B------:R-:W-:Y:S01]  /*54f20*/  ULDC UR7, c[0x0][0x248] ;  /* 0x0000920000077ab9 */ /* 0x000fe20000000800 */
[C---:B------:R-:W-:Y:S01]  /*54f30*/  ISETP.LT.AND P4, PT, R3.reuse, UR12, !P0 ;  /* 0x0000000c03007c0c */ /* 0x040fe2000c781270 */
[----:B------:R-:W-:Y:S01]  /*54f40*/  IMAD R3, R3, UR8, RZ ;  /* 0x0000000803037c24 */ /* 0x000fe2000f8e02ff */
[-C--:B------:R-:W-:Y:S01]  /*54f50*/  LEA.HI.X.SX32 R7, R25, R5.reuse, 0x1, P6 ;  /* 0x0000000519077211 */ /* 0x080fe200030f0eff */
[----:B------:R-:W-:Y:S01]  /*54f60*/  ULDC UR11, c[0x0][0x22c] ;  /* 0x00008b00000b7ab9 */ /* 0x000fe20000000800 */
[----:B------:R-:W-:Y:S01]  /*54f70*/  PRMT R37, R8, 0x7772, RZ ;  /* 0x0000777208257816 */ /* 0x000fe200000000ff */
[----:B------:R-:W-:Y:S01]  /*54f80*/  ULDC UR12, c[0x0][0x22c] ;  /* 0x00008b00000c7ab9 */ /* 0x000fe20000000800 */
[----:B------:R-:W-:Y:S01]  /*54f90*/  LEA.HI.X.SX32 R25, R27, R5, 0x1, P5 ;  /* 0x000000051b197211 */ /* 0x000fe200028f0eff */
[----:B------:R-:W-:Y:S01]  /*54fa0*/  ULDC UR8, c[0x0][0x248] ;  /* 0x0000920000087ab9 */ /* 0x000fe20000000800 */
[----:B------:R-:W-:-:S02]  /*54fb0*/  PRMT R35, R9, 0x7772, RZ ;  /* 0x0000777209237816 */ /* 0x000fc400000000ff */
[-C--:B------:R-:W-:Y:S01]  /*54fc0*/  IADD3 R26, P6, R29, R2.reuse, RZ ;  /* 0x000000021d1a7210 */ /* 0x080fe20007fde0ff */
[----:B------:R1:W-:Y:S01]  /*54fd0*/  @P1 STG.E.U8 desc[UR44][R6.64], R37 ;  /* 0x0000002506001986 */ /* 0x0003e2000c10112c */
[----:B------:R-:W-:Y:S02]  /*54fe0*/  IADD3 R28, P1, R3, R2, RZ ;  /* 0x00000002031c7210 */ /* 0x000fe40007f3e0ff */
[-C--:B------:R-:W-:Y:S01]  /*54ff0*/  LEA.HI.X.SX32 R27, R29, R5.reuse, 0x1, P6 ;  /* 0x000000051d1b7211 */ /* 0x080fe200030f0eff */
[----:B------:R2:W-:Y:S01]  /*55000*/  @P3 STG.E.U8 desc[UR44][R24.64], R35 ;  /* 0x0000002318003986 */ /* 0x0005e2000c10112c */
[----:B------:R-:W-:Y:S02]  /*55010*/  PRMT R33, R10, 0x7772, RZ ;  /* 0x000077720a217816 */ /* 0x000fe400000000ff */
[----:B------:R-:W-:Y:S02]  /*55020*/  LEA.HI.X.SX32 R29, R3, R5, 0x1, P1 ;  /* 0x00000005031d7211 */ /* 0x000fe400008f0eff */
[----:B------:R-:W-:-:S02]  /*55030*/  PRMT R31, R11, 0x7772, RZ ;  /* 0x000077720b1f7816 */ /* 0x000fc400000000ff */
[C-C-:B-1----:R-:W-:Y:S02]  /*55040*/  LOP3.LUT R7, R0.reuse, 0x1a, R229.reuse, 0xfe, !PT ;  /* 0x0000001a00077812 */ /* 0x142fe400078efee5 */
[C-C-:B--2---:R-:W-:Y:S01]  /*55050*/  LOP3.LUT R24, R0.reuse, 0x18, R229.reuse, 0xfe, !PT ;  /* 0x0000001800187812 */ /* 0x144fe200078efee5 */
[----:B------:R1:W-:Y:S01]  /*55060*/  @P2 STG.E.U8 desc[UR44][R26.64], R33 ;  /* 0x000000211a002986 */ /* 0x0003e2000c10112c */
[C---:B------:R-:W-:Y:S02]  /*55070*/  LOP3.LUT R6, R0.reuse, 0x1c, R229, 0xfe, !PT ;  /* 0x0000001c00067812 */ /* 0x040fe400078efee5 */
[----:B------:R-:W-:Y:S01]  /*55080*/  LOP3.LUT R3, R0, UR50, RZ, 0xfc, !PT ;  /* 0x0000003200037c12 */ /* 0x000fe2000f8efcff */
[C---:B------:R-:W-:Y:S01]  /*55090*/  IMAD R25, R24.reuse, UR4, RZ ;  /* 0x0000000418197c24 */ /* 0x040fe2000f8e02ff */
[----:B------:R2:W-:Y:S01]  /*550a0*/  @P4 STG.E.U8 desc[UR44][R28.64], R31 ;  /* 0x0000001f1c004986 */ /* 0x0005e2000c10112c */
[----:B------:R-:W-:Y:S01]  /*550b0*/  ISETP.LT.AND P1, PT, R24, UR9, !P0 ;  /* 0x0000000918007c0c */ /* 0x000fe2000c721270 */
[----:B------:R-:W-:Y:S01]  /*550c0*/  ULDC UR4, c[0x0][0x248] ;  /* 0x0000920000047ab9 */ /* 0x000fe20000000800 */
[C---:B------:R-:W-:Y:S01]  /*550d0*/  ISETP.LT.AND P2, PT, R6.reuse, UR11, !P0 ;  /* 0x0000000b06007c0c */ /* 0x040fe2000c741270 */
[----:B------:R-:W-:Y:S01]  /*550e0*/  ULDC UR9, c[0x0][0x22c] ;  /* 0x00008b0000097ab9 */ /* 0x000fe20000000800 */
[C---:B-1----:R-:W-:Y:S01]  /*550f0*/  IMAD R27, R7.reuse, UR6, RZ ;  /* 0x00000006071b7c24 */ /* 0x042fe2000f8e02ff */
[----:B------:R-:W-:Y:S01]  /*55100*/  ISETP.LT.AND P3, PT, R7, UR10, !P0 ;  /* 0x0000000a07007c0c */ /* 0x000fe2000c761270 */
[----:B------:R-:W-:Y:S01]  /*55110*/  ULDC UR6, c[0x0][0x248] ;  /* 0x0000920000067ab9 */ /* 0x000fe20000000800 */
[----:B------:R-:W-:Y:S01]  /*55120*/  ISETP.LT.AND P4, PT, R3, UR12, !P0 ;  /* 0x0000000c03007c0c */ /* 0x000fe2000c781270 */
[----:B--2---:R-:W-:Y:S01]  /*55130*/  IMAD R28, R6, UR7, RZ ;  /* 0x00000007061c7c24 */ /* 0x004fe2000f8e02ff */
[-C--:B------:R-:W-:Y:S01]  /*55140*/  IADD3 R6, P6, R25, R2.reuse, RZ ;  /* 0x0000000219067210 */ /* 0x080fe20007fde0ff */
[----:B------:R-:W-:Y:S01]  /*55150*/  IMAD R3, R3, UR8, RZ ;  /* 0x0000000803037c24 */ /* 0x000fe2000f8e02ff */
[-C--:B------:R-:W-:Y:S01]  /*55160*/  IADD3 R24, P5, R27, R2.reuse, RZ ;  /* 0x000000021b187210 */ /* 0x080fe20007fbe0ff */
[----:B------:R-:W-:Y:S01]  /*55170*/  ULDC UR10, c[0x0][0x22c] ;  /* 0x00008b00000a7ab9 */ /* 0x000fe20000000800 */
[-C--:B------:R-:W-:Y:S01]  /*55180*/  LEA.HI.X.SX32 R7, R25, R5.reuse, 0x1, P6 ;  /* 0x0000000519077211 */ /* 0x080fe200030f0eff */
[----:B------:R-:W-:Y:S01]  /*55190*/  ULDC UR7, c[0x0][0x248] ;  /* 0x0000920000077ab9 */ /* 0x000fe20000000800 */
[-C--:B------:R-:W-:Y:S01]  /*551a0*/  IADD3 R26, P6, R28, R2.reuse, RZ ;  /* 0x000000021c1a7210 */ /* 0x080fe20007fde0ff */
[----:B------:R-:W-:Y:S01]  /*551b0*/  ULDC UR11, c[0x0][0x22c] ;  /* 0x00008b00000b7ab9 */ /* 0x000fe20000000800 */
[----:B------:R-:W-:Y:S01]  /*551c0*/  PRMT R33, R8, 0x7773, RZ ;  /* 0x0000777308217816 */ /* 0x000fe200000000ff */
[----:B------:R-:W-:Y:S01]  /*551d0*/  ULDC UR12, c[0x0][0x22c] ;  /* 0x00008b00000c7ab9 */ /* 0x000fe20000000800 */
[----:B------:R-:W-:Y:S01]  /*551e0*/  LEA.HI.X.SX32 R25, R27, R5, 0x1, P5 ;  /* 0x000000051b197211 */ /* 0x000fe200028f0eff */
[----:B------:R-:W-:Y:S01]  /*551f0*/  ULDC UR8, c[0x0][0x248] ;  /* 0x0000920000087ab9 */ /* 0x000fe20000000800 */
[----:B------:R-:W-:-:S02]  /*55200*/  IADD3 R8, P5, R3, R2, RZ ;  /* 0x0000000203087210 */ /* 0x000fc40007fbe0ff */
[----:B------:R-:W-:Y:S02]  /*55210*/  PRMT R31, R9, 0x7773, RZ ;  /* 0x00007773091f7816 */ /* 0x000fe400000000ff */
[----:B------:R-:W-:Y:S02]  /*55220*/  PRMT R29, R10, 0x7773, RZ ;  /* 0x000077730a1d7816 */ /* 0x000fe400000000ff */
[-C--:B------:R-:W-:Y:S02]  /*55230*/  LEA.HI.X.SX32 R27, R28, R5.reuse, 0x1, P6 ;  /* 0x000000051c1b7211 */ /* 0x080fe400030f0eff */
[----:B------:R-:W-:Y:S02]  /*55240*/  PRMT R11, R11, 0x7773, RZ ;  /* 0x000077730b0b7816 */ /* 0x000fe400000000ff */
[----:B------:R-:W-:Y:S01]  /*55250*/  LEA.HI.X.SX32 R9, R3, R5, 0x1, P5 ;  /* 0x0000000503097211 */ /* 0x000fe200028f0eff */
[----:B------:R1:W-:Y:S01]  /*55260*/  @P1 STG.E.U8 desc[UR44][R6.64], R33 ;  /* 0x0000002106001986 */ /* 0x0003e2000c10112c */
[----:B------:R-:W-:-:S03]  /*55270*/  LOP3.LUT R3, R0, 0x20, R229, 0xfe, !PT ;  /* 0x0000002000037812 */ /* 0x000fc600078efee5 */
[----:B------:R-:W-:Y:S01]  /*55280*/  @P3 STG.E.U8 desc[UR44][R24.64], R31 ;  /* 0x0000001f18003986 */ /* 0x000fe2000c10112c */
[----:B------:R-:W-:Y:S01]  /*55290*/  ISETP.LT.AND P1, PT, R3, UR9, !P0 ;  /* 0x0000000903007c0c */ /* 0x000fe2000c721270 */
[----:B------:R-:W-:Y:S02]  /*552a0*/  ULDC UR9, c[0x0][0x22c] ;  /* 0x00008b0000097ab9 */ /* 0x000fe40000000800 */
[----:B------:R-:W-:Y:S04]  /*552b0*/  @P2 STG.E.U8 desc[UR44][R26.64], R29 ;  /* 0x0000001d1a002986 */ /* 0x000fe8000c10112c */
[----:B------:R2:W-:Y:S01]  /*552c0*/  @P4 STG.E.U8 desc[UR44][R8.64], R11 ;  /* 0x0000000b08004986 */ /* 0x0005e2000c10112c */
[C-C-:B-1----:R-:W-:Y:S02]  /*552d0*/  LOP3.LUT R6, R0.reuse, 0x22, R229.reuse, 0xfe, !PT ;  /* 0x0000002200067812 */ /* 0x142fe400078efee5 */
[----:B------:R-:W-:-:S02]  /*552e0*/  LOP3.LUT R7, R0, 0x24, R229, 0xfe, !PT ;  /* 0x0000002400077812 */ /* 0x000fc400078efee5 */
[C---:B------:R-:W-:Y:S01]  /*552f0*/  ISETP.LT.AND P3, PT, R6.reuse, UR10, !P0 ;  /* 0x0000000a06007c0c */ /* 0x040fe2000c761270 */
[----:B------:R-:W-:Y:S01]  /*55300*/  ULDC UR10, c[0x0][0x22c] ;  /* 0x00008b00000a7ab9 */ /* 0x000fe20000000800 */
[----:B--2---:R-:W-:Y:S02]  /*55310*/  IMAD R9, R3, UR4, RZ ;  /* 0x0000000403097c24 */ /* 0x004fe4000f8e02ff */
[----:B------:R-:W-:Y:S01]  /*55320*/  IMAD R11, R6, UR6, RZ ;  /* 0x00000006060b7c24 */ /* 0x000fe2000f8e02ff */
[C---:B------:R-:W-:Y:S01]  /*55330*/  ISETP.LT.AND P2, PT, R7.reuse, UR11, !P0 ;  /* 0x0000000b07007c0c */ /* 0x040fe2000c741270 */
[----:B------:R-:W-:Y:S01]  /*55340*/  IMAD R25, R7, UR7, RZ ;  /* 0x0000000707197c24 */ /* 0x000fe2000f8e02ff */
[CC--:B------:R-:W-:Y:S01]  /*55350*/  IADD3 R6, P6, R9.reuse, R2.reuse, RZ ;  /* 0x0000000209067210 */ /* 0x0c0fe20007fde0ff */
[----:B------:R-:W-:Y:S01]  /*55360*/  ULDC UR4, c[0x0][0x248] ;  /* 0x0000920000047ab9 */ /* 0x000fe20000000800 */
[----:B------:R-:W-:Y:S01]  /*55370*/  LOP3.LUT R3, R0, 0x26, R229, 0xfe, !PT ;  /* 0x0000002600037812 */ /* 0x000fe200078efee5 */
[----:B------:R-:W-:Y:S01]  /*55380*/  ULDC UR6, c[0x0][0x248] ;  /* 0x0000920000067ab9 */ /* 0x000fe20000000800 */
[----:B------:R-:W-:Y:S01]  /*55390*/  LEA.HI.X.SX32 R7, R9, R5, 0x1, P6 ;  /* 0x0000000509077211 */ /* 0x000fe200030f0eff */
[----:B------:R-:W-:Y:S01]  /*553a0*/  ULDC UR7, c[0x0][0x248] ;  /* 0x0000920000077ab9 */ /* 0x000fe20000000800 */
[----:B------:R-:W-:Y:S01]  /*553b0*/  PRMT R33, R12, 0x7770, RZ ;  /* 0x000077700c217816 */ /* 0x000fe200000000ff */
[----:B------:R-:W-:Y:S01]  /*553c0*/  ULDC UR11, c[0x0][0x22c] ;  /* 0x00008b00000b7ab9 */ /* 0x000fe20000000800 */
[----:B------:R-:W-:-:S02]  /*553d0*/  IADD3 R8, P5, R11, R2, RZ ;  /* 0x000000020b087210 */ /* 0x000fc40007fbe0ff */
[-C--:B------:R-:W-:Y:S02]  /*553e0*/  IADD3 R10, P6, R25, R2.reuse, RZ ;  /* 0x00000002190a7210 */ /* 0x080fe40007fde0ff */
[C---:B------:R-:W-:Y:S01]  /*553f0*/  ISETP.LT.AND P4, PT, R3.reuse, UR12, !P0 ;  /* 0x0000000c03007c0c */ /* 0x040fe2000c781270 */
[----:B------:R-:W-:Y:S01]  /*55400*/  IMAD R3, R3, UR8, RZ ;  /* 0x0000000803037c24 */ /* 0x000fe2000f8e02ff */
[-C--:B------:R-:W-:Y:S01]  /*55410*/  LEA.HI.X.SX32 R9, R11, R5.reuse, 0x1, P5 ;  /* 0x000000050b097211 */ /* 0x080fe200028f0eff */
[----:B------:R1:W-:Y:S01]  /*55420*/  @P1 STG.E.U8 desc[UR44][R6.64], R33 ;  /* 0x0000002106001986 */ /* 0x0003e2000c10112c */
[----:B------:R-:W-:Y:S01]  /*55430*/  PRMT R31, R13, 0x7770, RZ ;  /* 0x000077700d1f7816 */ /* 0x000fe200000000ff */
[----:B------:R-:W-:Y:S01]  /*55440*/  ULDC UR12, c[0x0][0x22c] ;  /* 0x00008b00000c7ab9 */ /* 0x000fe20000000800 */
[----:B------:R-:W-:Y:S01]  /*55450*/  LEA.HI.X.SX32 R11, R25, R5, 0x1, P6 ;  /* 0x00000005190b7211 */ /* 0x000fe200030f0eff */
[----:B------:R-:W-:Y:S01]  /*55460*/  ULDC UR8, c[0x0][0x248] ;  /* 0x0000920000087ab9 */ /* 0x000fe20000000800 */
[----:B------:R-:W-:Y:S01]  /*55470*/  PRMT R29, R14, 0x7770, RZ ;  /* 0x000077700e1d7816 */ /* 0x000fe200000000ff */
[----:B------:R2:W-:Y:S01]  /*55480*/  @P3 STG.E.U8 desc[UR44][R8.64], R31 ;  /* 0x0000001f08003986 */ /* 0x0005e2000c10112c */
[----:B------:R-:W-:-:S02]  /*55490*/  IADD3 R24, P1, R3, R2, RZ ;  /* 0x0000000203187210 */ /* 0x000fc40007f3e0ff */
[C-C-:B-1----:R-:W-:Y:S01]  /*554a0*/  LOP3.LUT R7, R0.reuse, 0x28, R229.reuse, 0xfe, !PT ;  /* 0x0000002800077812 */ /* 0x142fe200078efee5 */
[----:B------:R1:W-:Y:S01]  /*554b0*/  @P2 STG.E.U8 desc[UR44][R10.64], R29 ;  /* 0x0000001d0a002986 */ /* 0x0003e2000c10112c */
[C-C-:B------:R-:W-:Y:S02]  /*554c0*/  LOP3.LUT R6, R0.reuse, 0x2a, R229.reuse, 0xfe, !PT ;  /* 0x0000002a00067812 */ /* 0x140fe400078efee5 */
[C---:B------:R-:W-:Y:S01]  /*554d0*/  ISETP.LT.AND P2, PT, R7.reuse, UR9, !P0 ;  /* 0x0000000907007c0c */ /* 0x040fe2000c741270 */
[----:B------:R-:W-:Y:S01]  /*554e0*/  ULDC UR9, c[0x0][0x22c] ;  /* 0x00008b0000097ab9 */ /* 0x000fe20000000800 */
[----:B--2---:R-:W-:Y:S01]  /*554f0*/  IMAD R9, R7, UR4, RZ ;  /* 0x0000000407097c24 */ /* 0x004fe2000f8e02ff */
[----:B------:R-:W-:Y:S01]  /*55500*/  LEA.HI.X.SX32 R25, R3, R5, 0x1, P1 ;  /* 0x0000000503197211 */ /* 0x000fe200008f0eff */
[----:B------:R-:W-:Y:S01]  /*55510*/  ULDC UR4, c[0x0][0x248] ;  /* 0x0000920000047ab9 */ /* 0x000fe20000000800 */
[----:B------:R-:W-:Y:S02]  /*55520*/  PRMT R27, R15, 0x7770, RZ ;  /* 0x000077700f1b7816 */ /* 0x000fe400000000ff */
[----:B------:R-:W-:-:S02]  /*55530*/  LOP3.LUT R7, R0, 0x2c, R229, 0xfe, !PT ;  /* 0x0000002c00077812 */ /* 0x000fc400078efee5 */
[C---:B------:R-:W-:Y:S01]  /*55540*/  ISETP.LT.AND P3, PT, R6.reuse, UR10, !P0 ;  /* 0x0000000a06007c0c */ /* 0x040fe2000c761270 */
[----:B-1----:R-:W-:Y:S01]  /*55550*/  IMAD R11, R6, UR6, RZ ;  /* 0x00000006060b7c24 */ /* 0x002fe2000f8e02ff */
[----:B------:R-:W-:Y:S01]  /*55560*/  LOP3.LUT R3, R0, UR49, RZ, 0xfc, !PT ;  /* 0x0000003100037c12 */ /* 0x000fe2000f8efcff */
[----:B------:R1:W-:Y:S01]  /*55570*/  @P4 STG.E.U8 desc[UR44][R24.64], R27 ;  /* 0x0000001b18004986 */ /* 0x0003e2000c10112c */
[-C--:B------:R-:W-:Y:S01]  /*55580*/  IADD3 R6, P6, R9, R2.reuse, RZ ;  /* 0x0000000209067210 */ /* 0x080fe20007fde0ff */
[----:B------:R-:W-:Y:S01]  /*55590*/  ULDC UR6, c[0x0][0x248] ;  /* 0x0000920000067ab9 */ /* 0x000fe20000000800 */
[----:B------:R-:W-:Y:S01]  /*555a0*/  ISETP.LT.AND P4, PT, R7, UR11, !P0 ;  /* 0x0000000b07007c0c */ /* 0x000fe2000c781270 */
[----:B------:R-:W-:Y:S01]  /*555b0*/  ULDC UR10, c[0x0][0x22c] ;  /* 0x00008b00000a7ab9 */ /* 0x000fe20000000800 */
[C---:B------:R-:W-:Y:S01]  /*555c0*/  ISETP.LT.AND P1, PT, R3.reuse, UR12, !P0 ;  /* 0x0000000c03007c0c */ /* 0x040fe2000c721270 */
[----:B------:R-:W-:Y:S01]  /*555d0*/  IMAD R3, R3, UR8, RZ ;  /* 0x0000000803037c24 */ /* 0x000fe2000f8e02ff */
[----:B------:R-:W-:Y:S01]  /*555e0*/  PRMT R33, R12, 0x7771, RZ ;  /* 0x000077710c217816 */ /* 0x000fe200000000ff */
[----:B------:R-:W-:Y:S01]  /*555f0*/  ULDC UR11, c[0x0][0x22c] ;  /* 0x00008b00000b7ab9 */ /* 0x000fe20000000800 */
[-C--:B------:R-:W-:Y:S01]  /*55600*/  IADD3 R8, P5, R11, R2.reuse, RZ ;  /* 0x000000020b087210 */ /* 0x080fe20007fbe0ff */
[----:B------:R-:W-:Y:S01]  /*55610*/  ULDC UR12, c[0x0][0x22c] ;  /* 0x00008b00000c7ab9 */ /* 0x000fe20000000800 */
[----:B------:R-:W-:Y:S01]  /*55620*/  PRMT R31, R13, 0x7771, RZ ;  /* 0x000077710d1f7816 */ /* 0x000fe200000000ff */
[----:B-1----:R-:W-:Y:S01]  /*55630*/  IMAD R25, R7, UR7, RZ ;  /* 0x0000000707197c24 */ /* 0x002fe2000f8e02ff */
[----:B------:R-:W-:Y:S01]  /*55640*/  LEA.HI.X.SX32 R7, R9, R5, 0x1, P6 ;  /* 0x0000000509077211 */ /* 0x000fe200030f0eff */
[----:B------:R-:W-:Y:S01]  /*55650*/  ULDC UR7, c[0x0][0x248] ;  /* 0x0000920000077ab9 */ /* 0x000fe20000000800 */
[----:B------:R-:W-:Y:S01]  /*55660*/  PRMT R29, R14, 0x7771, RZ ;  /* 0x000077710e1d7816 */ /* 0x000fe200000000ff */
[----:B------:R-:W-:Y:S01]  /*55670*/  ULDC UR8, c[0x0][0x248] ;  /* 0x0000920000087ab9 */ /* 0x000fe20000000800 */
[-C--:B------:R-:W-:Y:S01]  /*55680*/  IADD3 R10, P6, R25, R2.reuse, RZ ;  /* 0x00000002190a7210 */ /* 0x080fe20007fde0ff */
[----:B------:R1:W-:Y:S01]  /*55690*/  @P2 STG.E.U8 desc[UR44][R6.64], R33 ;  /* 0x0000002106002986 */ /* 0x0003e2000c10112c */
[----:B------:R-:W-:-:S02]  /*556a0*/  IADD3 R24, P2, R3, R2, RZ ;  /* 0x0000000203187210 */ /* 0x000fc40007f5e0ff */
[-C--:B------:R-:W-:Y:S02]  /*556b0*/  LEA.HI.X.SX32 R9, R11, R5.reuse, 0x1, P5 ;  /* 0x000000050b097211 */ /* 0x080fe400028f0eff */
[-C--:B------:R-:W-:Y:S02]  /*556c0*/  LEA.HI.X.SX32 R11, R25, R5.reuse, 0x1, P6 ;  /* 0x00000005190b7211 */ /* 0x080fe400030f0eff */
[----:B------:R-:W-:Y:S02]  /*556d0*/  LEA.HI.X.SX32 R25, R3, R5, 0x1, P2 ;  /* 0x0000000503197211 */ /* 0x000fe400010f0eff */
[----:B------:R-:W-:Y:S02]  /*556e0*/  PRMT R27, R15, 0x7771, RZ ;  /* 0x000077710f1b7816 */ /* 0x000fe400000000ff */
[C-C-:B------:R-:W-:Y:S02]  /*556f0*/  LOP3.LUT R3, R0.reuse, 0x30, R229.reuse, 0xfe, !PT ;  /* 0x0000003000037812 */ /* 0x140fe400078efee5 */
[C-C-:B-1----:R-:W-:Y:S01]  /*55700*/  LOP3.LUT R6, R0.reuse, 0x32, R229.reuse, 0xfe, !PT ;  /* 0x0000003200067812 */ /* 0x142fe200078efee5 */
        /* <DEDUP_REMOVED lines=8> */
[----:B-1----:R-:W-:Y:S02]  /*55790*/  IMAD R9, R3, UR4, RZ ;  /* 0x0000000403097c24 */ /* 0x002fe4000f8e02ff */
[----:B--2---:R-:W-:Y:S01]  /*557a0*/  IMAD R11, R6, UR6, RZ ;  /* 0x00000006060b7c24 */ /* 0x004fe2000f8e02ff */
[----:B------:R-:W-:Y:S01]  /*557b0*/  LOP3.LUT R3, R0, 0x36, R229, 0xfe, !PT ;  /* 0x0000003600037812 */ /* 0x000fe200078efee5 */
[----:B------:R-:W-:Y:S01]  /*557c0*/  ULDC UR4, c[0x0][0x248] ;  /* 0x0000920000047ab9 */ /* 0x000fe20000000800 */
[-C--:B------:R-:W-:Y:S01]  /*557d0*/  IADD3 R6, P6, R9, R2.reuse, RZ ;  /* 0x0000000209067210 */ /* 0x080fe20007fde0ff */
[----:B---3--:R-:W-:Y:S01]  /*557e0*/  IMAD R25, R7, UR7, RZ ;  /* 0x0000000707197c24 */ /* 0x008fe2000f8e02ff */
        /* <DEDUP_REMOVED lines=26> */
[----:B------:R-:W-:Y:S01]  /*55990*/  IMAD R9, R8, UR4, RZ ;  /* 0x0000000408097c24 */ /* 0x000fe2000f8e02ff */
[----:B------:R2:W-:Y:S01]  /*559a0*/  @P4 STG.E.U8 desc[UR44][R24.64], R27 ;  /* 0x0000001b18004986 */ /* 0x0005e2000c10112c */
[----:B------:R-:W-:Y:S01]  /*559b0*/  ISETP.LT.AND P2, PT, R6, UR11, !P0 ;  /* 0x0000000b06007c0c */ /* 0x000fe2000c741270 */
[----:B------:R-:W-:Y:S01]  /*559c0*/  ULDC UR4, c[0x0][0x248] ;  /* 0x0000920000047ab9 */ /* 0x000fe20000000800 */
[----:B------:R-:W-:Y:S01]  /*559d0*/  ISETP.LT.AND P1, PT, R8, UR9, !P0 ;  /* 0x0000000908007c0c */ /* 0x000fe2000c721270 */
[----:B------:R-:W-:Y:S01]  /*559e0*/  ULDC UR9, c[0x0][0x22c] ;  /* 0x00008b0000097ab9 */ /* 0x000fe20000000800 */
[----:B-1----:R-:W-:Y:S01]  /*559f0*/  IMAD R11, R7, UR6, RZ ;  /* 0x00000006070b7c24 */ /* 0x002fe2000f8e02ff */
[C---:B------:R-:W-:Y:S01]  /*55a00*/  ISETP.LT.AND P4, PT, R3.reuse, UR12, !P0 ;  /* 0x0000000c03007c0c */ /* 0x040fe2000c781270 */
[----:B------:R-:W-:Y:S01]  /*55a10*/  IMAD R3, R3, UR8, RZ ;  /* 0x0000000803037c24 */ /* 0x000fe2000f8e02ff */
[----:B------:R-:W-:Y:S01]  /*55a20*/  ISETP.LT.AND P3, PT, R7, UR10, !P0 ;  /* 0x0000000a07007c0c */ /* 0x000fe2000c761270 */
[----:B------:R-:W-:Y:S01]  /*55a30*/  ULDC UR6, c[0x0][0x248] ;  /* 0x0000920000067ab9 */ /* 0x000fe20000000800 */
[----:B--2---:R-:W-:Y:S01]  /*55a40*/  IMAD R24, R6, UR7, RZ ;  /* 0x0000000706187c24 */ /* 0x004fe2000f8e02ff */
[-C--:B------:R-:W-:Y:S01]  /*55a50*/  IADD3 R6, P6, R9, R2.reuse, RZ ;  /* 0x0000000209067210 */ /* 0x080fe20007fde0ff */
[----:B------:R-:W-:Y:S01]  /*55a60*/  ULDC UR10, c[0x0][0x22c] ;  /* 0x00008b00000a7ab9 */ /* 0x000fe20000000800 */
[-C--:B------:R-:W-:Y:S01]  /*55a70*/  IADD3 R8, P5, R11, R2.reuse, RZ ;  /* 0x000000020b087210 */ /* 0x080fe20007fbe0ff */
[----:B------:R-:W-:Y:S01]  /*55a80*/  ULDC UR7, c[0x0][0x248] ;  /* 0x0000920000077ab9 */ /* 0x000fe20000000800 */
[-C--:B------:R-:W-:Y:S01]  /*55a90*/  LEA.HI.X.SX32 R7, R9, R5.reuse, 0x1, P6 ;  /* 0x0000000509077211 */ /* 0x080fe200030f0eff */
[----:B------:R-:W-:Y:S01]  /*55aa0*/  ULDC UR11, c[0x0][0x22c] ;  /* 0x00008b00000b7ab9 */ /* 0x000fe20000000800 */
[----:B------:R-:W-:Y:S01]  /*55ab0*/  PRMT R29, R12, 0x7773, RZ ;  /* 0x000077730c1d7816 */ /* 0x000fe200000000ff */
[----:B------:R-:W-:Y:S01]  /*55ac0*/  ULDC UR12, c[0x0][0x22c] ;  /* 0x00008b00000c7ab9 */ /* 0x000fe20000000800 */
[----:B------:R-:W-:Y:S01]  /*55ad0*/  LEA.HI.X.SX32 R9, R11, R5, 0x1, P5 ;  /* 0x000000050b097211 */ /* 0x000fe200028f0eff */
[----:B------:R-:W-:Y:S01]  /*55ae0*/  ULDC UR8, c[0x0][0x248] ;  /* 0x0000920000087ab9 */ /* 0x000fe20000000800 */
[----:B------:R-:W-:-:S02]  /*55af0*/  IADD3 R12, P5, R3, R2, RZ ;  /* 0x00000002030c7210 */ /* 0x000fc40007fbe0ff */
[----:B------:R-:W-:Y:S02]  /*55b00*/  PRMT R27, R13, 0x7773, RZ ;  /* 0x000077730d1b7816 */ /* 0x000fe400000000ff */
[----:B------:R-:W-:Y:S02]  /*55b10*/  IADD3 R10, P6, R24, R2, RZ ;  /* 0x00000002180a7210 */ /* 0x000fe40007fde0ff */
[-C--:B------:R-:W-:Y:S02]  /*55b20*/  LEA.HI.X.SX32 R13, R3, R5.reuse, 0x1, P5 ;  /* 0x00000005030d7211 */ /* 0x080fe400028f0eff */
[----:B------:R-:W-:Y:S01]  /*55b30*/  LOP3.LUT R3, R0, 0x40, R229, 0xfe, !PT ;  /* 0x0000004000037812 */ /* 0x000fe200078efee5 */
[----:B------:R1:W-:Y:S01]  /*55b40*/  @P1 STG.E.U8 desc[UR44][R6.64], R29 ;  /* 0x0000001d06001986 */ /* 0x0003e2000c10112c */
[----:B------:R-:W-:Y:S02]  /*55b50*/  PRMT R25, R14, 0x7773, RZ ;  /* 0x000077730e197816 */ /* 0x000fe400000000ff */
[----:B------:R-:W-:Y:S01]  /*55b60*/  LEA.HI.X.SX32 R11, R24, R5, 0x1, P6 ;  /* 0x00000005180b7211 */ /* 0x000fe200030f0eff */
[----:B------:R2:W-:Y:S01]  /*55b70*/  @P3 STG.E.U8 desc[UR44][R8.64], R27 ;  /* 0x0000001b08003986 */ /* 0x0005e2000c10112c */
[----:B------:R-:W-:-:S02]  /*55b80*/  PRMT R15, R15, 0x7773, RZ ;  /* 0x000077730f0f7816 */ /* 0x000fc400000000ff */
[C---:B------:R-:W-:Y:S01]  /*55b90*/  ISETP.LT.AND P1, PT, R3.reuse, UR9, !P0 ;  /* 0x0000000903007c0c */ /* 0x040fe2000c721270 */
[----:B------:R3:W-:Y:S01]  /*55ba0*/  @P2 STG.E.U8 desc[UR44][R10.64], R25 ;  /* 0x000000190a002986 */ /* 0x0007e2000c10112c */
[----:B------:R-:W-:Y:S01]  /*55bb0*/  ULDC UR9, c[0x0][0x22c] ;  /* 0x00008b0000097ab9 */ /* 0x000fe20000000800 */
[C-C-:B-1----:R-:W-:Y:S02]  /*55bc0*/  LOP3.LUT R6, R0.reuse, 0x42, R229.reuse, 0xfe, !PT ;  /* 0x0000004200067812 */ /* 0x142fe400078efee5 */
[--C-:B------:R-:W-:Y:S01]  /*55bd0*/  LOP3.LUT R7, R0, 0x44, R229.reuse, 0xfe, !PT ;  /* 0x0000004400077812 */ /* 0x100fe200078efee5 */
[----:B--2---:R-:W-:Y:S01]  /*55be0*/  IMAD R9, R3, UR4, RZ ;  /* 0x0000000403097c24 */ /* 0x004fe2000f8e02ff */
[C---:B------:R-:W-:Y:S01]  /*55bf0*/  ISETP.LT.AND P3, PT, R6.reuse, UR10, !P0 ;  /* 0x0000000a06007c0c */ /* 0x040fe2000c761270 */
[----:B------:R1:W-:Y:S01]  /*55c00*/  @P4 STG.E.U8 desc[UR44][R12.64], R15 ;  /* 0x0000000f0c004986 */ /* 0x0003e2000c10112c */
[----:B---3--:R-:W-:Y:S02]  /*55c10*/  IMAD R11, R6, UR6, RZ ;  /* 0x00000006060b7c24 */ /* 0x008fe4000f8e02ff */
[-C--:B------:R-:W-:Y:S01]  /*55c20*/  IADD3 R6, P6, R9, R2.reuse, RZ ;  /* 0x0000000209067210 */ /* 0x080fe20007fde0ff */
[----:B------:R-:W-:Y:S01]  /*55c30*/  ULDC UR4, c[0x0][0x248] ;  /* 0x0000920000047ab9 */ /* 0x000fe20000000800 */
[C---:B------:R-:W-:Y:S01]  /*55c40*/  ISETP.LT.AND P2, PT, R7.reuse, UR11, !P0 ;  /* 0x0000000b07007c0c */ /* 0x040fe2000c741270 */
[----:B------:R-:W-:Y:S01]  /*55c50*/  ULDC UR6, c[0x0][0x248] ;  /* 0x0000920000067ab9 */ /* 0x000fe20000000800 */
[----:B------:R-:W-:Y:S01]  /*55c60*/  LOP3.LUT R3, R0, 0x46, R229, 0xfe, !PT ;  /* 0x0000004600037812 */ /* 0x000fe200078efee5 */
[----:B------:R-:W-:Y:S01]  /*55c70*/  ULDC UR10, c[0x0][0x22c] ;  /* 0x00008b00000a7ab9 */ /* 0x000fe20000000800 */
[----:B------:R-:W-:Y:S01]  /*55c80*/  PRMT R29, R16, 0x7770, RZ ;  /* 0x00007770101d7816 */ /* 0x000fe200000000ff */
[----:B------:R-:W-:Y:S01]  /*55c90*/  ULDC UR11, c[0x0][0x22c] ;  /* 0x00008b00000b7ab9 */ /* 0x000fe20000000800 */
[----:B-1----:R-:W-:Y:S01]  /*55ca0*/  IMAD R13, R7, UR7, RZ ;  /* 0x00000007070d7c24 */ /* 0x002fe2000f8e02ff */
[----:B------:R-:W-:Y:S01]  /*55cb0*/  LEA.HI.X.SX32 R7, R9, R5, 0x1, P6 ;  /* 0x0000000509077211 */ /* 0x000fe200030f0eff */
        /* <DEDUP_REMOVED lines=111> */
[-C--:B------:R-:W-:Y:S01]  /*563b0*/  IADD3 R10, P6, R13, R2.reuse, RZ ;  /* 0x000000020d0a7210 */ /* 0x080fe20007fde0ff */
[----:B------:R-:W-:Y:S01]  /*563c0*/  ULDC UR12, c[0x0][0x22c] ;  /* 0x00008b00000c7ab9 */ /* 0x000fe20000000800 */
[----:B------:R-:W-:Y:S01]  /*563d0*/  LEA.HI.X.SX32 R9, R11, R5, 0x1, P5 ;  /* 0x000000050b097211 */ /* 0x000fe200028f0eff */
[----:B------:R-:W-:Y:S01]  /*563e0*/  ULDC UR8, c[0x0][0x248] ;  /* 0x0000920000087ab9 */ /* 0x000fe20000000800 */
[----:B------:R-:W-:-:S02]  /*563f0*/  IADD3 R12, P5, R3, R2, RZ ;  /* 0x00000002030c7210 */ /* 0x000fc40007fbe0ff */
[----:B------:R-:W-:Y:S02]  /*56400*/  PRMT R25, R16, 0x7773, RZ ;  /* 0x0000777310197816 */ /* 0x000fe400000000ff */
[-C--:B------:R-:W-:Y:S02]  /*56410*/  LEA.HI.X.SX32 R11, R13, R5.reuse, 0x1, P6 ;  /* 0x000000050d0b7211 */ /* 0x080fe400030f0eff */
[----:B------:R-:W-:Y:S02]  /*56420*/  PRMT R17, R17, 0x7773, RZ ;  /* 0x0000777311117816 */ /* 0x000fe400000000ff */
[----:B------:R-:W-:Y:S02]  /*56430*/  LEA.HI.X.SX32 R13, R3, R5, 0x1, P5 ;  /* 0x00000005030d7211 */ /* 0x000fe400028f0eff */
[----:B------:R-:W-:Y:S01]  /*56440*/  LOP3.LUT R3, R0, 0x60, R229, 0xfe, !PT ;  /* 0x0000006000037812 */ /* 0x000fe200078efee5 */
[----:B------:R1:W-:Y:S01]  /*56450*/  @P1 STG.E.U8 desc[UR44][R6.64], R25 ;  /* 0x0000001906001986 */ /* 0x0003e2000c10112c */
[----:B------:R-:W-:-:S02]  /*56460*/  PRMT R15, R18, 0x7773, RZ ;  /* 0x00007773120f7816 */ /* 0x000fc400000000ff */
[----:B------:R-:W-:Y:S01]  /*56470*/  PRMT R19, R19, 0x7773, RZ ;  /* 0x0000777313137816 */ /* 0x000fe200000000ff */
[----:B------:R2:W-:Y:S01]  /*56480*/  @P3 STG.E.U8 desc[UR44][R8.64], R17 ;  /* 0x0000001108003986 */ /* 0x0005e2000c10112c */
[C---:B------:R-:W-:Y:S01]  /*56490*/  ISETP.LT.AND P1, PT, R3.reuse, UR9, !P0 ;  /* 0x0000000903007c0c */ /* 0x040fe2000c721270 */
[----:B------:R-:W-:Y:S02]  /*564a0*/  ULDC UR9, c[0x0][0x22c] ;  /* 0x00008b0000097ab9 */ /* 0x000fe40000000800 */
[----:B------:R3:W-:Y:S01]  /*564b0*/  @P2 STG.E.U8 desc[UR44][R10.64], R15 ;  /* 0x0000000f0a002986 */ /* 0x0007e2000c10112c */
[C-C-:B-1----:R-:W-:Y:S02]  /*564c0*/  LOP3.LUT R6, R0.reuse, 0x62, R229.reuse, 0xfe, !PT ;  /* 0x0000006200067812 */ /* 0x142fe400078efee5 */
[----:B------:R-:W-:Y:S01]  /*564d0*/  LOP3.LUT R7, R0, 0x64, R229, 0xfe, !PT ;  /* 0x0000006400077812 */ /* 0x000fe200078efee5 */
[----:B--2---:R-:W-:Y:S01]  /*564e0*/  IMAD R9, R3, UR4, RZ ;  /* 0x0000000403097c24 */ /* 0x004fe2000f8e02ff */
[C---:B------:R-:W-:Y:S01]  /*564f0*/  ISETP.LT.AND P3, PT, R6.reuse, UR10, !P0 ;  /* 0x0000000a06007c0c */ /* 0x040fe2000c761270 */
[----:B------:R1:W-:Y:S01]  /*56500*/  @P4 STG.E.U8 desc[UR44][R12.64], R19 ;  /* 0x000000130c004986 */ /* 0x0003e2000c10112c */
[----:B---3--:R-:W-:-:S02]  /*56510*/  IMAD R11, R6, UR6, RZ ;  /* 0x00000006060b7c24 */ /* 0x008fc4000f8e02ff */
        /* <DEDUP_REMOVED lines=46> */
[----:B------:R-:W-:Y:S01]  /*56800*/  IADD3 R8, P5, R11, R2, RZ ;  /* 0x000000020b087210 */ /* 0x000fe20007fbe0ff */
[----:B------:R-:W-:Y:S01]  /*56810*/  ULDC UR11, c[0x0][0x22c] ;  /* 0x00008b00000b7ab9 */ /* 0x000fe20000000800 */
[----:B-1----:R-:W-:Y:S01]  /*56820*/  IMAD R13, R7, UR7, RZ ;  /* 0x00000007070d7c24 */ /* 0x002fe2000f8e02ff */
[----:B------:R-:W-:Y:S01]  /*56830*/  LEA.HI.X.SX32 R7, R9, R5, 0x1, P6 ;  /* 0x0000000509077211 */ /* 0x000fe200030f0eff */
[----:B------:R-:W-:-:S03]  /*56840*/  ULDC UR7, c[0x0][0x248] ;  /* 0x0000920000077ab9 */ /* 0x000fc60000000800 */
[-C--:B------:R-:W-:Y:S01]  /*56850*/  IADD3 R10, P6, R13, R2.reuse, RZ ;  /* 0x000000020d0a7210 */ /* 0x080fe20007fde0ff */
[----:B------:R1:W-:Y:S01]  /*56860*/  @P2 STG.E.U8 desc[UR44][R6.64], R25 ;  /* 0x0000001906002986 */ /* 0x0003e2000c10112c */
[----:B------:R-:W-:Y:S02]  /*56870*/  IADD3 R12, P2, R3, R2, RZ ;  /* 0x00000002030c7210 */ /* 0x000fe40007f5e0ff */
[-C--:B------:R-:W-:Y:S02]  /*56880*/  LEA.HI.X.SX32 R9, R11, R5.reuse, 0x1, P5 ;  /* 0x000000050b097211 */ /* 0x080fe400028f0eff */
[-C--:B------:R-:W-:Y:S02]  /*56890*/  LEA.HI.X.SX32 R11, R13, R5.reuse, 0x1, P6 ;  /* 0x000000050d0b7211 */ /* 0x080fe400030f0eff */
[----:B------:R-:W-:Y:S02]  /*568a0*/  PRMT R19, R21, 0x7771, RZ ;  /* 0x0000777115137816 */ /* 0x000fe400000000ff */
[----:B------:R-:W-:-:S02]  /*568b0*/  LEA.HI.X.SX32 R13, R3, R5, 0x1, P2 ;  /* 0x00000005030d7211 */ /* 0x000fc400010f0eff */
[----:B------:R-:W-:Y:S02]  /*568c0*/  PRMT R17, R22, 0x7771, RZ ;  /* 0x0000777116117816 */ /* 0x000fe400000000ff */
[C-C-:B------:R-:W-:Y:S01]  /*568d0*/  LOP3.LUT R3, R0.reuse, 0x70, R229.reuse, 0xfe, !PT ;  /* 0x0000007000037812 */ /* 0x140fe200078efee5 */
[----:B------:R2:W-:Y:S01]  /*568e0*/  @P3 STG.E.U8 desc[UR44][R8.64], R19 ;  /* 0x0000001308003986 */ /* 0x0005e2000c10112c */
[----:B-1----:R-:W-:-:S03]  /*568f0*/  LOP3.LUT R6, R0, 0x72, R229, 0xfe, !PT ;  /* 0x0000007200067812 */ /* 0x002fc600078efee5 */
[----:B------:R1:W-:Y:S01]  /*56900*/  @P4 STG.E.U8 desc[UR44][R10.64], R17 ;  /* 0x000000110a004986 */ /* 0x0003e2000c10112c */
[C---:B------:R-:W-:Y:S01]  /*56910*/  IMAD R7, R3.reuse, UR4, RZ ;  /* 0x0000000403077c24 */ /* 0x040fe2000f8e02ff */
[----:B------:R-:W-:Y:S01]  /*56920*/  ISETP.LT.AND P4, PT, R3, UR8, !P0 ;  /* 0x0000000803007c0c */ /* 0x000fe2000c781270 */
[----:B------:R-:W-:Y:S01]  /*56930*/  ULDC UR8, c[0x0][0x22c] ;  /* 0x00008b0000087ab9 */ /* 0x000fe20000000800 */
[----:B------:R-:W-:Y:S01]  /*56940*/  PRMT R15, R23, 0x7771, RZ ;  /* 0x00007771170f7816 */ /* 0x000fe200000000ff */
[----:B------:R-:W-:Y:S01]  /*56950*/  ULDC UR4, c[0x0][0x248] ;  /* 0x0000920000047ab9 */ /* 0x000fe20000000800 */
[--C-:B------:R-:W-:Y:S02]  /*56960*/  LOP3.LUT R3, R0, 0x74, R229.reuse, 0xfe, !PT ;  /* 0x0000007400037812 */ /* 0x100fe400078efee5 */
[C---:B------:R-:W-:Y:S01]  /*56970*/  ISETP.LT.AND P2, PT, R6.reuse, UR9, !P0 ;  /* 0x0000000906007c0c */ /* 0x040fe2000c741270 */
[----:B--2---:R-:W-:Y:S01]  /*56980*/  IMAD R9, R6, UR6, RZ ;  /* 0x0000000606097c24 */ /* 0x004fe2000f8e02ff */
[-C--:B------:R-:W-:Y:S01]  /*56990*/  IADD3 R6, P3, R7, R2.reuse, RZ ;  /* 0x0000000207067210 */ /* 0x080fe20007f7e0ff */
[----:B------:R2:W-:Y:S01]  /*569a0*/  @P1 STG.E.U8 desc[UR44][R12.64], R15 ;  /* 0x0000000f0c001986 */ /* 0x0005e2000c10112c */
[C---:B------:R-:W-:Y:S01]  /*569b0*/  ISETP.LT.AND P1, PT, R3.reuse, UR10, !P0 ;  /* 0x0000000a03007c0c */ /* 0x040fe2000c721270 */
[----:B------:R-:W-:Y:S01]  /*569c0*/  IMAD R3, R3, UR7, RZ ;  /* 0x0000000703037c24 */ /* 0x000fe2000f8e02ff */
[----:B-1----:R-:W-:Y:S01]  /*569d0*/  LOP3.LUT R10, R0, 0x82, R229, 0xfe, !PT ;  /* 0x00000082000a7812 */ /* 0x002fe200078efee5 */
[----:B------:R-:W-:Y:S01]  /*569e0*/  ULDC UR6, c[0x0][0x248] ;  /* 0x0000920000067ab9 */ /* 0x000fe20000000800 */
[----:B------:R-:W-:Y:S01]  /*569f0*/  LEA.HI.X.SX32 R7, R7, R5, 0x1, P3 ;  /* 0x0000000507077211 */ /* 0x000fe200018f0eff */
[----:B------:R-:W-:Y:S01]  /*56a00*/  ULDC UR9, c[0x0][0x22c] ;  /* 0x00008b0000097ab9 */ /* 0x000fe20000000800 */
[----:B------:R-:W-:Y:S01]  /*56a10*/  PRMT R17, R20, 0x7772, RZ ;  /* 0x0000777214117816 */ /* 0x000fe200000000ff */
[----:B------:R-:W-:Y:S01]  /*56a20*/  ULDC UR10, c[0x0][0x22c] ;  /* 0x00008b00000a7ab9 */ /* 0x000fe20000000800 */
[-C--:B------:R-:W-:Y:S01]  /*56a30*/  IADD3 R8, P5, R9, R2.reuse, RZ ;  /* 0x0000000209087210 */ /* 0x080fe20007fbe0ff */
[----:B------:R-:W-:Y:S01]  /*56a40*/  ULDC UR7, c[0x0][0x248] ;  /* 0x0000920000077ab9 */ /* 0x000fe20000000800 */
[----:B------:R-:W-:Y:S01]  /*56a50*/  ISETP.LT.AND P3, PT, R10, UR11, !P0 ;  /* 0x0000000b0a007c0c */ /* 0x000fe2000c761270 */
[----:B------:R1:W-:Y:S01]  /*56a60*/  @P4 STG.E.U8 desc[UR44][R6.64], R17 ;  /* 0x0000001106004986 */ /* 0x0003e2000c10112c */
[----:B------:R-:W-:-:S02]  /*56a70*/  IADD3 R10, P6, R3, R2, RZ ;  /* 0x00000002030a7210 */ /* 0x000fc40007fde0ff */
[-C--:B------:R-:W-:Y:S02]  /*56a80*/  LEA.HI.X.SX32 R9, R9, R5.reuse, 0x1, P5 ;  /* 0x0000000509097211 */ /* 0x080fe400028f0eff */
[----:B--2---:R-:W-:Y:S02]  /*56a90*/  PRMT R15, R21, 0x7772, RZ ;  /* 0x00007772150f7816 */ /* 0x004fe400000000ff */
[C-C-:B------:R-:W-:Y:S02]  /*56aa0*/  LOP3.LUT R12, R0.reuse, 0x76, R229.reuse, 0xfe, !PT ;  /* 0x00000076000c7812 */ /* 0x140fe400078efee5 */
[----:B------:R-:W-:Y:S02]  /*56ab0*/  LEA.HI.X.SX32 R11, R3, R5, 0x1, P6 ;  /* 0x00000005030b7211 */ /* 0x000fe400030f0eff */
[----:B-1----:R-:W-:Y:S01]  /*56ac0*/  LOP3.LUT R6, R0, 0x78, R229, 0xfe, !PT ;  /* 0x0000007800067812 */ /* 0x002fe200078efee5 */
[----:B------:R1:W-:Y:S01]  /*56ad0*/  @P2 STG.E.U8 desc[UR44][R8.64], R15 ;  /* 0x0000000f08002986 */ /* 0x0003e2000c10112c */
[----:B------:R-:W-:-:S02]  /*56ae0*/  PRMT R13, R22, 0x7772, RZ ;  /* 0x00007772160d7816 */ /* 0x000fc400000000ff */
[C---:B------:R-:W-:Y:S01]  /*56af0*/  ISETP.LT.AND P5, PT, R12.reuse, UR8, !P0 ;  /* 0x000000080c007c0c */ /* 0x040fe2000c7a1270 */
[----:B------:R-:W-:Y:S01]  /*56b00*/  IMAD R12, R12, UR4, RZ ;  /* 0x000000040c0c7c24 */ /* 0x000fe2000f8e02ff */
[--C-:B------:R-:W-:Y:S01]  /*56b10*/  LOP3.LUT R3, R0, 0x7a, R229.reuse, 0xfe, !PT ;  /* 0x0000007a00037812 */ /* 0x100fe200078efee5 */
[----:B------:R2:W-:Y:S01]  /*56b20*/  @P1 STG.E.U8 desc[UR44][R10.64], R13 ;  /* 0x0000000d0a001986 */ /* 0x0005e2000c10112c */
[C---:B------:R-:W-:Y:S01]  /*56b30*/  ISETP.LT.AND P2, PT, R6.reuse, UR9, !P0 ;  /* 0x0000000906007c0c */ /* 0x040fe2000c741270 */
[----:B------:R-:W-:Y:S01]  /*56b40*/  ULDC UR4, c[0x0][0x22c] ;  /* 0x00008b0000047ab9 */ /* 0x000fe20000000800 */
[----:B-1----:R-:W-:Y:S01]  /*56b50*/  IMAD R9, R6, UR6, RZ ;  /* 0x0000000606097c24 */ /* 0x002fe2000f8e02ff */
[C---:B------:R-:W-:Y:S01]  /*56b60*/  ISETP.LT.AND P1, PT, R3.reuse, UR10, !P0 ;  /* 0x0000000a03007c0c */ /* 0x040fe2000c721270 */
[----:B------:R-:W-:Y:S01]  /*56b70*/  IMAD R3, R3, UR7, RZ ;  /* 0x0000000703037c24 */ /* 0x000fe2000f8e02ff */
[-C--:B------:R-:W-:Y:S01]  /*56b80*/  IADD3 R6, P4, R12, R2.reuse, RZ ;  /* 0x000000020c067210 */ /* 0x080fe20007f9e0ff */
[----:B------:R-:W-:Y:S01]  /*56b90*/  ULDC UR6, c[0x0][0x22c] ;  /* 0x00008b0000067ab9 */ /* 0x000fe20000000800 */
[----:B------:R-:W-:Y:S01]  /*56ba0*/  IADD3 R8, P6, R9, R2, RZ ;  /* 0x0000000209087210 */ /* 0x000fe20007fde0ff */
[----:B------:R-:W-:Y:S01]  /*56bb0*/  ULDC UR7, c[0x0][0x22c] ;  /* 0x00008b0000077ab9 */ /* 0x000fe20000000800 */
[----:B--2---:R-:W-:Y:S01]  /*56bc0*/  LOP3.LUT R10, R0, 0x84, R229, 0xfe, !PT ;  /* 0x00000084000a7812 */ /* 0x004fe200078efee5 */
[----:B------:R-:W-:Y:S01]  /*56bd0*/  ULDC UR8, c[0x0][0x22c] ;  /* 0x00008b0000087ab9 */ /* 0x000fe20000000800 */
[----:B------:R-:W-:-:S02]  /*56be0*/  LEA.HI.X.SX32 R7, R12, R5, 0x1, P4 ;  /* 0x000000050c077211 */ /* 0x000fc400020f0eff */
[----:B------:R-:W-:Y:S01]  /*56bf0*/  ISETP.LT.AND P4, PT, R10, UR4, !P0 ;  /* 0x000000040a007c0c */ /* 0x000fe2000c781270 */
[----:B------:R-:W-:Y:S01]  /*56c00*/  ULDC UR4, c[0x0][0x248] ;  /* 0x0000920000047ab9 */ /* 0x000fe20000000800 */
[----:B------:R-:W-:Y:S02]  /*56c10*/  LEA.HI.X.SX32 R9, R9, R5, 0x1, P6 ;  /* 0x0000000509097211 */ /* 0x000fe400030f0eff */
[----:B------:R-:W-:Y:S02]  /*56c20*/  IADD3 R10, P6, R3, R2, RZ ;  /* 0x00000002030a7210 */ /* 0x000fe40007fde0ff */
[----:B------:R-:W-:Y:S02]  /*56c30*/  PRMT R15, R23, 0x7772, RZ ;  /* 0x00007772170f7816 */ /* 0x000fe400000000ff */
[----:B------:R-:W-:Y:S02]  /*56c40*/  LOP3.LUT R148, R0, 0x7c, R229, 0xfe, !PT ;  /* 0x0000007c00947812 */ /* 0x000fe400078efee5 */
[----:B------:R-:W-:-:S02]  /*56c50*/  PRMT R13, R20, 0x7773, RZ ;  /* 0x00007773140d7816 */ /* 0x000fc400000000ff */
[----:B------:R-:W-:Y:S02]  /*56c60*/  PRMT R21, R21, 0x7773, RZ ;  /* 0x0000777315157816 */ /* 0x000fe400000000ff */
[----:B------:R-:W-:Y:S01]  /*56c70*/  LEA.HI.X.SX32 R11, R3, R5, 0x1, P6 ;  /* 0x00000005030b7211 */ /* 0x000fe200030f0eff */
[----:B------:R-:W-:Y:S01]  /*56c80*/  @P5 STG.E.U8 desc[UR44][R6.64], R15 ;  /* 0x0000000f06005986 */ /* 0x000fe2000c10112c */
[----:B------:R-:W-:Y:S01]  /*56c90*/  SHF.R.U32.HI R17, RZ, 0x6, R195 ;  /* 0x00000006ff117819 */ /* 0x000fe200000116c3 */
[C---:B------:R-:W-:Y:S02]  /*56ca0*/  IMAD R149, R148.reuse, UR4, RZ ;  /* 0x0000000494957c24 */ /* 0x040fe4000f8e02ff */
[----:B------:R-:W-:Y:S01]  /*56cb0*/  @P2 STG.E.U8 desc[UR44][R8.64], R13 ;  /* 0x0000000d08002986 */ /* 0x000fe2000c10112c */
[----:B------:R-:W-:Y:S01]  /*56cc0*/  ISETP.LT.AND P2, PT, R148, UR6, !P0 ;  /* 0x0000000694007c0c */ /* 0x000fe2000c741270 */
[----:B------:R-:W-:Y:S01]  /*56cd0*/  ULDC UR6, c[0x0][0x22c] ;  /* 0x00008b0000067ab9 */ /* 0x000fe20000000800 */
[----:B------:R-:W-:Y:S01]  /*56ce0*/  PRMT R151, R22, 0x7773, RZ ;  /* 0x0000777316977816 */ /* 0x000fe200000000ff */
[----:B------:R1:W-:Y:S01]  /*56cf0*/  @P1 STG.E.U8 desc[UR44][R10.64], R21 ;  /* 0x000000150a001986 */ /* 0x0003e2000c10112c */
[----:B------:R-:W-:Y:S01]  /*56d00*/  PRMT R233, R23, 0x7773, RZ ;  /* 0x0000777317e97816 */ /* 0x000fe200000000ff */
[----:B------:R-:W-:Y:S01]  /*56d10*/  ULDC UR4, c[0x0][0x248] ;  /* 0x0000920000047ab9 */ /* 0x000fe20000000800 */
[----:B------:R-:W-:-:S02]  /*56d20*/  LOP3.LUT R3, R0, 0x1fe, R17, 0xfe, !PT ;  /* 0x000001fe00037812 */ /* 0x000fc400078efe11 */
[C-C-:B------:R-:W-:Y:S02]  /*56d30*/  LOP3.LUT R232, R0.reuse, 0x8e, R17.reuse, 0xfe, !PT ;  /* 0x0000008e00e87812 */ /* 0x140fe400078efe11 */
[C-C-:B------:R-:W-:Y:S02]  /*56d40*/  LOP3.LUT R221, R0.reuse, 0x9e, R17.reuse, 0xfe, !PT ;  /* 0x0000009e00dd7812 */ /* 0x140fe400078efe11 */
[C-C-:B------:R-:W-:Y:S02]  /*56d50*/  LOP3.LUT R205, R0.reuse, 0xae, R17.reuse, 0xfe, !PT ;  /* 0x000000ae00cd7812 */ /* 0x140fe400078efe11 */
[C-C-:B------:R-:W-:Y:S02]  /*56d60*/  LOP3.LUT R191, R0.reuse, 0xbe, R17.reuse, 0xfe, !PT ;  /* 0x000000be00bf7812 */ /* 0x140fe400078efe11 */
[C-C-:B------:R-:W-:Y:S02]  /*56d70*/  LOP3.LUT R174, R0.reuse, 0xce, R17.reuse, 0xfe, !PT ;  /* 0x000000ce00ae7812 */ /* 0x140fe400078efe11 */
        /* <DEDUP_REMOVED lines=13> */
[C-C-:B-1----:R-:W-:Y:S02]  /*56e50*/  LOP3.LUT R11, R0.reuse, 0x1ae, R17.reuse, 0xfe, !PT ;  /* 0x000001ae000b7812 */ /* 0x142fe400078efe11 */
[C-C-:B------:R-:W-:Y:S02]  /*56e60*/  LOP3.LUT R9, R0.reuse, 0x1be, R17.reuse, 0xfe, !PT ;  /* 0x000001be00097812 */ /* 0x140fe400078efe11 */
[C-C-:B------:R-:W-:Y:S02]  /*56e70*/  LOP3.LUT R8, R0.reuse, 0x1ce, R17.reuse, 0xfe, !PT ;  /* 0x000001ce00087812 */ /* 0x140fe400078efe11 */
[C-C-:B------:R-:W-:Y:S02]  /*56e80*/  LOP3.LUT R6, R0.reuse, 0x1ee, R17.reuse, 0xfe, !PT ;  /* 0x000001ee00067812 */ /* 0x140fe400078efe11 */
[C---:B------:R-:W-:Y:S02]  /*56e90*/  LOP3.LUT R7, R0.reuse, 0x1de, R17, 0xfe, !PT ;  /* 0x000001de00077812 */ /* 0x040fe400078efe11 */
        /* <DEDUP_REMOVED lines=165> */
[C---:B------:R-:W-:Y:S02]  /*578f0*/  IADD3 R148, P1, R149.reuse, R2, RZ ;  /* 0x0000000295947210 */ /* 0x040fe40007f3e0ff */
[C---:B------:R-:W-:Y:S02]  /*57900*/  LOP3.LUT R229, R0.reuse, 0x1fc, R229, 0xfe, !PT ;  /* 0x000001fc00e57812 */ /* 0x040fe400078efee5 */
[----:B------:R-:W-:Y:S02]  /*57910*/  LOP3.LUT R238, R0, UR40, RZ, 0xfc, !PT ;  /* 0x0000002800ee7c12 */ /* 0x000fe4000f8efcff */
[----:B------:R-:W1:Y:S01]  /*57920*/  LDC R0, c[0x0][0x248] ;  /* 0x00009200ff007b82 */ /* 0x000e620000000800 */
[----:B------:R-:W-:-:S02]  /*57930*/  LEA.HI.X.SX32 R149, R149, R5, 0x1, P1 ;  /* 0x0000000595957211 */ /* 0x000fc400008f0eff */
[C---:B------:R-:W-:Y:S01]  /*57940*/  ISETP.LT.AND P1, PT, R238.reuse, UR6, !P0 ;  /* 0x00000006ee007c0c */ /* 0x040fe2000c721270 */
[----:B------:R-:W-:Y:S01]  /*57950*/  IMAD R238, R238, UR4, RZ ;  /* 0x00000004eeee7c24 */ /* 0x000fe2000f8e02ff */
[----:B------:R-:W-:Y:S01]  /*57960*/  ISETP.LT.AND P5, PT, R240, UR7, !P0 ;  /* 0x00000007f0007c0c */ /* 0x000fe2000c7a1270 */
[----:B------:R2:W-:Y:S01]  /*57970*/  @P2 STG.E.U8 desc[UR44][R148.64], R151 ;  /* 0x0000009794002986 */ /* 0x0005e2000c10112c */
[----:B------:R-:W-:Y:S01]  /*57980*/  ULDC UR6, c[0x0][0x22c] ;  /* 0x00008b0000067ab9 */ /* 0x000fe20000000800 */
[----:B------:R-:W3:Y:S01]  /*57990*/  LDC R240, c[0x0][0x248] ;  /* 0x00009200fff07b82 */ /* 0x000ee20000000800 */
[----:B------:R-:W-:Y:S01]  /*579a0*/  ULDC UR4, c[0x0][0x248] ;  /* 0x0000920000047ab9 */ /* 0x000fe20000000800 */
[C---:B------:R-:W-:Y:S01]  /*579b0*/  ISETP.LT.AND P6, PT, R150.reuse, UR6, !P0 ;  /* 0x0000000696007c0c */ /* 0x040fe2000c7c1270 */
[----:B------:R-:W-:Y:S01]  /*579c0*/  IMAD R150, R150, UR4, RZ ;  /* 0x0000000496967c24 */ /* 0x000fe2000f8e02ff */
[----:B------:R-:W-:Y:S01]  /*579d0*/  PRMT R249, R56, 0x7770, RZ ;  /* 0x0000777038f97816 */ /* 0x000fe200000000ff */
[----:B------:R-:W-:Y:S01]  /*579e0*/  ULDC UR4, c[0x0][0x22c] ;  /* 0x00008b0000047ab9 */ /* 0x000fe20000000800 */
[----:B------:R-:W-:Y:S01]  /*579f0*/  PRMT R247, R57, 0x7770, RZ ;  /* 0x0000777039f77816 */ /* 0x000fe200000000ff */
[----:B------:R-:W-:Y:S01]  /*57a00*/  ULDC UR6, c[0x0][0x22c] ;  /* 0x00008b0000067ab9 */ /* 0x000fe20000000800 */
[----:B------:R-:W-:Y:S01]  /*57a10*/  ULDC UR7, c[0x0][0x22c] ;  /* 0x00008b0000077ab9 */ /* 0x000fe20000000800 */
[----:B--2---:R-:W-:-:S04]  /*57a20*/  IADD3 R148, P2, R238, R2, RZ ;  /* 0x00000002ee947210 */ /* 0x004fc80007f5e0ff */
[----:B------:R-:W-:Y:S02]  /*57a30*/  LEA.HI.X.SX32 R149, R238, R5, 0x1, P2 ;  /* 0x00000005ee957211 */ /* 0x000fe400010f0eff */
[----:B------:R-:W2:Y:S01]  /*57a40*/  LDC R238, c[0x0][0x248] ;  /* 0x00009200ffee7b82 */ /* 0x000ea20000000800 */
[----:B------:R-:W-:Y:S02]  /*57a50*/  IMAD R151, R245, 0x2, R150 ;  /* 0x00000002f5977824 */ /* 0x000fe400078e0296 */
[----:B------:R4:W-:Y:S02]  /*57a60*/  @P1 STG.E.U8 desc[UR44][R148.64], R233 ;  /* 0x000000e994001986 */ /* 0x0009e4000c10112c */
[----:B-1----:R-:W-:Y:S01]  /*57a70*/  IMAD R0, R0, 0x2, R151 ;  /* 0x0000000200007824 */ /* 0x002fe200078e0297 */
[----:B----4-:R-:W-:-:S04]  /*57a80*/  IADD3 R148, P1, R150, R2, RZ ;  /* 0x0000000296947210 */ /* 0x010fc80007f3e0ff */
[-C--:B------:R-:W-:Y:S02]  /*57a90*/  LEA.HI.X.SX32 R149, R150, R5.reuse, 0x1, P1 ;  /* 0x0000000596957211 */ /* 0x080fe400008f0eff */
[-C--:B------:R-:W-:Y:S01]  /*57aa0*/  IADD3 R150, P1, R151, R2.reuse, RZ ;  /* 0x0000000297967210 */ /* 0x080fe20007f3e0ff */
[----:B------:R-:W-:Y:S02]  /*57ab0*/  IMAD R239, R239, 0x2, R0 ;  /* 0x00000002efef7824 */ /* 0x000fe400078e0200 */
[----:B------:R1:W-:Y:S01]  /*57ac0*/  @P6 STG.E.U8 desc[UR44][R148.64], R249 ;  /* 0x000000f994006986 */ /* 0x0003e2000c10112c */
[----:B------:R-:W-:Y:S01]  /*57ad0*/  LEA.HI.X.SX32 R151, R151, R5, 0x1, P1 ;  /* 0x0000000597977211 */ /* 0x000fe200008f0eff */
[----:B---3--:R-:W-:Y:S01]  /*57ae0*/  IMAD R233, R240, 0x2, R239 ;  /* 0x00000002f0e97824 */ /* 0x008fe200078e02ef */
[----:B------:R-:W-:Y:S01]  /*57af0*/  ISETP.LT.AND P1, PT, R243, UR4, !P0 ;  /* 0x00000004f3007c0c */ /* 0x000fe2000c721270 */
[----:B------:R-:W-:Y:S02]  /*57b00*/  ULDC UR4, c[0x0][0x22c] ;  /* 0x00008b0000047ab9 */ /* 0x000fe40000000800 */
[----:B------:R3:W-:Y:S01]  /*57b10*/  @P3 STG.E.U8 desc[UR44][R150.64], R247 ;  /* 0x000000f796003986 */ /* 0x0007e2000c10112c */
[----:B-1----:R-:W-:-:S04]  /*57b20*/  IADD3 R148, P6, R0, R2, RZ ;  /* 0x0000000200947210 */ /* 0x002fc80007fde0ff */
[-C--:B------:R-:W-:Y:S02]  /*57b30*/  LEA.HI.X.SX32 R149, R0, R5.reuse, 0x1, P6 ;  /* 0x0000000500957211 */ /* 0x080fe400030f0eff */
[C---:B---3--:R-:W-:Y:S02]  /*57b40*/  IADD3 R150, P6, R239.reuse, R2, RZ ;  /* 0x00000002ef967210 */ /* 0x048fe40007fde0ff */
[----:B------:R-:W-:Y:S01]  /*57b50*/  PRMT R245, R58, 0x7770, RZ ;  /* 0x000077703af57816 */ /* 0x000fe200000000ff */
[----:B--2---:R-:W-:Y:S01]  /*57b60*/  IMAD R238, R238, 0x2, R233 ;  /* 0x00000002eeee7824 */ /* 0x004fe200078e02e9 */
[----:B------:R-:W-:Y:S02]  /*57b70*/  LEA.HI.X.SX32 R151, R239, R5, 0x1, P6 ;  /* 0x00000005ef977211 */ /* 0x000fe400030f0eff */
[----:B------:R-:W-:Y:S02]  /*57b80*/  PRMT R243, R59, 0x7770, RZ ;  /* 0x000077703bf37816 */ /* 0x000fe400000000ff */
[----:B------:R-:W-:Y:S01]  /*57b90*/  ISETP.LT.AND P3, PT, R242, UR4, !P0 ;  /* 0x00000004f2007c0c */ /* 0x000fe2000c761270 */
[----:B------:R-:W-:Y:S01]  /*57ba0*/  ULDC UR4, c[0x0][0x22c] ;  /* 0x00008b0000047ab9 */ /* 0x000fe20000000800 */
[----:B------:R-:W-:Y:S01]  /*57bb0*/  ISETP.LT.AND P2, PT, R244, UR8, !P0 ;  /* 0x00000008f4007c0c */ /* 0x000fe2000c741270 */
[----:B------:R1:W-:Y:S01]  /*57bc0*/  @P4 STG.E.U8 desc[UR44][R148.64], R245 ;  /* 0x000000f594004986 */ /* 0x0003e2000c10112c */
[----:B------:R-:W-:Y:S01]  /*57bd0*/  ISETP.LT.AND P6, PT, R241, UR4, !P0 ;  /* 0x00000004f1007c0c */ /* 0x000fe2000c7c1270 */
[----:B------:R-:W-:Y:S01]  /*57be0*/  ULDC UR4, c[0x0][0x22c] ;  /* 0x00008b0000047ab9 */ /* 0x000fe20000000800 */
[----:B------:R-:W2:Y:S01]  /*57bf0*/  LDC R241, c[0x0][0x248] ;  /* 0x00009200fff17b82 */ /* 0x000ea20000000800 */
[----:B------:R3:W-:Y:S01]  /*57c00*/  @P5 STG.E.U8 desc[UR44][R150.64], R243 ;  /* 0x000000f396005986 */ /* 0x0007e2000c10112c */
[----:B------:R-:W-:-:S02]  /*57c10*/  PRMT R239, R56, 0x7771, RZ ;  /* 0x0000777138ef7816 */ /* 0x000fc400000000ff */
[----:B-1----:R-:W-:-:S04]  /*57c20*/  IADD3 R148, P4, R233, R2, RZ ;  /* 0x00000002e9947210 */ /* 0x002fc80007f9e0ff */
[----:B------:R-:W1:Y:S01]  /*57c30*/  LDC R245, c[0x0][0x248] ;  /* 0x00009200fff57b82 */ /* 0x000e620000000800 */
[C---:B---3--:R-:W-:Y:S02]  /*57c40*/  IADD3 R150, P5, R238.reuse, R2, RZ ;  /* 0x00000002ee967210 */ /* 0x048fe40007fbe0ff */
[-C--:B------:R-:W-:Y:S02]  /*57c50*/  LEA.HI.X.SX32 R149, R233, R5.reuse, 0x1, P4 ;  /* 0x00000005e9957211 */ /* 0x080fe400020f0eff */
[----:B------:R-:W-:-:S03]  /*57c60*/  LEA.HI.X.SX32 R151, R238, R5, 0x1, P5 ;  /* 0x00000005ee977211 */ /* 0x000fc600028f0eff */
[----:B------:R-:W3:Y:S01]  /*57c70*/  LDC R243, c[0x0][0x248] ;  /* 0x00009200fff37b82 */ /* 0x000ee20000000800 */
[----:B------:R-:W-:Y:S01]  /*57c80*/  IMAD R238, R251, 0x2, R238 ;  /* 0x00000002fbee7824 */ /* 0x000fe200078e02ee */
[----:B------:R-:W-:Y:S01]  /*57c90*/  PRMT R233, R57, 0x7771, RZ ;  /* 0x0000777139e97816 */ /* 0x000fe200000000ff */
[----:B------:R4:W-:Y:S01]  /*57ca0*/  @P2 STG.E.U8 desc[UR44][R148.64], R239 ;  /* 0x000000ef94002986 */ /* 0x0009e2000c10112c */
[----:B------:R-:W-:Y:S01]  /*57cb0*/  ISETP.LT.AND P4, PT, R237, UR4, !P0 ;  /* 0x00000004ed007c0c */ /* 0x000fe2000c781270 */
[----:B------:R-:W-:Y:S02]  /*57cc0*/  ULDC UR4, c[0x0][0x248] ;  /* 0x0000920000047ab9 */ /* 0x000fe40000000800 */
[----:B------:R0:W-:Y:S01]  /*57cd0*/  @P1 STG.E.U8 desc[UR44][R150.64], R233 ;  /* 0x000000e996001986 */ /* 0x0001e2000c10112c */
[C---:B------:R-:W-:Y:S01]  /*57ce0*/  ISETP.LT.AND P1, PT, R232.reuse, UR6, !P0 ;  /* 0x00000006e8007c0c */ /* 0x040fe2000c721270 */
[----:B------:R-:W-:Y:S01]  /*57cf0*/  IMAD R232, R232, UR4, RZ ;  /* 0x00000004e8e87c24 */ /* 0x000fe2000f8e02ff */
[----:B------:R-:W-:Y:S01]  /*57d00*/  PRMT R237, R58, 0x7771, RZ ;  /* 0x000077713aed7816 */ /* 0x000fe200000000ff */
[----:B------:R-:W-:Y:S01]  /*57d10*/  ULDC UR4, c[0x0][0x22c] ;  /* 0x00008b0000047ab9 */ /* 0x000fe20000000800 */
[----:B------:R-:W-:Y:S01]  /*57d20*/  ISETP.LT.AND P5, PT, R236, UR7, !P0 ;  /* 0x00000007ec007c0c */ /* 0x000fe2000c7a1270 */
[----:B------:R-:W-:Y:S01]  /*57d30*/  ULDC UR6, c[0x0][0x22c] ;  /* 0x00008b0000067ab9 */ /* 0x000fe20000000800 */
[----:B------:R-:W-:Y:S01]  /*57d40*/  ULDC UR7, c[0x0][0x22c] ;  /* 0x00008b0000077ab9 */ /* 0x000fe20000000800 */
[C---:B----4-:R-:W-:Y:S01]  /*57d50*/  IADD3 R148, P2, R238.reuse, R2, RZ ;  /* 0x00000002ee947210 */ /* 0x050fe20007f5e0ff */
[----:B------:R-:W4:Y:S03]  /*57d60*/  LDC R239, c[0x0][0x248] ;  /* 0x00009200ffef7b82 */ /* 0x000f260000000800 */
[----:B------:R-:W-:-:S02]  /*57d70*/  LEA.HI.X.SX32 R149, R238, R5, 0x1, P2 ;  /* 0x00000005ee957211 */ /* 0x000fc400010f0eff */
[----:B0-----:R-:W-:-:S03]  /*57d80*/  IADD3 R150, P2, R232, R2, RZ ;  /* 0x00000002e8967210 */ /* 0x001fc60007f5e0ff */
[----:B------:R0:W-:Y:S01]  /*57d90*/  @P3 STG.E.U8 desc[UR44][R148.64], R237 ;  /* 0x000000ed94003986 */ /* 0x0001e2000c10112c */
[-C--:B------:R-:W-:Y:S01]  /*57da0*/  LEA.HI.X.SX32 R151, R232, R5.reuse, 0x1, P2 ;  /* 0x00000005e8977211 */ /* 0x080fe200010f0eff */
[----:B--2---:R-:W-:Y:S01]  /*57db0*/  IMAD R238, R241, 0x4, R238 ;  /* 0x00000004f1ee7824 */ /* 0x004fe200078e02ee */
[----:B------:R-:W-:Y:S01]  /*57dc0*/  PRMT R233, R59, 0x7771, RZ ;  /* 0x000077713be97816 */ /* 0x000fe200000000ff */
[----:B------:R-:W2:Y:S08]  /*57dd0*/  LDC R241, c[0x0][0x248] ;  /* 0x00009200fff17b82 */ /* 0x000eb00000000800 */
[----:B0-----:R-:W0:Y:S01]  /*57de0*/  LDC R237, c[0x0][0x248] ;  /* 0x00009200ffed7b82 */ /* 0x001e220000000800 */
[----:B------:R1:W-:Y:S01]  /*57df0*/  @P1 STG.E.U8 desc[UR44][R150.64], R233 ;  /* 0x000000e996001986 */ /* 0x0003e2000c10112c */
[----:B------:R-:W-:Y:S01]  /*57e00*/  IADD3 R148, P1, R238, R2, RZ ;  /* 0x00000002ee947210 */ /* 0x000fe20007f3e0ff */
[----:B---3--:R-:W-:Y:S01]  /*57e10*/  IMAD R0, R243, 0x2, R238 ;  /* 0x00000002f3007824 */ /* 0x008fe200078e02ee */
[----:B------:R-:W-:Y:S01]  /*57e20*/  ISETP.LT.AND P3, PT, R234, UR4, !P0 ;  /* 0x00000004ea007c0c */ /* 0x000fe2000c761270 */
[----:B------:R-:W-:Y:S01]  /*57e30*/  ULDC UR4, c[0x0][0x22c] ;  /* 0x00008b0000047ab9 */ /* 0x000fe20000000800 */
[----:B------:R-:W-:-:S02]  /*57e40*/  LEA.HI.X.SX32 R149, R238, R5, 0x1, P1 ;  /* 0x00000005ee957211 */ /* 0x000fc400008f0eff */
[----:B------:R-:W-:Y:S01]  /*57e50*/  ISETP.LT.AND P2, PT, R235, UR4, !P0 ;  /* 0x00000004eb007c0c */ /* 0x000fe2000c741270 */
[----:B-1----:R-:W-:Y:S01]  /*57e60*/  IMAD R232, R245, 0x2, R0 ;  /* 0x00000002f5e87824 */ /* 0x002fe200078e0200 */
[----:B------:R-:W-:Y:S01]  /*57e70*/  PRMT R235, R56, 0x7772, RZ ;  /* 0x0000777238eb7816 */ /* 0x000fe200000000ff */
[----:B------:R-:W-:Y:S01]  /*57e80*/  ULDC UR4, c[0x0][0x22c] ;  /* 0x00008b0000047ab9 */ /* 0x000fe20000000800 */
[C---:B------:R-:W-:Y:S02]  /*57e90*/  IADD3 R150, P1, R0.reuse, R2, RZ ;  /* 0x0000000200967210 */ /* 0x040fe40007f3e0ff */
[----:B------:R-:W-:Y:S01]  /*57ea0*/  PRMT R233, R57, 0x7772, RZ ;  /* 0x0000777239e97816 */ /* 0x000fe200000000ff */
[----:B------:R1:W-:Y:S01]  /*57eb0*/  @P6 STG.E.U8 desc[UR44][R148.64], R235 ;  /* 0x000000eb94006986 */ /* 0x0003e2000c10112c */
[----:B------:R-:W-:Y:S01]  /*57ec0*/  LEA.HI.X.SX32 R151, R0, R5, 0x1, P1 ;  /* 0x0000000500977211 */ /* 0x000fe200008f0eff */
[----:B----4-:R-:W-:Y:S01]  /*57ed0*/  IMAD R0, R239, 0x2, R232 ;  /* 0x00000002ef007824 */ /* 0x010fe200078e02e8 */
[----:B------:R-:W-:Y:S01]  /*57ee0*/  ISETP.LT.AND P1, PT, R231, UR4, !P0 ;  /* 0x00000004e7007c0c */ /* 0x000fe2000c721270 */
[----:B------:R-:W-:Y:S01]  /*57ef0*/  ULDC UR4, c[0x0][0x22c] ;  /* 0x00008b0000047ab9 */ /* 0x000fe20000000800 */
[----:B------:R-:W3:Y:S01]  /*57f00*/  LDC R239, c[0x0][0x248] ;  /* 0x00009200ffef7b82 */ /* 0x000ee20000000800 */
[----:B------:R4:W-:Y:S01]  /*57f10*/  @P4 STG.E.U8 desc[UR44][R150.64], R233 ;  /* 0x000000e996004986 */ /* 0x0009e2000c10112c */
[----:B------:R-:W-:-:S02]  /*57f20*/  PRMT R231, R58, 0x7772, RZ ;  /* 0x000077723ae77816 */ /* 0x000fc400000000ff */
[-C--:B-1----:R-:W-:Y:S02]  /*57f30*/  IADD3 R148, P6, R232, R2.reuse, RZ ;  /* 0x00000002e8947210 */ /* 0x082fe40007fde0ff */
[----:B------:R-:W-:Y:S01]  /*57f40*/  ISETP.LT.AND P4, PT, R230, UR4, !P0 ;  /* 0x00000004e6007c0c */ /* 0x000fe2000c781270 */
[----:B0-----:R-:W-:Y:S01]  /*57f50*/  IMAD R230, R237, 0x2, R0 ;  /* 0x00000002ede67824 */ /* 0x001fe200078e0200 */
[-C--:B------:R-:W-:Y:S01]  /*57f60*/  LEA.HI.X.SX32 R149, R232, R5.reuse, 0x1, P6 ;  /* 0x00000005e8957211 */ /* 0x080fe200030f0eff */
[----:B------:R-:W-:Y:S01]  /*57f70*/  ULDC UR4, c[0x0][0x22c] ;  /* 0x00008b0000047ab9 */ /* 0x000fe20000000800 */
[C---:B----4-:R-:W-:Y:S01]  /*57f80*/  IADD3 R150, P6, R0.reuse, R2, RZ ;  /* 0x0000000200967210 */ /* 0x050fe20007fde0ff */
[----:B------:R-:W0:Y:S01]  /*57f90*/  LDC R237, c[0x0][0x248] ;  /* 0x00009200ffed7b82 */ /* 0x000e220000000800 */
[----:B------:R-:W-:Y:S01]  /*57fa0*/  PRMT R235, R59, 0x7772, RZ ;  /* 0x000077723beb7816 */ /* 0x000fe200000000ff */
[----:B------:R1:W-:Y:S01]  /*57fb0*/  @P5 STG.E.U8 desc[UR44][R148.64], R231 ;  /* 0x000000e794005986 */ /* 0x0003e2000c10112c */
[----:B------:R-:W-:Y:S01]  /*57fc0*/  LEA.HI.X.SX32 R151, R0, R5, 0x1, P6 ;  /* 0x0000000500977211 */ /* 0x000fe200030f0eff */
[----:B--2---:R-:W-:Y:S01]  /*57fd0*/  IMAD R0, R241, 0x2, R230 ;  /* 0x00000002f1007824 */ /* 0x004fe200078e02e6 */
[----:B------:R-:W-:-:S02]  /*57fe0*/  PRMT R233, R56, 0x7773, RZ ;  /* 0x0000777338e97816 */ /* 0x000fc400000000ff */
[----:B------:R-:W-:Y:S01]  /*57ff0*/  ISETP.LT.AND P6, PT, R228, UR4, !P0 ;  /* 0x00000004e4007c0c */ /* 0x000fe2000c7c1270 */
[----:B------:R2:W-:Y:S01]  /*58000*/  @P3 STG.E.U8 desc[UR44][R150.64], R235 ;  /* 0x000000eb96003986 */ /* 0x0005e2000c10112c */
[----:B------:R-:W-:Y:S01]  /*58010*/  ULDC UR4, c[0x0][0x22c] ;  /* 0x00008b0000047ab9 */ /* 0x000fe20000000800 */
[----:B-1----:R-:W-:-:S04]  /*58020*/  IADD3 R148, P5, R230, R2, RZ ;  /* 0x00000002e6947210 */ /* 0x002fc80007fbe0ff */
[-C--:B------:R-:W-:Y:S02]  /*58030*/  LEA.HI.X.SX32 R149, R230, R5.reuse, 0x1, P5 ;  /* 0x00000005e6957211 */ /* 0x080fe400028f0eff */
[----:B--2---:R-:W-:Y:S01]  /*58040*/  IADD3 R150, P3, R0, R2, RZ ;  /* 0x0000000200967210 */ /* 0x004fe20007f7e0ff */
[----:B------:R-:W1:Y:S01]  /*58050*/  LDC R235, c[0x0][0x248] ;  /* 0x00009200ffeb7b82 */ /* 0x000e620000000800 */
[----:B------:R-:W-:Y:S01]  /*58060*/  ISETP.LT.AND P5, PT, R224, UR4, !P0 ;  /* 0x00000004e0007c0c */ /* 0x000fe2000c7a1270 */
[----:B------:R2:W-:Y:S01]  /*58070*/  @P2 STG.E.U8 desc[UR44][R148.64], R233 ;  /* 0x000000e994002986 */ /* 0x0005e2000c10112c */
[----:B------:R-:W-:Y:S01]  /*58080*/  LEA.HI.X.SX32 R151, R0, R5, 0x1, P3 ;  /* 0x0000000500977211 */ /* 0x000fe200018f0eff */
[----:B------:R-:W-:Y:S01]  /*58090*/  ULDC UR4, c[0x0][0x248] ;  /* 0x0000920000047ab9 */ /* 0x000fe20000000800 */
[----:B------:R-:W-:Y:S02]  /*580a0*/  PRMT R231, R57, 0x7773, RZ ;  /* 0x0000777339e77816 */ /* 0x000fe400000000ff */
[C---:B------:R-:W-:Y:S01]  /*580b0*/  ISETP.LT.AND P2, PT, R221.reuse, UR6, !P0 ;  /* 0x00000006dd007c0c */ /* 0x040fe2000c741270 */
[----:B------:R-:W-:Y:S01]  /*580c0*/  IMAD R221, R221, UR4, RZ ;  /* 0x00000004dddd7c24 */ /* 0x000fe2000f8e02ff */
[----:B------:R-:W-:Y:S01]  /*580d0*/  ULDC UR4, c[0x0][0x22c] ;  /* 0x00008b0000047ab9 */ /* 0x000fe20000000800 */
[----:B------:R4:W-:Y:S01]  /*580e0*/  @P1 STG.E.U8 desc[UR44][R150.64], R231 ;  /* 0x000000e796001986 */ /* 0x0009e2000c10112c */
[----:B---3--:R-:W-:Y:S01]  /*580f0*/  IMAD R0, R239, 0x2, R0 ;  /* 0x00000002ef007824 */ /* 0x008fe200078e0200 */
[----:B------:R-:W-:Y:S01]  /*58100*/  ULDC UR6, c[0x0][0x22c] ;  /* 0x00008b0000067ab9 */ /* 0x000fe20000000800 */
[----:B------:R-:W3:Y:S01]  /*58110*/  LDC R239, c[0x0][0x248] ;  /* 0x00009200ffef7b82 */ /* 0x000ee20000000800 */
[----:B--2---:R-:W-:-:S07]  /*58120*/  PRMT R149, R59, 0x7773, RZ ;  /* 0x000077733b957816 */ /* 0x004fce00000000ff */
[----:B------:R-:W2:Y:S01]  /*58130*/  LDC R233, c[0x0][0x248] ;  /* 0x00009200ffe97b82 */ /* 0x000ea20000000800 */
[----:B----4-:R-:W-:Y:S02]  /*58140*/  PRMT R151, R58, 0x7773, RZ ;  /* 0x000077733a977816 */ /* 0x010fe400000000ff */
[----:B------:R-:W-:-:S04]  /*58150*/  IADD3 R58, P3, R221, R2, RZ ;  /* 0x00000002dd3a7210 */ /* 0x000fc80007f7e0ff */
[----:B------:R-:W-:Y:S01]  /*58160*/  LEA.HI.X.SX32 R59, R221, R5, 0x1, P3 ;  /* 0x00000005dd3b7211 */ /* 0x000fe200018f0eff */
[----:B------:R-:W4:Y:S01]  /*58170*/  LDC R231, c[0x0][0x248] ;  /* 0x00009200ffe77b82 */ /* 0x000f220000000800 */
[----:B------:R-:W-:-:S07]  /*58180*/  IADD3 R56, P1, R0, R2, RZ ;  /* 0x0000000200387210 */ /* 0x000fce0007f3e0ff */
[----:B------:R-:W2:Y:S01]  /*58190*/  LDC R221, c[0x0][0x248] ;  /* 0x00009200ffdd7b82 */ /* 0x000ea20000000800 */
[----:B------:R-:W-:Y:S01]  /*581a0*/  LEA.HI.X.SX32 R57, R0, R5, 0x1, P1 ;  /* 0x0000000500397211 */ /* 0x000fe200008f0eff */
[----:B0-----:R-:W-:-:S04]  /*581b0*/  IMAD R0, R237, 0x4, R0 ;  /* 0x00000004ed007824 */ /* 0x001fc800078e0200 */
[----:B------:R0:W-:Y:S01]  /*581c0*/  @P4 STG.E.U8 desc[UR44][R56.64], R151 ;  /* 0x0000009738004986 */ /* 0x0001e2000c10112c */
[----:B-1----:R-:W-:-:S03]  /*581d0*/  IMAD R148, R235, 0x2, R0 ;  /* 0x00000002eb947824 */ /* 0x002fc600078e0200 */
[----:B------:R1:W-:Y:S01]  /*581e0*/  @P2 STG.E.U8 desc[UR44][R58.64], R149 ;  /* 0x000000953a002986 */ /* 0x0003e2000c10112c */
[----:B------:R-:W-:Y:S01]  /*581f0*/  ISETP.LT.AND P4, PT, R219, UR4, !P0 ;  /* 0x00000004db007c0c */ /* 0x000fe2000c781270 */
[----:B------:R-:W-:Y:S01]  /*58200*/  ULDC UR4, c[0x0][0x22c] ;  /* 0x00008b0000047ab9 */ /* 0x000fe20000000800 */
[----:B------:R-:W-:Y:S02]  /*58210*/  PRMT R219, R68, 0x7770, RZ ;  /* 0x0000777044db7816 */ /* 0x000fe400000000ff */
[----:B0-----:R-:W-:-:S04]  /*58220*/  IADD3 R56, P2, R0, R2, RZ ;  /* 0x0000000200387210 */ /* 0x001fc80007f5e0ff */
[-C--:B------:R-:W-:Y:S01]  /*58230*/  LEA.HI.X.SX32 R57, R0, R5.reuse, 0x1, P2 ;  /* 0x0000000500397211 */ /* 0x080fe200010f0eff */
[----:B---3--:R-:W-:Y:S01]  /*58240*/  IMAD R0, R239, 0x2, R148 ;  /* 0x00000002ef007824 */ /* 0x008fe200078e0294 */
[CC--:B-1----:R-:W-:Y:S02]  /*58250*/  IADD3 R58, P2, R148.reuse, R2.reuse, RZ ;  /* 0x00000002943a7210 */ /* 0x0c2fe40007f5e0ff */
[----:B------:R-:W-:Y:S01]  /*58260*/  PRMT R151, R69, 0x7770, RZ ;  /* 0x0000777045977816 */ /* 0x000fe200000000ff */
[----:B------:R0:W-:Y:S01]  /*58270*/  @P6 STG.E.U8 desc[UR44][R56.64], R219 ;  /* 0x000000db38006986 */ /* 0x0001e2000c10112c */
[----:B------:R-:W-:Y:S01]  /*58280*/  LEA.HI.X.SX32 R59, R148, R5, 0x1, P2 ;  /* 0x00000005943b7211 */ /* 0x000fe200010f0eff */
[----:B--2---:R-:W-:Y:S01]  /*58290*/  IMAD R148, R221, 0x2, R0 ;  /* 0x00000002dd947824 */ /* 0x004fe200078e0200 */
[----:B------:R-:W-:Y:S01]  /*582a0*/  ISETP.LT.AND P1, PT, R222, UR7, !P0 ;  /* 0x00000007de007c0c */ /* 0x000fe2000c721270 */
[----:B------:R-:W1:Y:S01]  /*582b0*/  LDC R221, c[0x0][0x248] ;  /* 0x00009200ffdd7b82 */ /* 0x000e620000000800 */
[----:B------:R-:W-:Y:S01]  /*582c0*/  ISETP.LT.AND P3, PT, R220, UR4, !P0 ;  /* 0x00000004dc007c0c */ /* 0x000fe2000c761270 */
[----:B------:R2:W-:Y:S01]  /*582d0*/  @P5 STG.E.U8 desc[UR44][R58.64], R151 ;  /* 0x000000973a005986 */ /* 0x0005e2000c10112c */
[----:B------:R-:W-:Y:S01]  /*582e0*/  PRMT R149, R70, 0x7770, RZ ;  /* 0x0000777046957816 */ /* 0x000fe200000000ff */
[----:B------:R-:W-:Y:S01]  /*582f0*/  ULDC UR4, c[0x0][0x22c] ;  /* 0x00008b0000047ab9 */ /* 0x000fe20000000800 */
[----:B------:R-:W-:Y:S01]  /*58300*/  ULDC UR7, c[0x0][0x22c] ;  /* 0x00008b0000077ab9 */ /* 0x000fe20000000800 */
[----:B0-----:R-:W-:-:S04]  /*58310*/  IADD3 R56, P6, R0, R2, RZ ;  /* 0x0000000200387210 */ /* 0x001fc80007fde0ff */
[-C--:B------:R-:W-:Y:S01]  /*58320*/  LEA.HI.X.SX32 R57, R0, R5.reuse, 0x1, P6 ;  /* 0x0000000500397211 */ /* 0x080fe200030f0eff */
[----:B----4-:R-:W-:Y:S01]  /*58330*/  IMAD R0, R231, 0x2, R148 ;  /* 0x00000002e7007824 */ /* 0x010fe200078e0294 */
[CC--:B--2---:R-:W-:Y:S01]  /*58340*/  IADD3 R58, P6, R148.reuse, R2.reuse, RZ ;  /* 0x00000002943a7210 */ /* 0x0c4fe20007fde0ff */
[----:B------:R-:W0:Y:S01]  /*58350*/  LDC R231, c[0x0][0x248] ;  /* 0x00009200ffe77b82 */ /* 0x000e220000000800 */
[----:B------:R-:W-:Y:S02]  /*58360*/  PRMT R219, R71, 0x7770, RZ ;  /* 0x0000777047db7816 */ /* 0x000fe400000000ff */
[----:B------:R-:W-:Y:S01]  /*58370*/  LEA.HI.X.SX32 R59, R148, R5, 0x1, P6 ;  /* 0x00000005943b7211 */ /* 0x000fe200030f0eff */
[----:B------:R-:W-:Y:S01]  /*58380*/  IMAD R148, R233, 0x2, R0 ;  /* 0x00000002e9947824 */ /* 0x000fe200078e0200 */
[----:B------:R-:W-:Y:S01]  /*58390*/  ISETP.LT.AND P2, PT, R216, UR4, !P0 ;  /* 0x00000004d8007c0c */ /* 0x000fe2000c741270 */
[----:B------:R2:W-:Y:S01]  /*583a0*/  @P1 STG.E.U8 desc[UR44][R56.64], R149 ;  /* 0x0000009538001986 */ /* 0x0005e2000c10112c */
[----:B------:R-:W-:Y:S01]  /*583b0*/  ULDC UR4, c[0x0][0x22c] ;  /* 0x00008b0000047ab9 */ /* 0x000fe20000000800 */
[----:B------:R-:W-:Y:S01]  /*583c0*/  PRMT R151, R68, 0x7771, RZ ;  /* 0x0000777144977816 */ /* 0x000fe200000000ff */
[----:B------:R-:W3:Y:S01]  /*583d0*/  LDC R233, c[0x0][0x248] ;  /* 0x00009200ffe97b82 */ /* 0x000ee20000000800 */
[----:B------:R4:W-:Y:S01]  /*583e0*/  @P4 STG.E.U8 desc[UR44][R58.64], R219 ;  /* 0x000000db3a004986 */ /* 0x0009e2000c10112c */
[----:B------:R-:W-:Y:S01]  /*583f0*/  ISETP.LT.AND P5, PT, R214, UR4, !P0 ;  /* 0x00000004d6007c0c */ /* 0x000fe2000c7a1270 */
[----:B------:R-:W-:Y:S01]  /*58400*/  ULDC UR4, c[0x0][0x22c] ;  /* 0x00008b0000047ab9 */ /* 0x000fe20000000800 */
[----:B--2---:R-:W-:-:S02]  /*58410*/  IADD3 R56, P1, R0, R2, RZ ;  /* 0x0000000200387210 */ /* 0x004fc40007f3e0ff */
[-C--:B----4-:R-:W-:Y:S02]  /*58420*/  IADD3 R58, P4, R148, R2.reuse, RZ ;  /* 0x00000002943a7210 */ /* 0x090fe40007f9e0ff */
[----:B------:R-:W2:Y:S01]  /*58430*/  LDC R219, c[0x0][0x248] ;  /* 0x00009200ffdb7b82 */ /* 0x000ea20000000800 */
[-C--:B------:R-:W-:Y:S02]  /*58440*/  LEA.HI.X.SX32 R57, R0, R5.reuse, 0x1, P1 ;  /* 0x0000000500397211 */ /* 0x080fe400008f0eff */
[----:B------:R-:W-:Y:S02]  /*58450*/  LEA.HI.X.SX32 R59, R148, R5, 0x1, P4 ;  /* 0x00000005943b7211 */ /* 0x000fe400020f0eff */
[----:B------:R-:W-:Y:S02]  /*58460*/  PRMT R149, R69, 0x7771, RZ ;  /* 0x0000777145957816 */ /* 0x000fe400000000ff */
[----:B------:R-:W-:Y:S01]  /*58470*/  ISETP.LT.AND P6, PT, R212, UR4, !P0 ;  /* 0x00000004d4007c0c */ /* 0x000fe2000c7c1270 */
[----:B------:R-:W-:Y:S01]  /*58480*/  ULDC UR4, c[0x0][0x22c] ;  /* 0x00008b0000047ab9 */ /* 0x000fe20000000800 */
[----:B------:R4:W-:Y:S01]  /*58490*/  @P3 STG.E.U8 desc[UR44][R56.64], R151 ;  /* 0x0000009738003986 */ /* 0x0009e2000c10112c */
[----:B------:R-:W-:Y:S01]  /*584a0*/  ISETP.LT.AND P1, PT, R208, UR4, !P0 ;  /* 0x00000004d0007c0c */ /* 0x000fe2000c721270 */
[----:B-1----:R-:W-:Y:S01]  /*584b0*/  IMAD R148, R221, 0x2, R148 ;  /* 0x00000002dd947824 */ /* 0x002fe200078e0294 */
[----:B------:R-:W-:Y:S01]  /*584c0*/  ULDC UR4, c[0x0][0x248] ;  /* 0x0000920000047ab9 */ /* 0x000fe20000000800 */
[----:B------:R1:W-:Y:S01]  /*584d0*/  @P2 STG.E.U8 desc[UR44][R58.64], R149 ;  /* 0x000000953a002986 */ /* 0x0003e2000c10112c */
[----:B------:R-:W3:Y:S01]  /*584e0*/  LDC R221, c[0x0][0x248] ;  /* 0x00009200ffdd7b82 */ /* 0x000ee20000000800 */
[C---:B------:R-:W-:Y:S01]  /*584f0*/  ISETP.LT.AND P2, PT, R205.reuse, UR6, !P0 ;  /* 0x00000006cd007c0c */ /* 0x040fe2000c741270 */
[----:B------:R-:W-:Y:S01]  /*58500*/  IMAD R205, R205, UR4, RZ ;  /* 0x00000004cdcd7c24 */ /* 0x000fe2000f8e02ff */
[----:B------:R-:W-:Y:S01]  /*58510*/  ULDC UR4, c[0x0][0x22c] ;  /* 0x00008b0000047ab9 */ /* 0x000fe20000000800 */
[----:B------:R-:W-:Y:S01]  /*58520*/  ULDC UR6, c[0x0][0x22c] ;  /* 0x00008b0000067ab9 */ /* 0x000fe20000000800 */
[----:B----4-:R-:W-:-:S02]  /*58530*/  IADD3 R56, P3, R148, R2, RZ ;  /* 0x0000000294387210 */ /* 0x010fc40007f7e0ff */
[----:B-1----:R-:W-:Y:S02]  /*58540*/  IADD3 R58, P4, R205, R2, RZ ;  /* 0x00000002cd3a7210 */ /* 0x002fe40007f9e0ff */
[-C--:B------:R-:W-:Y:S01]  /*58550*/  LEA.HI.X.SX32 R57, R148, R5.reuse, 0x1, P3 ;  /* 0x0000000594397211 */ /* 0x080fe200018f0eff */
[----:B0-----:R-:W-:Y:S01]  /*58560*/  IMAD R148, R231, 0x4, R148 ;  /* 0x00000004e7947824 */ /* 0x001fe200078e0294 */
[----:B------:R-:W-:Y:S02]  /*58570*/  LEA.HI.X.SX32 R59, R205, R5, 0x1, P4 ;  /* 0x00000005cd3b7211 */ /* 0x000fe400020f0eff */
[----:B------:R-:W0:Y:S01]  /*58580*/  LDC R205, c[0x0][0x248] ;  /* 0x00009200ffcd7b82 */ /* 0x000e220000000800 */
[----:B------:R-:W-:Y:S01]  /*58590*/  PRMT R151, R70, 0x7771, RZ ;  /* 0x0000777146977816 */ /* 0x000fe200000000ff */
[----:B--2---:R-:W-:Y:S01]  /*585a0*/  IMAD R0, R219, 0x2, R148 ;  /* 0x00000002db007824 */ /* 0x004fe200078e0294 */
[----:B------:R-:W-:-:S03]  /*585b0*/  PRMT R149, R71, 0x7771, RZ ;  /* 0x0000777147957816 */ /* 0x000fc600000000ff */
[----:B------:R1:W-:Y:S02]  /*585c0*/  @P5 STG.E.U8 desc[UR44][R56.64], R151 ;  /* 0x0000009738005986 */ /* 0x0003e4000c10112c */
[----:B------:R-:W2:Y:S02]  /*585d0*/  LDC R219, c[0x0][0x248] ;  /* 0x00009200ffdb7b82 */ /* 0x000ea40000000800 */
[----:B------:R4:W-:Y:S01]  /*585e0*/  @P2 STG.E.U8 desc[UR44][R58.64], R149 ;  /* 0x000000953a002986 */ /* 0x0009e2000c10112c */
[----:B------:R-:W-:Y:S01]  /*585f0*/  ISETP.LT.AND P5, PT, R203, UR4, !P0 ;  /* 0x00000004cb007c0c */ /* 0x000fe2000c7a1270 */
[----:B------:R-:W-:Y:S01]  /*58600*/  ULDC UR4, c[0x0][0x22c] ;  /* 0x00008b0000047ab9 */ /* 0x000fe20000000800 */
[----:B------:R-:W-:Y:S02]  /*58610*/  PRMT R203, R68, 0x7772, RZ ;  /* 0x0000777244cb7816 */ /* 0x000fe400000000ff */
[----:B-1----:R-:W-:-:S04]  /*58620*/  IADD3 R56, P2, R148, R2, RZ ;  /* 0x0000000294387210 */ /* 0x002fc80007f5e0ff */
[-C--:B------:R-:W-:Y:S01]  /*58630*/  LEA.HI.X.SX32 R57, R148, R5.reuse, 0x1, P2 ;  /* 0x0000000594397211 */ /* 0x080fe200010f0eff */
[----:B---3--:R-:W-:Y:S01]  /*58640*/  IMAD R148, R221, 0x2, R0 ;  /* 0x00000002dd947824 */ /* 0x008fe200078e0200 */
[CC--:B----4-:R-:W-:Y:S01]  /*58650*/  IADD3 R58, P2, R0.reuse, R2.reuse, RZ ;  /* 0x00000002003a7210 */ /* 0x0d0fe20007f5e0ff */
[----:B------:R-:W1:Y:S01]  /*58660*/  LDC R221, c[0x0][0x248] ;  /* 0x00009200ffdd7b82 */ /* 0x000e620000000800 */
[----:B------:R-:W-:Y:S01]  /*58670*/  PRMT R151, R69, 0x7772, RZ ;  /* 0x0000777245977816 */ /* 0x000fe200000000ff */
[----:B------:R3:W-:Y:S01]  /*58680*/  @P6 STG.E.U8 desc[UR44][R56.64], R203 ;  /* 0x000000cb38006986 */ /* 0x0007e2000c10112c */
[-C--:B------:R-:W-:Y:S01]  /*58690*/  LEA.HI.X.SX32 R59, R0, R5.reuse, 0x1, P2 ;  /* 0x00000005003b7211 */ /* 0x080fe200010f0eff */
[----:B------:R-:W-:Y:S01]  /*586a0*/  IMAD R0, R233, 0x2, R148 ;  /* 0x00000002e9007824 */ /* 0x000fe200078e0294 */
[----:B------:R-:W-:Y:S01]  /*586b0*/  ISETP.LT.AND P3, PT, R206, UR7, !P0 ;  /* 0x00000007ce007c0c */ /* 0x000fe2000c761270 */
[----:B------:R-:W-:Y:S02]  /*586c0*/  ULDC UR7, c[0x0][0x22c] ;  /* 0x00008b0000077ab9 */ /* 0x000fe40000000800 */
[----:B------:R4:W-:Y:S01]  /*586d0*/  @P1 STG.E.U8 desc[UR44][R58.64], R151 ;  /* 0x000000973a001986 */ /* 0x0009e2000c10112c */
[CC--:B---3--:R-:W-:Y:S01]  /*586e0*/  IADD3 R56, P6, R148.reuse, R2.reuse, RZ ;  /* 0x0000000294387210 */ /* 0x0c8fe20007fde0ff */
[----:B------:R-:W3:Y:S03]  /*586f0*/  LDC R203, c[0x0][0x248] ;  /* 0x00009200ffcb7b82 */ /* 0x000ee60000000800 */
[----:B------:R-:W-:Y:S01]  /*58700*/  LEA.HI.X.SX32 R57, R148, R5, 0x1, P6 ;  /* 0x0000000594397211 */ /* 0x000fe200030f0eff */
[----:B0-----:R-:W-:Y:S01]  /*58710*/  IMAD R148, R205, 0x2, R0 ;  /* 0x00000002cd947824 */ /* 0x001fe200078e0200 */
[----:B----4-:R-:W-:-:S02]  /*58720*/  IADD3 R58, P6, R0, R2, RZ ;  /* 0x00000002003a7210 */ /* 0x010fc40007fde0ff */
[----:B------:R-:W-:Y:S01]  /*58730*/  PRMT R149, R70, 0x7772, RZ ;  /* 0x0000777246957816 */ /* 0x000fe200000000ff */
[----:B------:R-:W0:Y:S01]  /*58740*/  LDC R205, c[0x0][0x248] ;  /* 0x00009200ffcd7b82 */ /* 0x000e220000000800 */
[----:B------:R-:W-:Y:S01]  /*58750*/  LEA.HI.X.SX32 R59, R0, R5, 0x1, P6 ;  /* 0x00000005003b7211 */ /* 0x000fe200030f0eff */
[----:B--2---:R-:W-:Y:S01]  /*58760*/  IMAD R0, R219, 0x2, R148 ;  /* 0x00000002db007824 */ /* 0x004fe200078e0294 */
[----:B------:R-:W-:Y:S02]  /*58770*/  PRMT R151, R71, 0x7772, RZ ;  /* 0x0000777247977816 */ /* 0x000fe400000000ff */
[----:B------:R-:W-:Y:S01]  /*58780*/  ISETP.LT.AND P4, PT, R204, UR4, !P0 ;  /* 0x00000004cc007c0c */ /* 0x000fe2000c781270 */
[----:B------:R-:W-:Y:S01]  /*58790*/  ULDC UR4, c[0x0][0x22c] ;  /* 0x00008b0000047ab9 */ /* 0x000fe20000000800 */
[----:B------:R2:W-:Y:S01]  /*587a0*/  @P3 STG.E.U8 desc[UR44][R56.64], R149 ;  /* 0x0000009538003986 */ /* 0x0005e2000c10112c */
[----:B------:R-:W-:Y:S01]  /*587b0*/  ISETP.LT.AND P2, PT, R200, UR4, !P0 ;  /* 0x00000004c8007c0c */ /* 0x000fe2000c741270 */
[----:B------:R-:W-:-:S02]  /*587c0*/  ULDC UR4, c[0x0][0x22c] ;  /* 0x00008b0000047ab9 */ /* 0x000fc40000000800 */
[----:B------:R4:W-:Y:S01]  /*587d0*/  @P5 STG.E.U8 desc[UR44][R58.64], R151 ;  /* 0x000000973a005986 */ /* 0x0009e2000c10112c */
[----:B------:R-:W-:Y:S01]  /*587e0*/  ISETP.LT.AND P1, PT, R198, UR4, !P0 ;  /* 0x00000004c6007c0c */ /* 0x000fe2000c721270 */
[----:B------:R-:W-:Y:S01]  /*587f0*/  ULDC UR4, c[0x0][0x22c] ;  /* 0x00008b0000047ab9 */ /* 0x000fe20000000800 */
[-C--:B--2---:R-:W-:Y:S02]  /*58800*/  IADD3 R56, P6, R148, R2.reuse, RZ ;  /* 0x0000000294387210 */ /* 0x084fe40007fde0ff */
[-C--:B----4-:R-:W-:Y:S01]  /*58810*/  IADD3 R58, P5, R0, R2.reuse, RZ ;  /* 0x00000002003a7210 */ /* 0x090fe20007fbe0ff */
[----:B------:R-:W2:Y:S01]  /*58820*/  LDC R151, c[0x0][0x248] ;  /* 0x00009200ff977b82 */ /* 0x000ea20000000800 */
[-C--:B------:R-:W-:Y:S02]  /*58830*/  LEA.HI.X.SX32 R57, R148, R5.reuse, 0x1, P6 ;  /* 0x0000000594397211 */ /* 0x080fe400030f0eff */
[----:B------:R-:W-:Y:S02]  /*58840*/  PRMT R149, R68, 0x7773, RZ ;  /* 0x0000777344957816 */ /* 0x000fe400000000ff */
[----:B------:R-:W-:Y:S01]  /*58850*/  ISETP.LT.AND P3, PT, R196, UR4, !P0 ;  /* 0x00000004c4007c0c */ /* 0x000fe2000c761270 */
[----:B------:R-:W-:Y:S01]  /*58860*/  ULDC UR4, c[0x0][0x22c] ;  /* 0x00008b0000047ab9 */ /* 0x000fe20000000800 */
[----:B------:R-:W-:Y:S01]  /*58870*/  LEA.HI.X.SX32 R59, R0, R5, 0x1, P5 ;  /* 0x00000005003b7211 */ /* 0x000fe200028f0eff */
[----:B-1----:R-:W-:Y:S01]  /*58880*/  IMAD R0, R221, 0x2, R0 ;  /* 0x00000002dd007824 */ /* 0x002fe200078e0200 */
[----:B------:R-:W-:Y:S01]  /*58890*/  ISETP.LT.AND P6, PT, R192, UR4, !P0 ;  /* 0x00000004c0007c0c */ /* 0x000fe2000c7c1270 */
[----:B------:R1:W-:Y:S01]  /*588a0*/  @P4 STG.E.U8 desc[UR44][R56.64], R149 ;  /* 0x0000009538004986 */ /* 0x0003e2000c10112c */
[----:B------:R-:W-:Y:S01]  /*588b0*/  ULDC UR4, c[0x0][0x248] ;  /* 0x0000920000047ab9 */ /* 0x000fe20000000800 */
[----:B------:R-:W-:Y:S01]  /*588c0*/  PRMT R69, R69, 0x7773, RZ ;  /* 0x0000777345457816 */ /* 0x000fe200000000ff */
[----:B------:R-:W4:Y:S01]  /*588d0*/  LDC R68, c[0x0][0x248] ;  /* 0x00009200ff447b82 */ /* 0x000f220000000800 */
[C---:B------:R-:W-:Y:S01]  /*588e0*/  ISETP.LT.AND P4, PT, R191.reuse, UR6, !P0 ;  /* 0x00000006bf007c0c */ /* 0x040fe2000c781270 */
[----:B------:R-:W-:Y:S01]  /*588f0*/  IMAD R191, R191, UR4, RZ ;  /* 0x00000004bfbf7c24 */ /* 0x000fe2000f8e02ff */
[----:B------:R-:W-:Y:S01]  /*58900*/  PRMT R71, R71, 0x7773, RZ ;  /* 0x0000777347477816 */ /* 0x000fe200000000ff */
[----:B------:R3:W-:Y:S01]  /*58910*/  @P2 STG.E.U8 desc[UR44][R58.64], R69 ;  /* 0x000000453a002986 */ /* 0x0007e2000c10112c */
[----:B------:R-:W-:Y:S01]  /*58920*/  ULDC UR4, c[0x0][0x22c] ;  /* 0x00008b0000047ab9 */ /* 0x000fe20000000800 */
[----:B------:R-:W-:Y:S01]  /*58930*/  ULDC UR6, c[0x0][0x22c] ;  /* 0x00008b0000067ab9 */ /* 0x000fe20000000800 */
[----:B-1----:R-:W-:-:S04]  /*58940*/  IADD3 R56, P5, R0, R2, RZ ;  /* 0x0000000200387210 */ /* 0x002fc80007fbe0ff */
[-C--:B------:R-:W-:Y:S02]  /*58950*/  LEA.HI.X.SX32 R57, R0, R5.reuse, 0x1, P5 ;  /* 0x0000000500397211 */ /* 0x080fe400028f0eff */
[----:B---3--:R-:W-:Y:S02]  /*58960*/  IADD3 R58, P5, R191, R2, RZ ;  /* 0x00000002bf3a7210 */ /* 0x008fe40007fbe0ff */
[----:B------:R-:W-:Y:S01]  /*58970*/  PRMT R69, R70, 0x7773, RZ ;  /* 0x0000777346457816 */ /* 0x000fe200000000ff */
[----:B------:R-:W-:Y:S01]  /*58980*/  IMAD R0, R203, 0x4, R0 ;  /* 0x00000004cb007824 */ /* 0x000fe200078e0200 */
[----:B------:R-:W-:Y:S01]  /*58990*/  LEA.HI.X.SX32 R59, R191, R5, 0x1, P5 ;  /* 0x00000005bf3b7211 */ /* 0x000fe200028f0eff */
[----:B------:R-:W1:Y:S02]  /*589a0*/  LDC R70, c[0x0][0x248] ;  /* 0x00009200ff467b82 */ /* 0x000e640000000800 */
[----:B------:R3:W-:Y:S01]  /*589b0*/  @P1 STG.E.U8 desc[UR44][R56.64], R69 ;  /* 0x0000004538001986 */ /* 0x0007e2000c10112c */
[----:B------:R-:W-:Y:S01]  /*589c0*/  ISETP.LT.AND P1, PT, R188, UR4, !P0 ;  /* 0x00000004bc007c0c */ /* 0x000fe2000c721270 */
[----:B------:R-:W-:-:S02]  /*589d0*/  ULDC UR4, c[0x0][0x22c] ;  /* 0x00008b0000047ab9 */ /* 0x000fc40000000800 */
[----:B------:R0:W-:Y:S01]  /*589e0*/  @P4 STG.E.U8 desc[UR44][R58.64], R71 ;  /* 0x000000473a004986 */ /* 0x0001e2000c10112c */
[----:B------:R-:W-:Y:S01]  /*589f0*/  ISETP.LT.AND P4, PT, R185, UR4, !P0 ;  /* 0x00000004b9007c0c */ /* 0x000fe2000c781270 */
[----:B------:R-:W1:Y:S01]  /*58a00*/  LDC R191, c[0x0][0x248] ;  /* 0x00009200ffbf7b82 */ /* 0x000e620000000800 */
[----:B------:R-:W-:Y:S01]  /*58a10*/  PRMT R149, R80, 0x7770, RZ ;  /* 0x0000777050957816 */ /* 0x000fe200000000ff */
[----:B------:R-:W-:Y:S01]  /*58a20*/  ULDC UR4, c[0x0][0x22c] ;  /* 0x00008b0000047ab9 */ /* 0x000fe20000000800 */
[----:B---3--:R-:W-:-:S05]  /*58a30*/  IADD3 R56, P5, R0, R2, RZ ;  /* 0x0000000200387210 */ /* 0x008fca0007fbe0ff */
[----:B------:R-:W3:Y:S01]  /*58a40*/  LDC R185, c[0x0][0x248] ;  /* 0x00009200ffb97b82 */ /* 0x000ee20000000800 */
[----:B------:R-:W-:Y:S01]  /*58a50*/  LEA.HI.X.SX32 R57, R0, R5, 0x1, P5 ;  /* 0x0000000500397211 */ /* 0x000fe200028f0eff */
[----:B--2---:R-:W-:-:S06]  /*58a60*/  IMAD R0, R151, 0x2, R0 ;  /* 0x0000000297007824 */ /* 0x004fcc00078e0200 */
[----:B------:R-:W2:Y:S01]  /*58a70*/  LDC R151, c[0x0][0x248] ;  /* 0x00009200ff977b82 */ /* 0x000ea20000000800 */
[----:B------:R4:W-:Y:S01]  /*58a80*/  @P3 STG.E.U8 desc[UR44][R56.64], R149 ;  /* 0x0000009538003986 */ /* 0x0009e2000c10112c */
[----:B0-----:R-:W-:Y:S01]  /*58a90*/  IMAD R59, R205, 0x2, R0 ;  /* 0x00000002cd3b7824 */ /* 0x001fe200078e0200 */
[----:B------:R-:W-:Y:S01]  /*58aa0*/  ISETP.LT.AND P2, PT, R190, UR7, !P0 ;  /* 0x00000007be007c0c */ /* 0x000fe2000c741270 */
[----:B------:R-:W-:Y:S01]  /*58ab0*/  ULDC UR7, c[0x0][0x22c] ;  /* 0x00008b0000077ab9 */ /* 0x000fe20000000800 */
[----:B------:R-:W-:Y:S02]  /*58ac0*/  PRMT R71, R81, 0x7770, RZ ;  /* 0x0000777051477816 */ /* 0x000fe400000000ff */
[----:B----4-:R-:W-:-:S04]  /*58ad0*/  IADD3 R56, P3, R0, R2, RZ ;  /* 0x0000000200387210 */ /* 0x010fc80007f7e0ff */
[-C--:B------:R-:W-:Y:S01]  /*58ae0*/  LEA.HI.X.SX32 R57, R0, R5.reuse, 0x1, P3 ;  /* 0x0000000500397211 */ /* 0x080fe200018f0eff */
[----:B------:R-:W-:Y:S01]  /*58af0*/  IMAD R0, R68, 0x2, R59 ;  /* 0x0000000244007824 */ /* 0x000fe200078e023b */
[C---:B------:R-:W-:Y:S02]  /*58b00*/  IADD3 R58, P3, R59.reuse, R2, RZ ;  /* 0x000000023b3a7210 */ /* 0x040fe40007f7e0ff */
[----:B------:R-:W-:Y:S01]  /*58b10*/  PRMT R69, R82, 0x7770, RZ ;  /* 0x0000777052457816 */ /* 0x000fe200000000ff */
[----:B------:R0:W-:Y:S01]  /*58b20*/  @P6 STG.E.U8 desc[UR44][R56.64], R71 ;  /* 0x0000004738006986 */ /* 0x0001e2000c10112c */
[----:B------:R-:W-:Y:S01]  /*58b30*/  LEA.HI.X.SX32 R59, R59, R5, 0x1, P3 ;  /* 0x000000053b3b7211 */ /* 0x000fe200018f0eff */
[----:B---3--:R-:W-:Y:S01]  /*58b40*/  IMAD R68, R185, 0x2, R0 ;  /* 0x00000002b9447824 */ /* 0x008fe200078e0200 */
[----:B------:R-:W-:-:S03]  /*58b50*/  PRMT R149, R83, 0x7770, RZ ;  /* 0x0000777053957816 */ /* 0x000fc600000000ff */
[----:B------:R3:W-:Y:S01]  /*58b60*/  @P2 STG.E.U8 desc[UR44][R58.64], R69 ;  /* 0x000000453a002986 */ /* 0x0007e2000c10112c */
[-C--:B0-----:R-:W-:Y:S02]  /*58b70*/  IADD3 R56, P6, R0, R2.reuse, RZ ;  /* 0x0000000200387210 */ /* 0x081fe40007fde0ff */
[----:B------:R-:W-:Y:S01]  /*58b80*/  ISETP.LT.AND P5, PT, R186, UR4, !P0 ;  /* 0x00000004ba007c0c */ /* 0x000fe2000c7a1270 */
[----:B------:R-:W-:Y:S01]  /*58b90*/  ULDC UR4, c[0x0][0x22c] ;  /* 0x00008b0000047ab9 */ /* 0x000fe20000000800 */
[-C--:B------:R-:W-:Y:S01]  /*58ba0*/  LEA.HI.X.SX32 R57, R0, R5.reuse, 0x1, P6 ;  /* 0x0000000500397211 */ /* 0x080fe200030f0eff */
[----:B--2---:R-:W-:Y:S01]  /*58bb0*/  IMAD R0, R151, 0x2, R68 ;  /* 0x0000000297007824 */ /* 0x004fe200078e0244 */
[C---:B---3--:R-:W-:Y:S01]  /*58bc0*/  IADD3 R58, P6, R68.reuse, R2, RZ ;  /* 0x00000002443a7210 */ /* 0x048fe20007fde0ff */
[----:B------:R-:W0:Y:S02]  /*58bd0*/  LDC R151, c[0x0][0x248] ;  /* 0x00009200ff977b82 */ /* 0x000e240000000800 */
[----:B------:R2:W-:Y:S01]  /*58be0*/  @P1 STG.E.U8 desc[UR44][R56.64], R149 ;  /* 0x0000009538001986 */ /* 0x0005e2000c10112c */
[----:B------:R-:W-:-:S02]  /*58bf0*/  LEA.HI.X.SX32 R59, R68, R5, 0x1, P6 ;  /* 0x00000005443b7211 */ /* 0x000fc400030f0eff */
[----:B------:R-:W-:Y:S02]  /*58c00*/  PRMT R71, R80, 0x7771, RZ ;  /* 0x0000777150477816 */ /* 0x000fe400000000ff */
[----:B------:R-:W-:Y:S01]  /*58c10*/  PRMT R69, R81, 0x7771, RZ ;  /* 0x0000777151457816 */ /* 0x000fe200000000ff */
[----:B------:R-:W3:Y:S01]  /*58c20*/  LDC R68, c[0x0][0x248] ;  /* 0x00009200ff447b82 */ /* 0x000ee20000000800 */
[-C--:B--2---:R-:W-:Y:S02]  /*58c30*/  IADD3 R56, P6, R0, R2.reuse, RZ ;  /* 0x0000000200387210 */ /* 0x084fe40007fde0ff */
[----:B------:R-:W-:Y:S01]  /*58c40*/  ISETP.LT.AND P3, PT, R182, UR4, !P0 ;  /* 0x00000004b6007c0c */ /* 0x000fe2000c761270 */
[----:B------:R-:W-:Y:S01]  /*58c50*/  ULDC UR4, c[0x0][0x22c] ;  /* 0x00008b0000047ab9 */ /* 0x000fe20000000800 */
[----:B------:R-:W-:Y:S01]  /*58c60*/  LEA.HI.X.SX32 R57, R0, R5, 0x1, P6 ;  /* 0x0000000500397211 */ /* 0x000fe200030f0eff */
[----:B-1----:R-:W-:Y:S01]  /*58c70*/  IMAD R0, R191, 0x2, R0 ;  /* 0x00000002bf007824 */ /* 0x002fe200078e0200 */
[----:B------:R-:W-:Y:S01]  /*58c80*/  @P4 STG.E.U8 desc[UR44][R58.64], R71 ;  /* 0x000000473a004986 */ /* 0x000fe2000c10112c */
[----:B------:R-:W1:Y:S01]  /*58c90*/  LDC R149, c[0x0][0x248] ;  /* 0x00009200ff957b82 */ /* 0x000e620000000800 */
[----:B------:R-:W-:Y:S01]  /*58ca0*/  ISETP.LT.AND P2, PT, R180, UR4, !P0 ;  /* 0x00000004b4007c0c */ /* 0x000fe2000c741270 */
[----:B------:R-:W-:Y:S01]  /*58cb0*/  ULDC UR4, c[0x0][0x22c] ;  /* 0x00008b0000047ab9 */ /* 0x000fe20000000800 */
[----:B------:R2:W-:Y:S01]  /*58cc0*/  @P5 STG.E.U8 desc[UR44][R56.64], R69 ;  /* 0x0000004538005986 */ /* 0x0005e2000c10112c */
[----:B------:R-:W-:Y:S01]  /*58cd0*/  ISETP.LT.AND P1, PT, R176, UR4, !P0 ;  /* 0x00000004b0007c0c */ /* 0x000fe2000c721270 */
[----:B------:R-:W-:Y:S01]  /*58ce0*/  ULDC UR4, c[0x0][0x248] ;  /* 0x0000920000047ab9 */ /* 0x000fe20000000800 */
[C---:B------:R-:W-:Y:S01]  /*58cf0*/  ISETP.LT.AND P6, PT, R174.reuse, UR6, !P0 ;  /* 0x00000006ae007c0c */ /* 0x040fe2000c7c1270 */
[----:B------:R-:W-:Y:S01]  /*58d00*/  IMAD R174, R174, UR4, RZ ;  /* 0x00000004aeae7c24 */ /* 0x000fe2000f8e02ff */
[----:B------:R-:W-:Y:S01]  /*58d10*/  ULDC UR4, c[0x0][0x22c] ;  /* 0x00008b0000047ab9 */ /* 0x000fe20000000800 */
[----:B------:R-:W-:Y:S01]  /*58d20*/  ULDC UR6, c[0x0][0x22c] ;  /* 0x00008b0000067ab9 */ /* 0x000fe20000000800 */
[----:B--2---:R-:W-:-:S02]  /*58d30*/  IADD3 R56, P4, R0, R2, RZ ;  /* 0x0000000200387210 */ /* 0x004fc40007f9e0ff */
[----:B------:R-:W-:Y:S02]  /*58d40*/  PRMT R59, R82, 0x7771, RZ ;  /* 0x00007771523b7816 */ /* 0x000fe400000000ff */
[----:B------:R-:W-:Y:S02]  /*58d50*/  LEA.HI.X.SX32 R57, R0, R5, 0x1, P4 ;  /* 0x0000000500397211 */ /* 0x000fe400020f0eff */
[----:B------:R-:W-:Y:S01]  /*58d60*/  ISETP.LT.AND P4, PT, R173, UR7, !P0 ;  /* 0x00000007ad007c0c */ /* 0x000fe2000c781270 */
[----:B0-----:R-:W-:Y:S01]  /*58d70*/  IMAD R0, R151, 0x4, R0 ;  /* 0x0000000497007824 */ /* 0x001fe200078e0200 */
[----:B------:R-:W0:Y:S01]  /*58d80*/  LDC R173, c[0x0][0x248] ;  /* 0x00009200ffad7b82 */ /* 0x000e220000000800 */
[----:B------:R2:W-:Y:S01]  /*58d90*/  @P3 STG.E.U8 desc[UR44][R56.64], R59 ;  /* 0x0000003b38003986 */ /* 0x0005e2000c10112c */
[----:B------:R-:W-:Y:S01]  /*58da0*/  PRMT R69, R83, 0x7771, RZ ;  /* 0x0000777153457816 */ /* 0x000fe200000000ff */
[----:B------:R-:W-:Y:S01]  /*58db0*/  ULDC UR7, c[0x0][0x22c] ;  /* 0x00008b0000077ab9 */ /* 0x000fe20000000800 */
[----:B------:R-:W-:Y:S01]  /*58dc0*/  ISETP.LT.AND P5, PT, R171, UR4, !P0 ;  /* 0x00000004ab007c0c */ /* 0x000fe2000c7a1270 */
[----:B------:R-:W-:-:S03]  /*58dd0*/  ULDC UR4, c[0x0][0x22c] ;  /* 0x00008b0000047ab9 */ /* 0x000fc60000000800 */
[----:B------:R-:W4:Y:S01]  /*58de0*/  LDC R151, c[0x0][0x248] ;  /* 0x00009200ff977b82 */ /* 0x000f220000000800 */
[----:B--2---:R-:W-:Y:S01]  /*58df0*/  IADD3 R56, P3, R174, R2, RZ ;  /* 0x00000002ae387210 */ /* 0x004fe20007f7e0ff */
[----:B-1----:R-:W-:-:S06]  /*58e00*/  IMAD R59, R149, 0x2, R0 ;  /* 0x00000002953b7824 */ /* 0x002fcc00078e0200 */
[----:B------:R-:W1:Y:S01]  /*58e10*/  LDC R171, c[0x0][0x248] ;  /* 0x00009200ffab7b82 */ /* 0x000e620000000800 */
[----:B------:R-:W-:-:S05]  /*58e20*/  LEA.HI.X.SX32 R57, R174, R5, 0x1, P3 ;  /* 0x00000005ae397211 */ /* 0x000fca00018f0eff */
[----:B------:R2:W-:Y:S01]  /*58e30*/  @P6 STG.E.U8 desc[UR44][R56.64], R69 ;  /* 0x0000004538006986 */ /* 0x0005e2000c10112c */
[----:B------:R-:W-:Y:S02]  /*58e40*/  PRMT R149, R80, 0x7772, RZ ;  /* 0x0000777250957816 */ /* 0x000fe400000000ff */
[----:B--2---:R-:W-:-:S04]  /*58e50*/  IADD3 R56, P6, R0, R2, RZ ;  /* 0x0000000200387210 */ /* 0x004fc80007fde0ff */
[----:B------:R-:W-:Y:S01]  /*58e60*/  LEA.HI.X.SX32 R57, R0, R5, 0x1, P6 ;  /* 0x0000000500397211 */ /* 0x000fe200030f0eff */
[----:B---3--:R-:W-:Y:S01]  /*58e70*/  IMAD R0, R68, 0x2, R59 ;  /* 0x0000000244007824 */ /* 0x008fe200078e023b */
[----:B------:R-:W-:-:S03]  /*58e80*/  IADD3 R58, P6, R59, R2, RZ ;  /* 0x000000023b3a7210 */ /* 0x000fc60007fde0ff */
[----:B0-----:R-:W-:Y:S02]  /*58e90*/  IMAD R68, R173, 0x2, R0 ;  /* 0x00000002ad447824 */ /* 0x001fe400078e0200 */
[----:B------:R-:W0:Y:S01]  /*58ea0*/  LDC R173, c[0x0][0x248] ;  /* 0x00009200ffad7b82 */ /* 0x000e220000000800 */
[----:B------:R-:W-:Y:S01]  /*58eb0*/  PRMT R71, R81, 0x7772, RZ ;  /* 0x0000777251477816 */ /* 0x000fe200000000ff */
[----:B------:R2:W-:Y:S01]  /*58ec0*/  @P2 STG.E.U8 desc[UR44][R56.64], R149 ;  /* 0x0000009538002986 */ /* 0x0005e2000c10112c */
[----:B------:R-:W-:-:S05]  /*58ed0*/  LEA.HI.X.SX32 R59, R59, R5, 0x1, P6 ;  /* 0x000000053b3b7211 */ /* 0x000fca00030f0eff */
[----:B------:R3:W-:Y:S01]  /*58ee0*/  @P1 STG.E.U8 desc[UR44][R58.64], R71 ;  /* 0x000000473a001986 */ /* 0x0007e2000c10112c */
[CC--:B--2---:R-:W-:Y:S01]  /*58ef0*/  IADD3 R56, P6, R0.reuse, R2.reuse, RZ ;  /* 0x0000000200387210 */ /* 0x0c4fe20007fde0ff */
[----:B------:R-:W2:Y:S03]  /*58f00*/  LDC R149, c[0x0][0x248] ;  /* 0x00009200ff957b82 */ /* 0x000ea60000000800 */
[-C--:B------:R-:W-:Y:S01]  /*58f10*/  LEA.HI.X.SX32 R57, R0, R5.reuse, 0x1, P6 ;  /* 0x0000000500397211 */ /* 0x080fe200030f0eff */
[----:B----4-:R-:W-:Y:S01]  /*58f20*/  IMAD R0, R151, 0x2, R68 ;  /* 0x0000000297007824 */ /* 0x010fe200078e0244 */
[----:B---3--:R-:W-:Y:S02]  /*58f30*/  IADD3 R58, P6, R68, R2, RZ ;  /* 0x00000002443a7210 */ /* 0x008fe40007fde0ff */
[----:B------:R-:W-:Y:S01]  /*58f40*/  PRMT R69, R82, 0x7772, RZ ;  /* 0x0000777252457816 */ /* 0x000fe200000000ff */
[----:B------:R-:W3:Y:S01]  /*58f50*/  LDC R151, c[0x0][0x248] ;  /* 0x00009200ff977b82 */ /* 0x000ee20000000800 */
[----:B------:R-:W-:Y:S01]  /*58f60*/  LEA.HI.X.SX32 R59, R68, R5, 0x1, P6 ;  /* 0x00000005443b7211 */ /* 0x000fe200030f0eff */
[----:B-1----:R-:W-:Y:S01]  /*58f70*/  IMAD R68, R171, 0x2, R0 ;  /* 0x00000002ab447824 */ /* 0x002fe200078e0200 */
[----:B------:R-:W-:-:S02]  /*58f80*/  PRMT R71, R83, 0x7772, RZ ;  /* 0x0000777253477816 */ /* 0x000fc400000000ff */
[----:B------:R-:W-:Y:S01]  /*58f90*/  ISETP.LT.AND P3, PT, R172, UR6, !P0 ;  /* 0x00000006ac007c0c */ /* 0x000fe2000c761270 */
[----:B------:R1:W-:Y:S01]  /*58fa0*/  @P4 STG.E.U8 desc[UR44][R56.64], R69 ;  /* 0x0000004538004986 */ /* 0x0003e2000c10112c */
[----:B------:R-:W-:Y:S01]  /*58fb0*/  ISETP.LT.AND P2, PT, R168, UR4, !P0 ;  /* 0x00000004a8007c0c */ /* 0x000fe2000c741270 */
[----:B------:R-:W-:Y:S01]  /*58fc0*/  ULDC UR4, c[0x0][0x22c] ;  /* 0x00008b0000047ab9 */ /* 0x000fe20000000800 */
[----:B------:R-:W-:Y:S01]  /*58fd0*/  ULDC UR6, c[0x0][0x22c] ;  /* 0x00008b0000067ab9 */ /* 0x000fe20000000800 */
[----:B------:R4:W-:Y:S01]  /*58fe0*/  @P5 STG.E.U8 desc[UR44][R58.64], R71 ;  /* 0x000000473a005986 */ /* 0x0009e2000c10112c */
[----:B------:R-:W-:Y:S01]  /*58ff0*/  ISETP.LT.AND P1, PT, R166, UR4, !P0 ;  /* 0x00000004a6007c0c */ /* 0x000fe2000c721270 */
[----:B------:R-:W-:Y:S01]  /*59000*/  ULDC UR4, c[0x0][0x22c] ;  /* 0x00008b0000047ab9 */ /* 0x000fe20000000800 */
[-C--:B-1----:R-:W-:Y:S02]  /*59010*/  IADD3 R56, P6, R0, R2.reuse, RZ ;  /* 0x0000000200387210 */ /* 0x082fe40007fde0ff */
[----:B----4-:R-:W-:Y:S01]  /*59020*/  IADD3 R58, P5, R68, R2, RZ ;  /* 0x00000002443a7210 */ /* 0x010fe20007fbe0ff */
[----:B------:R-:W1:Y:S01]  /*59030*/  LDC R71, c[0x0][0x248] ;  /* 0x00009200ff477b82 */ /* 0x000e620000000800 */
[----:B------:R-:W-:-:S02]  /*59040*/  LEA.HI.X.SX32 R57, R0, R5, 0x1, P6 ;  /* 0x0000000500397211 */ /* 0x000fc400030f0eff */
[----:B------:R-:W-:Y:S02]  /*59050*/  PRMT R69, R80, 0x7773, RZ ;  /* 0x0000777350457816 */ /* 0x000fe400000000ff */
[----:B------:R-:W-:Y:S01]  /*59060*/  ISETP.LT.AND P4, PT, R164, UR4, !P0 ;  /* 0x00000004a4007c0c */ /* 0x000fe2000c781270 */
[----:B------:R-:W-:Y:S01]  /*59070*/  ULDC UR4, c[0x0][0x22c] ;  /* 0x00008b0000047ab9 */ /* 0x000fe20000000800 */
[----:B------:R-:W-:Y:S01]  /*59080*/  LEA.HI.X.SX32 R59, R68, R5, 0x1, P5 ;  /* 0x00000005443b7211 */ /* 0x000fe200028f0eff */
[----:B0-----:R-:W-:Y:S01]  /*59090*/  IMAD R68, R173, 0x2, R68 ;  /* 0x00000002ad447824 */ /* 0x001fe200078e0244 */
        /* <DEDUP_REMOVED lines=10> */
[----:B0-----:R-:W-:Y:S01]  /*59140*/  IADD3 R56, P5, R68, R2, RZ ;  /* 0x0000000244387210 */ /* 0x001fe20007fbe0ff */
[----:B------:R-:W-:Y:S01]  /*59150*/  ULDC UR6, c[0x0][0x22c] ;  /* 0x00008b0000067ab9 */ /* 0x000fe20000000800 */
[----:B------:R-:W-:-:S02]  /*59160*/  PRMT R69, R82, 0x7773, RZ ;  /* 0x0000777352457816 */ /* 0x000fc400000000ff */
[----:B------:R-:W-:Y:S01]  /*59170*/  LEA.HI.X.SX32 R57, R68, R5, 0x1, P5 ;  /* 0x0000000544397211 */ /* 0x000fe200028f0eff */
[----:B------:R-:W0:Y:S01]  /*59180*/  LDC R82, c[0x0][0x248] ;  /* 0x00009200ff527b82 */ /* 0x000e220000000800 */
[----:B--2---:R-:W-:-:S03]  /*59190*/  IADD3 R58, P5, R159, R2, RZ ;  /* 0x000000029f3a7210 */ /* 0x004fc60007fbe0ff */
[----:B------:R2:W-:Y:S01]  /*591a0*/  @P1 STG.E.U8 desc[UR44][R56.64], R69 ;  /* 0x0000004538001986 */ /* 0x0005e2000c10112c */
[----:B------:R-:W-:-:S03]  /*591b0*/  LEA.HI.X.SX32 R59, R159, R5, 0x1, P5 ;  /* 0x000000059f3b7211 */ /* 0x000fc600028f0eff */
[----:B------:R-:W4:Y:S01]  /*591c0*/  LDC R159, c[0x0][0x248] ;  /* 0x00009200ff9f7b82 */ /* 0x000f220000000800 */
[----:B------:R-:W-:Y:S01]  /*591d0*/  ISETP.LT.AND P1, PT, R156, UR4, !P0 ;  /* 0x000000049c007c0c */ /* 0x000fe2000c721270 */
[----:B------:R-:W-:Y:S01]  /*591e0*/  ULDC UR4, c[0x0][0x22c] ;  /* 0x00008b0000047ab9 */ /* 0x000fe20000000800 */
[----:B------:R3:W-:Y:S01]  /*591f0*/  @P3 STG.E.U8 desc[UR44][R58.64], R83 ;  /* 0x000000533a003986 */ /* 0x0007e2000c10112c */
[----:B------:R-:W-:Y:S01]  /*59200*/  IMAD R68, R149, 0x4, R68 ;  /* 0x0000000495447824 */ /* 0x000fe200078e0244 */
[----:B------:R-:W-:Y:S01]  /*59210*/  ISETP.LT.AND P3, PT, R141, UR4, !P0 ;  /* 0x000000048d007c0c */ /* 0x000fe2000c761270 */
[----:B------:R-:W-:Y:S02]  /*59220*/  ULDC UR4, c[0x0][0x22c] ;  /* 0x00008b0000047ab9 */ /* 0x000fe40000000800 */
[----:B------:R-:W0:Y:S01]  /*59230*/  LDC R141, c[0x0][0x248] ;  /* 0x00009200ff8d7b82 */ /* 0x000e220000000800 */
[----:B--2---:R-:W-:Y:S02]  /*59240*/  IADD3 R56, P5, R68, R2, RZ ;  /* 0x0000000244387210 */ /* 0x004fe40007fbe0ff */
[----:B------:R-:W-:-:S02]  /*59250*/  PRMT R81, R92, 0x7770, RZ ;  /* 0x000077705c517816 */ /* 0x000fc400000000ff */
[----:B------:R-:W-:-:S03]  /*59260*/  LEA.HI.X.SX32 R57, R68, R5, 0x1, P5 ;  /* 0x0000000544397211 */ /* 0x000fc600028f0eff */
[----:B------:R-:W2:Y:S01]  /*59270*/  LDC R149, c[0x0][0x248] ;  /* 0x00009200ff957b82 */ /* 0x000ea20000000800 */
[----:B-1----:R-:W-:Y:S01]  /*59280*/  IMAD R68, R71, 0x2, R68 ;  /* 0x0000000247447824 */ /* 0x002fe200078e0244 */
[----:B------:R1:W-:Y:S01]  /*59290*/  @P4 STG.E.U8 desc[UR44][R56.64], R81 ;  /* 0x0000005138004986 */ /* 0x0003e2000c10112c */
[----:B------:R-:W-:Y:S01]  /*592a0*/  ISETP.LT.AND P2, PT, R158, UR7, !P0 ;  /* 0x000000079e007c0c */ /* 0x000fe2000c741270 */
[----:B------:R-:W-:Y:S01]  /*592b0*/  ULDC UR7, c[0x0][0x22c] ;  /* 0x00008b0000077ab9 */ /* 0x000fe20000000800 */
[----:B---3--:R-:W-:-:S03]  /*592c0*/  IMAD R0, R151, 0x2, R68 ;  /* 0x0000000297007824 */ /* 0x008fc600078e0244 */
[----:B------:R-:W3:Y:S01]  /*592d0*/  LDC R83, c[0x0][0x248] ;  /* 0x00009200ff537b82 */ /* 0x000ee20000000800 */
[----:B------:R-:W-:Y:S02]  /*592e0*/  PRMT R71, R93, 0x7770, RZ ;  /* 0x000077705d477816 */ /* 0x000fe400000000ff */
[----:B-1----:R-:W-:-:S04]  /*592f0*/  IADD3 R56, P4, R68, R2, RZ ;  /* 0x0000000244387210 */ /* 0x002fc80007f9e0ff */
[-C--:B------:R-:W-:Y:S01]  /*59300*/  LEA.HI.X.SX32 R57, R68, R5.reuse, 0x1, P4 ;  /* 0x0000000544397211 */ /* 0x080fe200020f0eff */
[----:B----4-:R-:W-:Y:S01]  /*59310*/  IMAD R68, R159, 0x2, R0 ;  /* 0x000000029f447824 */ /* 0x010fe200078e0200 */
[-C--:B------:R-:W-:Y:S02]  /*59320*/  IADD3 R58, P4, R0, R2.reuse, RZ ;  /* 0x00000002003a7210 */ /* 0x080fe40007f9e0ff */
[----:B------:R-:W-:Y:S01]  /*59330*/  PRMT R69, R94, 0x7770, RZ ;  /* 0x000077705e457816 */ /* 0x000fe200000000ff */
[----:B------:R1:W-:Y:S01]  /*59340*/  @P6 STG.E.U8 desc[UR44][R56.64], R71 ;  /* 0x0000004738006986 */ /* 0x0003e2000c10112c */
[----:B------:R-:W-:Y:S01]  /*59350*/  LEA.HI.X.SX32 R59, R0, R5, 0x1, P4 ;  /* 0x00000005003b7211 */ /* 0x000fe200020f0eff */
[----:B0-----:R-:W-:Y:S01]  /*59360*/  IMAD R0, R141, 0x2, R68 ;  /* 0x000000028d007824 */ /* 0x001fe200078e0244 */
[----:B------:R-:W-:Y:S01]  /*59370*/  PRMT R81, R95, 0x7770, RZ ;  /* 0x000077705f517816 */ /* 0x000fe200000000ff */
[----:B------:R-:W0:Y:S02]  /*59380*/  LDC R141, c[0x0][0x248] ;  /* 0x00009200ff8d7b82 */ /* 0x000e240000000800 */
[----:B------:R4:W-:Y:S01]  /*59390*/  @P2 STG.E.U8 desc[UR44][R58.64], R69 ;  /* 0x000000453a002986 */ /* 0x0009e2000c10112c */
[----:B-1----:R-:W-:-:S04]  /*593a0*/  IADD3 R56, P6, R68, R2, RZ ;  /* 0x0000000244387210 */ /* 0x002fc80007fde0ff */
[-C--:B------:R-:W-:Y:S01]  /*593b0*/  LEA.HI.X.SX32 R57, R68, R5.reuse, 0x1, P6 ;  /* 0x0000000544397211 */ /* 0x080fe200030f0eff */
[----:B--2---:R-:W-:Y:S01]  /*593c0*/  IMAD R68, R149, 0x2, R0 ;  /* 0x0000000295447824 */ /* 0x004fe200078e0200 */
[CC--:B----4-:R-:W-:Y:S01]  /*593d0*/  IADD3 R58, P6, R0.reuse, R2.reuse, RZ ;  /* 0x00000002003a7210 */ /* 0x0d0fe20007fde0ff */
[----:B------:R-:W1:Y:S02]  /*593e0*/  LDC R149, c[0x0][0x248] ;  /* 0x00009200ff957b82 */ /* 0x000e640000000800 */
[----:B------:R2:W-:Y:S01]  /*593f0*/  @P1 STG.E.U8 desc[UR44][R56.64], R81 ;  /* 0x0000005138001986 */ /* 0x0005e2000c10112c */
[-C--:B------:R-:W-:Y:S02]  /*59400*/  LEA.HI.X.SX32 R59, R0, R5.reuse, 0x1, P6 ;  /* 0x00000005003b7211 */ /* 0x080fe400030f0eff */
[----:B------:R-:W-:Y:S01]  /*59410*/  ISETP.LT.AND P5, PT, R153, UR4, !P0 ;  /* 0x0000000499007c0c */ /* 0x000fe2000c7a1270 */
[----:B------:R-:W-:Y:S01]  /*59420*/  ULDC UR4, c[0x0][0x22c] ;  /* 0x00008b0000047ab9 */ /* 0x000fe20000000800 */
[C---:B--2---:R-:W-:Y:S01]  /*59430*/  IADD3 R56, P6, R68.reuse, R2, RZ ;  /* 0x0000000244387210 */ /* 0x044fe20007fde0ff */
[----:B------:R-:W2:Y:S03]  /*59440*/  LDC R81, c[0x0][0x248] ;  /* 0x00009200ff517b82 */ /* 0x000ea60000000800 */
[----:B------:R-:W-:Y:S01]  /*59450*/  LEA.HI.X.SX32 R57, R68, R5, 0x1, P6 ;  /* 0x0000000544397211 */ /* 0x000fe200030f0eff */
[----:B---3--:R-:W-:-:S04]  /*59460*/  IMAD R68, R83, 0x2, R68 ;  /* 0x0000000253447824 */ /* 0x008fc800078e0244 */
[----:B------:R-:W3:Y:S01]  /*59470*/  LDC R83, c[0x0][0x248] ;  /* 0x00009200ff537b82 */ /* 0x000ee20000000800 */
[----:B------:R-:W-:Y:S02]  /*59480*/  PRMT R71, R92, 0x7771, RZ ;  /* 0x000077715c477816 */ /* 0x000fe400000000ff */
[----:B------:R-:W-:Y:S02]  /*59490*/  PRMT R69, R93, 0x7771, RZ ;  /* 0x000077715d457816 */ /* 0x000fe400000000ff */
[----:B------:R-:W-:Y:S01]  /*594a0*/  ISETP.LT.AND P4, PT, R154, UR4, !P0 ;  /* 0x000000049a007c0c */ /* 0x000fe2000c781270 */
[----:B------:R-:W-:Y:S01]  /*594b0*/  ULDC UR4, c[0x0][0x22c] ;  /* 0x00008b0000047ab9 */ /* 0x000fe20000000800 */
[----:B------:R4:W-:Y:S01]  /*594c0*/  @P3 STG.E.U8 desc[UR44][R58.64], R71 ;  /* 0x000000473a003986 */ /* 0x0009e2000c10112c */
[----:B------:R-:W-:Y:S01]  /*594d0*/  ISETP.LT.AND P2, PT, R155, UR4, !P0 ;  /* 0x000000049b007c0c */ /* 0x000fe2000c741270 */
[----:B------:R-:W-:Y:S02]  /*594e0*/  ULDC UR4, c[0x0][0x22c] ;  /* 0x00008b0000047ab9 */ /* 0x000fe40000000800 */
[----:B------:R0:W-:Y:S01]  /*594f0*/  @P5 STG.E.U8 desc[UR44][R56.64], R69 ;  /* 0x0000004538005986 */ /* 0x0001e2000c10112c */
[----:B------:R-:W-:Y:S01]  /*59500*/  ISETP.LT.AND P1, PT, R152, UR4, !P0 ;  /* 0x0000000498007c0c */ /* 0x000fe2000c721270 */
[----:B------:R-:W-:Y:S01]  /*59510*/  ULDC UR4, c[0x0][0x248] ;  /* 0x0000920000047ab9 */ /* 0x000fe20000000800 */
[C---:B------:R-:W-:Y:S01]  /*59520*/  ISETP.LT.AND P6, PT, R146.reuse, UR6, !P0 ;  /* 0x0000000692007c0c */ /* 0x040fe2000c7c1270 */
[----:B------:R-:W-:Y:S01]  /*59530*/  IMAD R146, R146, UR4, RZ ;  /* 0x0000000492927c24 */ /* 0x000fe2000f8e02ff */
[----:B------:R-:W-:Y:S01]  /*59540*/  ULDC UR6, c[0x0][0x22c] ;  /* 0x00008b0000067ab9 */ /* 0x000fe20000000800 */
[----:B------:R-:W-:Y:S01]  /*59550*/  ULDC UR4, c[0x0][0x22c] ;  /* 0x00008b0000047ab9 */ /* 0x000fe20000000800 */
[----:B----4-:R-:W-:-:S02]  /*59560*/  PRMT R59, R94, 0x7771, RZ ;  /* 0x000077715e3b7816 */ /* 0x010fc400000000ff */
[----:B0-----:R-:W-:-:S04]  /*59570*/  IADD3 R56, P3, R68, R2, RZ ;  /* 0x0000000244387210 */ /* 0x001fc80007f7e0ff */
[----:B------:R-:W-:Y:S01]  /*59580*/  LEA.HI.X.SX32 R57, R68, R5, 0x1, P3 ;  /* 0x0000000544397211 */ /* 0x000fe200018f0eff */
[----:B---3--:R-:W-:Y:S02]  /*59590*/  IMAD R68, R83, 0x4, R68 ;  /* 0x0000000453447824 */ /* 0x008fe400078e0244 */
[----:B------:R-:W0:Y:S02]  /*595a0*/  LDC R83, c[0x0][0x248] ;  /* 0x00009200ff537b82 */ /* 0x000e240000000800 */
[----:B------:R3:W-:Y:S01]  /*595b0*/  @P4 STG.E.U8 desc[UR44][R56.64], R59 ;  /* 0x0000003b38004986 */ /* 0x0007e2000c10112c */
[----:B------:R-:W-:Y:S01]  /*595c0*/  PRMT R69, R95, 0x7771, RZ ;  /* 0x000077715f457816 */ /* 0x000fe200000000ff */
[----:B--2---:R-:W-:Y:S01]  /*595d0*/  IMAD R0, R81, 0x2, R68 ;  /* 0x0000000251007824 */ /* 0x004fe200078e0244 */
[----:B---3--:R-:W-:-:S04]  /*595e0*/  IADD3 R56, P4, R146, R2, RZ ;  /* 0x0000000292387210 */ /* 0x008fc80007f9e0ff */
[----:B------:R-:W-:Y:S02]  /*595f0*/  LEA.HI.X.SX32 R57, R146, R5, 0x1, P4 ;  /* 0x0000000592397211 */ /* 0x000fe400020f0eff */
[----:B------:R-:W-:Y:S01]  /*59600*/  ISETP.LT.AND P4, PT, R139, UR6, !P0 ;  /* 0x000000068b007c0c */ /* 0x000fe2000c781270 */
[----:B------:R-:W-:Y:S01]  /*59610*/  ULDC UR6, c[0x0][0x22c] ;  /* 0x00008b0000067ab9 */ /* 0x000fe20000000800 */
[----:B------:R-:W2:Y:S01]  /*59620*/  LDC R139, c[0x0][0x248] ;  /* 0x00009200ff8b7b82 */ /* 0x000ea20000000800 */
[----:B------:R3:W-:Y:S01]  /*59630*/  @P6 STG.E.U8 desc[UR44][R56.64], R69 ;  /* 0x0000004538006986 */ /* 0x0007e2000c10112c */
[----:B------:R-:W-:Y:S02]  /*59640*/  PRMT R81, R92, 0x7772, RZ ;  /* 0x000077725c517816 */ /* 0x000fe400000000ff */
[----:B------:R-:W-:Y:S02]  /*59650*/  PRMT R71, R93, 0x7772, RZ ;  /* 0x000077725d477816 */ /* 0x000fe400000000ff */
[----:B---3--:R-:W-:-:S04]  /*59660*/  IADD3 R56, P6, R68, R2, RZ ;  /* 0x0000000244387210 */ /* 0x008fc80007fde0ff */
[-C--:B------:R-:W-:Y:S01]  /*59670*/  LEA.HI.X.SX32 R57, R68, R5.reuse, 0x1, P6 ;  /* 0x0000000544397211 */ /* 0x080fe200030f0eff */
[----:B------:R-:W-:Y:S01]  /*59680*/  IMAD R68, R141, 0x2, R0 ;  /* 0x000000028d447824 */ /* 0x000fe200078e0200 */
[-C--:B------:R-:W-:Y:S01]  /*59690*/  IADD3 R58, P6, R0, R2.reuse, RZ ;  /* 0x00000002003a7210 */ /* 0x080fe20007fde0ff */
[----:B------:R-:W3:Y:S01]  /*596a0*/  LDC R141, c[0x0][0x248] ;  /* 0x00009200ff8d7b82 */ /* 0x000ee20000000800 */
[----:B------:R-:W-:Y:S01]  /*596b0*/  ISETP.LT.AND P3, PT, R142, UR7, !P0 ;  /* 0x000000078e007c0c */ /* 0x000fe2000c761270 */
[----:B------:R4:W-:Y:S01]  /*596c0*/  @P2 STG.E.U8 desc[UR44][R56.64], R81 ;  /* 0x0000005138002986 */ /* 0x0009e2000c10112c */
[-C--:B------:R-:W-:Y:S01]  /*596d0*/  LEA.HI.X.SX32 R59, R0, R5.reuse, 0x1, P6 ;  /* 0x00000005003b7211 */ /* 0x080fe200030f0eff */
[----:B-1----:R-:W-:Y:S01]  /*596e0*/  IMAD R0, R149, 0x2, R68 ;  /* 0x0000000295007824 */ /* 0x002fe200078e0244 */
[----:B------:R-:W-:Y:S01]  /*596f0*/  ISETP.LT.AND P5, PT, R147, UR4, !P0 ;  /* 0x0000000493007c0c */ /* 0x000fe2000c7a1270 */
[----:B------:R-:W-:Y:S01]  /*59700*/  ULDC UR4, c[0x0][0x22c] ;  /* 0x00008b0000047ab9 */ /* 0x000fe20000000800 */
[----:B------:R-:W-:Y:S01]  /*59710*/  PRMT R69, R94, 0x7772, RZ ;  /* 0x000077725e457816 */ /* 0x000fe200000000ff */
[----:B------:R1:W-:Y:S01]  /*59720*/  @P1 STG.E.U8 desc[UR44][R58.64], R71 ;  /* 0x000000473a001986 */ /* 0x0003e2000c10112c */
[----:B------:R-:W-:Y:S01]  /*59730*/  PRMT R93, R93, 0x7773, RZ ;  /* 0x000077735d5d7816 */ /* 0x000fe200000000ff */
[----:B------:R-:W-:Y:S01]  /*59740*/  ULDC UR7, c[0x0][0x22c] ;  /* 0x00008b0000077ab9 */ /* 0x000fe20000000800 */
[CC--:B----4-:R-:W-:Y:S01]  /*59750*/  IADD3 R56, P6, R68.reuse, R2.reuse, RZ ;  /* 0x0000000244387210 */ /* 0x0d0fe20007fde0ff */
[----:B------:R-:W4:Y:S03]  /*59760*/  LDC R81, c[0x0][0x248] ;  /* 0x00009200ff517b82 */ /* 0x000f260000000800 */
[----:B------:R-:W-:Y:S01]  /*59770*/  LEA.HI.X.SX32 R57, R68, R5, 0x1, P6 ;  /* 0x0000000544397211 */ /* 0x000fe200030f0eff */
[----:B0-----:R-:W-:Y:S01]  /*59780*/  IMAD R68, R83, 0x2, R0 ;  /* 0x0000000253447824 */ /* 0x001fe200078e0200 */
[----:B-1----:R-:W-:-:S02]  /*59790*/  IADD3 R58, P6, R0, R2, RZ ;  /* 0x00000002003a7210 */ /* 0x002fc40007fde0ff */
[----:B------:R-:W-:Y:S01]  /*597a0*/  PRMT R71, R95, 0x7772, RZ ;  /* 0x000077725f477816 */ /* 0x000fe200000000ff */
[----:B------:R0:W-:Y:S01]  /*597b0*/  @P3 STG.E.U8 desc[UR44][R56.64], R69 ;  /* 0x0000004538003986 */ /* 0x0001e2000c10112c */
[----:B------:R-:W-:Y:S01]  /*597c0*/  LEA.HI.X.SX32 R59, R0, R5, 0x1, P6 ;  /* 0x00000005003b7211 */ /* 0x000fe200030f0eff */
[----:B--2---:R-:W-:Y:S01]  /*597d0*/  IMAD R0, R139, 0x2, R68 ;  /* 0x000000028b007824 */ /* 0x004fe200078e0244 */
[----:B------:R-:W-:Y:S01]  /*597e0*/  ISETP.LT.AND P2, PT, R145, UR4, !P0 ;  /* 0x0000000491007c0c */ /* 0x000fe2000c741270 */
[----:B------:R-:W-:Y:S01]  /*597f0*/  ULDC UR4, c[0x0][0x22c] ;  /* 0x00008b0000047ab9 */ /* 0x000fe20000000800 */
[----:B------:R-:W1:Y:S01]  /*59800*/  LDC R83, c[0x0][0x248] ;  /* 0x00009200ff537b82 */ /* 0x000e620000000800 */
[----:B------:R2:W-:Y:S01]  /*59810*/  @P5 STG.E.U8 desc[UR44][R58.64], R71 ;  /* 0x000000473a005986 */ /* 0x0005e2000c10112c */
[----:B------:R-:W-:Y:S01]  /*59820*/  ISETP.LT.AND P1, PT, R140, UR4, !P0 ;  /* 0x000000048c007c0c */ /* 0x000fe2000c721270 */
[----:B------:R-:W-:Y:S01]  /*59830*/  ULDC UR4, c[0x0][0x22c] ;  /* 0x00008b0000047ab9 */ /* 0x000fe20000000800 */
[----:B0-----:R-:W-:-:S02]  /*59840*/  IADD3 R56, P6, R68, R2, RZ ;  /* 0x0000000244387210 */ /* 0x001fc40007fde0ff */
[----:B------:R-:W-:Y:S02]  /*59850*/  PRMT R69, R92, 0x7773, RZ ;  /* 0x000077735c457816 */ /* 0x000fe400000000ff */
[-C--:B--2---:R-:W-:Y:S01]  /*59860*/  IADD3 R58, P5, R0, R2.reuse, RZ ;  /* 0x00000002003a7210 */ /* 0x084fe20007fbe0ff */
[----:B------:R-:W0:Y:S01]  /*59870*/  LDC R71, c[0x0][0x248] ;  /* 0x00009200ff477b82 */ /* 0x000e220000000800 */
[-C--:B------:R-:W-:Y:S02]  /*59880*/  LEA.HI.X.SX32 R57, R68, R5.reuse, 0x1, P6 ;  /* 0x0000000544397211 */ /* 0x080fe400030f0eff */
[----:B------:R-:W-:Y:S01]  /*59890*/  ISETP.LT.AND P3, PT, R144, UR4, !P0 ;  /* 0x0000000490007c0c */ /* 0x000fe2000c761270 */
[----:B------:R-:W-:Y:S01]  /*598a0*/  ULDC UR4, c[0x0][0x22c] ;  /* 0x00008b0000047ab9 */ /* 0x000fe20000000800 */
[----:B------:R-:W-:Y:S01]  /*598b0*/  LEA.HI.X.SX32 R59, R0, R5, 0x1, P5 ;  /* 0x00000005003b7211 */ /* 0x000fe200028f0eff */
[----:B---3--:R-:W-:Y:S01]  /*598c0*/  IMAD R0, R141, 0x2, R0 ;  /* 0x000000028d007824 */ /* 0x008fe200078e0200 */
[----:B------:R-:W-:Y:S01]  /*598d0*/  ISETP.LT.AND P6, PT, R143, UR4, !P0 ;  /* 0x000000048f007c0c */ /* 0x000fe2000c7c1270 */
[----:B------:R2:W-:Y:S01]  /*598e0*/  @P4 STG.E.U8 desc[UR44][R56.64], R69 ;  /* 0x0000004538004986 */ /* 0x0005e2000c10112c */
[----:B------:R-:W-:Y:S01]  /*598f0*/  ULDC UR4, c[0x0][0x248] ;  /* 0x0000920000047ab9 */ /* 0x000fe20000000800 */
[C---:B------:R-:W-:Y:S01]  /*59900*/  ISETP.LT.AND P4, PT, R136.reuse, UR6, !P0 ;  /* 0x0000000688007c0c */ /* 0x040fe2000c781270 */
[----:B------:R-:W-:Y:S01]  /*59910*/  IMAD R136, R136, UR4, RZ ;  /* 0x0000000488887c24 */ /* 0x000fe2000f8e02ff */
[----:B------:R3:W-:Y:S01]  /*59920*/  @P2 STG.E.U8 desc[UR44][R58.64], R93 ;  /* 0x0000005d3a002986 */ /* 0x0007e2000c10112c */
[----:B------:R-:W1:Y:S01]  /*59930*/  LDC R68, c[0x0][0x248] ;  /* 0x00009200ff447b82 */ /* 0x000e620000000800 */
[----:B------:R-:W-:Y:S01]  /*59940*/  PRMT R95, R95, 0x7773, RZ ;  /* 0x000077735f5f7816 */ /* 0x000fe200000000ff */
[----:B------:R-:W-:Y:S01]  /*59950*/  ULDC UR4, c[0x0][0x22c] ;  /* 0x00008b0000047ab9 */ /* 0x000fe20000000800 */
[----:B------:R-:W-:Y:S01]  /*59960*/  ULDC UR6, c[0x0][0x22c] ;  /* 0x00008b0000067ab9 */ /* 0x000fe20000000800 */
[----:B--2---:R-:W-:-:S02]  /*59970*/  IADD3 R56, P5, R0, R2, RZ ;  /* 0x0000000200387210 */ /* 0x004fc40007fbe0ff */
[----:B------:R-:W-:Y:S02]  /*59980*/  PRMT R69, R94, 0x7773, RZ ;  /* 0x000077735e457816 */ /* 0x000fe400000000ff */
[----:B------:R-:W-:Y:S01]  /*59990*/  LEA.HI.X.SX32 R57, R0, R5, 0x1, P5 ;  /* 0x0000000500397211 */ /* 0x000fe200028f0eff */
[----:B---3--:R-:W2:Y:S01]  /*599a0*/  LDC R93, c[0x0][0x248] ;  /* 0x00009200ff5d7b82 */ /* 0x008ea20000000800 */
[----:B------:R-:W-:Y:S01]  /*599b0*/  IADD3 R58, P5, R136, R2, RZ ;  /* 0x00000002883a7210 */ /* 0x000fe20007fbe0ff */
[----:B----4-:R-:W-:-:S03]  /*599c0*/  IMAD R0, R81, 0x4, R0 ;  /* 0x0000000451007824 */ /* 0x010fc600078e0200 */
[----:B------:R-:W-:Y:S01]  /*599d0*/  LEA.HI.X.SX32 R59, R136, R5, 0x1, P5 ;  /* 0x00000005883b7211 */ /* 0x000fe200028f0eff */
[----:B------:R3:W-:Y:S01]  /*599e0*/  @P1 STG.E.U8 desc[UR44][R56.64], R69 ;  /* 0x0000004538001986 */ /* 0x0007e2000c10112c */
[----:B------:R-:W-:Y:S01]  /*599f0*/  ISETP.LT.AND P1, PT, R138, UR4, !P0 ;  /* 0x000000048a007c0c */ /* 0x000fe2000c721270 */
[----:B------:R-:W-:Y:S02]  /*59a00*/  ULDC UR4, c[0x0][0x22c] ;  /* 0x00008b0000047ab9 */ /* 0x000fe40000000800 */
[----:B------:R4:W-:Y:S01]  /*59a10*/  @P4 STG.E.U8 desc[UR44][R58.64], R95 ;  /* 0x0000005f3a004986 */ /* 0x0009e2000c10112c */
[----:B------:R-:W-:Y:S01]  /*59a20*/  ISETP.LT.AND P4, PT, R125, UR4, !P0 ;  /* 0x000000047d007c0c */ /* 0x000fe2000c781270 */
[----:B------:R-:W-:Y:S01]  /*59a30*/  ULDC UR4, c[0x0][0x22c] ;  /* 0x00008b0000047ab9 */ /* 0x000fe20000000800 */
[----:B------:R-:W2:Y:S01]  /*59a40*/  LDC R125, c[0x0][0x248] ;  /* 0x00009200ff7d7b82 */ /* 0x000ea20000000800 */
[----:B------:R-:W-:Y:S02]  /*59a50*/  PRMT R81, R88, 0x7770, RZ ;  /* 0x0000777058517816 */ /* 0x000fe400000000ff */
[----:B---3--:R-:W-:-:S04]  /*59a60*/  IADD3 R56, P5, R0, R2, RZ ;  /* 0x0000000200387210 */ /* 0x008fc80007fbe0ff */
[----:B------:R-:W-:Y:S01]  /*59a70*/  LEA.HI.X.SX32 R57, R0, R5, 0x1, P5 ;  /* 0x0000000500397211 */ /* 0x000fe200028f0eff */
[----:B0-----:R-:W-:Y:S01]  /*59a80*/  IMAD R0, R71, 0x2, R0 ;  /* 0x0000000247007824 */ /* 0x001fe200078e0200 */
[----:B------:R-:W-:Y:S01]  /*59a90*/  ISETP.LT.AND P2, PT, R137, UR7, !P0 ;  /* 0x0000000789007c0c */ /* 0x000fe2000c741270 */
[----:B----4-:R-:W0:Y:S02]  /*59aa0*/  LDC R95, c[0x0][0x248] ;  /* 0x00009200ff5f7b82 */ /* 0x010e240000000800 */
[----:B------:R3:W-:Y:S01]  /*59ab0*/  @P3 STG.E.U8 desc[UR44][R56.64], R81 ;  /* 0x0000005138003986 */ /* 0x0007e2000c10112c */
[----:B-1----:R-:W-:Y:S01]  /*59ac0*/  IMAD R59, R83, 0x2, R0 ;  /* 0x00000002533b7824 */ /* 0x002fe200078e0200 */
[----:B------:R-:W-:Y:S01]  /*59ad0*/  PRMT R71, R89, 0x7770, RZ ;  /* 0x0000777059477816 */ /* 0x000fe200000000ff */
[----:B------:R-:W-:-:S03]  /*59ae0*/  ULDC UR7, c[0x0][0x22c] ;  /* 0x00008b0000077ab9 */ /* 0x000fc60000000800 */
[----:B------:R-:W1:Y:S01]  /*59af0*/  LDC R83, c[0x0][0x248] ;  /* 0x00009200ff537b82 */ /* 0x000e620000000800 */
[----:B---3--:R-:W-:-:S04]  /*59b00*/  IADD3 R56, P3, R0, R2, RZ ;  /* 0x0000000200387210 */ /* 0x008fc80007f7e0ff */
[-C--:B------:R-:W-:Y:S01]  /*59b10*/  LEA.HI.X.SX32 R57, R0, R5.reuse, 0x1, P3 ;  /* 0x0000000500397211 */ /* 0x080fe200018f0eff */
[----:B------:R-:W-:Y:S01]  /*59b20*/  IMAD R0, R68, 0x2, R59 ;  /* 0x0000000244007824 */ /* 0x000fe200078e023b */
[CC--:B------:R-:W-:Y:S02]  /*59b30*/  IADD3 R58, P3, R59.reuse, R2.reuse, RZ ;  /* 0x000000023b3a7210 */ /* 0x0c0fe40007f7e0ff */
[----:B------:R-:W-:Y:S01]  /*59b40*/  PRMT R69, R90, 0x7770, RZ ;  /* 0x000077705a457816 */ /* 0x000fe200000000ff */
[----:B------:R3:W-:Y:S01]  /*59b50*/  @P6 STG.E.U8 desc[UR44][R56.64], R71 ;  /* 0x0000004738006986 */ /* 0x0007e2000c10112c */
[----:B------:R-:W-:Y:S01]  /*59b60*/  LEA.HI.X.SX32 R59, R59, R5, 0x1, P3 ;  /* 0x000000053b3b7211 */ /* 0x000fe200018f0eff */
[----:B--2---:R-:W-:Y:S01]  /*59b70*/  IMAD R68, R93, 0x2, R0 ;  /* 0x000000025d447824 */ /* 0x004fe200078e0200 */
[----:B------:R-:W-:Y:S01]  /*59b80*/  PRMT R81, R91, 0x7770, RZ ;  /* 0x000077705b517816 */ /* 0x000fe200000000ff */
[----:B------:R-:W2:Y:S02]  /*59b90*/  LDC R93, c[0x0][0x248] ;  /* 0x00009200ff5d7b82 */ /* 0x000ea40000000800 */
[----:B------:R4:W-:Y:S01]  /*59ba0*/  @P2 STG.E.U8 desc[UR44][R58.64], R69 ;  /* 0x000000453a002986 */ /* 0x0009e2000c10112c */
[----:B---3--:R-:W-:-:S04]  /*59bb0*/  IADD3 R56, P6, R0, R2, RZ ;  /* 0x0000000200387210 */ /* 0x008fc80007fde0ff */
[----:B------:R-:W-:Y:S01]  /*59bc0*/  LEA.HI.X.SX32 R57, R0, R5, 0x1, P6 ;  /* 0x0000000500397211 */ /* 0x000fe200030f0eff */
[----:B------:R-:W-:Y:S01]  /*59bd0*/  IMAD R0, R125, 0x2, R68 ;  /* 0x000000027d007824 */ /* 0x000fe200078e0244 */
[----:B----4-:R-:W-:-:S03]  /*59be0*/  IADD3 R58, P6, R68, R2, RZ ;  /* 0x00000002443a7210 */ /* 0x010fc60007fde0ff */
[----:B------:R3:W-:Y:S01]  /*59bf0*/  @P1 STG.E.U8 desc[UR44][R56.64], R81 ;  /* 0x0000005138001986 */ /* 0x0007e2000c10112c */
[----:B------:R-:W-:Y:S02]  /*59c00*/  LEA.HI.X.SX32 R59, R68, R5, 0x1, P6 ;  /* 0x00000005443b7211 */ /* 0x000fe400030f0eff */
[----:B------:R-:W-:Y:S01]  /*59c10*/  ISETP.LT.AND P5, PT, R133, UR4, !P0 ;  /* 0x0000000485007c0c */ /* 0x000fe2000c7a1270 */
[----:B------:R-:W-:Y:S01]  /*59c20*/  ULDC UR4, c[0x0][0x22c] ;  /* 0x00008b0000047ab9 */ /* 0x000fe20000000800 */
[----:B------:R-:W-:Y:S01]  /*59c30*/  PRMT R71, R88, 0x7771, RZ ;  /* 0x0000777158477816 */ /* 0x000fe200000000ff */
[----:B------:R-:W4:Y:S01]  /*59c40*/  LDC R68, c[0x0][0x248] ;  /* 0x00009200ff447b82 */ /* 0x000f220000000800 */
[----:B---3--:R-:W-:Y:S02]  /*59c50*/  IADD3 R56, P6, R0, R2, RZ ;  /* 0x0000000200387210 */ /* 0x008fe40007fde0ff */
[----:B------:R-:W-:-:S05]  /*59c60*/  PRMT R69, R89, 0x7771, RZ ;  /* 0x0000777159457816 */ /* 0x000fca00000000ff */
[----:B------:R-:W3:Y:S01]  /*59c70*/  LDC R81, c[0x0][0x248] ;  /* 0x00009200ff517b82 */ /* 0x000ee20000000800 */
[----:B------:R-:W-:Y:S01]  /*59c80*/  LEA.HI.X.SX32 R57, R0, R5, 0x1, P6 ;  /* 0x0000000500397211 */ /* 0x000fe200030f0eff */
[----:B-1----:R-:W-:Y:S01]  /*59c90*/  IMAD R0, R83, 0x2, R0 ;  /* 0x0000000253007824 */ /* 0x002fe200078e0200 */
[----:B------:R-:W-:Y:S01]  /*59ca0*/  ISETP.LT.AND P3, PT, R134, UR4, !P0 ;  /* 0x0000000486007c0c */ /* 0x000fe2000c761270 */
[----:B------:R-:W-:-:S04]  /*59cb0*/  ULDC UR4, c[0x0][0x22c] ;  /* 0x00008b0000047ab9 */ /* 0x000fc80000000800 */
[----:B------:R-:W1:Y:S01]  /*59cc0*/  LDC R83, c[0x0][0x248] ;  /* 0x00009200ff537b82 */ /* 0x000e620000000800 */
        /* <DEDUP_REMOVED lines=10> */
[----:B0-----:R-:W-:-:S02]  /*59d70*/  PRMT R59, R90, 0x7771, RZ ;  /* 0x000077715a3b7816 */ /* 0x001fc400000000ff */
[----:B--2---:R-:W-:-:S04]  /*59d80*/  IADD3 R56, P4, R0, R2, RZ ;  /* 0x0000000200387210 */ /* 0x004fc80007f9e0ff */
[----:B------:R-:W-:-:S05]  /*59d90*/  LEA.HI.X.SX32 R57, R0, R5, 0x1, P4 ;  /* 0x0000000500397211 */ /* 0x000fca00020f0eff */
[----:B------:R0:W-:Y:S01]  /*59da0*/  @P3 STG.E.U8 desc[UR44][R56.64], R59 ;  /* 0x0000003b38003986 */ /* 0x0001e2000c10112c */
[----:B------:R-:W-:Y:S01]  /*59db0*/  PRMT R69, R91, 0x7771, RZ ;  /* 0x000077715b457816 */ /* 0x000fe200000000ff */
[----:B-1----:R-:W-:Y:S02]  /*59dc0*/  IMAD R0, R83, 0x4, R0 ;  /* 0x0000000453007824 */ /* 0x002fe400078e0200 */
[----:B------:R-:W1:Y:S01]  /*59dd0*/  LDC R83, c[0x0][0x248] ;  /* 0x00009200ff537b82 */ /* 0x000e620000000800 */
[----:B0-----:R-:W-:-:S04]  /*59de0*/  IADD3 R56, P3, R130, R2, RZ ;  /* 0x0000000282387210 */ /* 0x001fc80007f7e0ff */
[----:B------:R-:W-:Y:S01]  /*59df0*/  LEA.HI.X.SX32 R57, R130, R5, 0x1, P3 ;  /* 0x0000000582397211 */ /* 0x000fe200018f0eff */
[----:B---3--:R-:W-:-:S04]  /*59e00*/  IMAD R59, R81, 0x2, R0 ;  /* 0x00000002513b7824 */ /* 0x008fc800078e0200 */
[----:B------:R0:W-:Y:S01]  /*59e10*/  @P6 STG.E.U8 desc[UR44][R56.64], R69 ;  /* 0x0000004538006986 */ /* 0x0001e2000c10112c */
[----:B------:R-:W-:Y:S02]  /*59e20*/  PRMT R81, R88, 0x7772, RZ ;  /* 0x0000777258517816 */ /* 0x000fe400000000ff */
[----:B0-----:R-:W-:-:S04]  /*59e30*/  IADD3 R56, P6, R0, R2, RZ ;  /* 0x0000000200387210 */ /* 0x001fc80007fde0ff */
[----:B------:R-:W-:Y:S01]  /*59e40*/  LEA.HI.X.SX32 R57, R0, R5, 0x1, P6 ;  /* 0x0000000500397211 */ /* 0x000fe200030f0eff */
[----:B----4-:R-:W-:Y:S01]  /*59e50*/  IMAD R0, R68, 0x2, R59 ;  /* 0x0000000244007824 */ /* 0x010fe200078e023b */
[----:B------:R-:W-:-:S03]  /*59e60*/  IADD3 R58, P6, R59, R2, RZ ;  /* 0x000000023b3a7210 */ /* 0x000fc60007fde0ff */
[----:B------:R-:W-:Y:S02]  /*59e70*/  IMAD R68, R93, 0x2, R0 ;  /* 0x000000025d447824 */ /* 0x000fe400078e0200 */
[----:B------:R-:W0:Y:S01]  /*59e80*/  LDC R93, c[0x0][0x248] ;  /* 0x00009200ff5d7b82 */ /* 0x000e220000000800 */
[----:B------:R-:W-:Y:S01]  /*59e90*/  PRMT R71, R89, 0x7772, RZ ;  /* 0x0000777259477816 */ /* 0x000fe200000000ff */
[----:B------:R2:W-:Y:S01]  /*59ea0*/  @P2 STG.E.U8 desc[UR44][R56.64], R81 ;  /* 0x0000005138002986 */ /* 0x0005e2000c10112c */
[-C--:B------:R-:W-:Y:S02]  /*59eb0*/  LEA.HI.X.SX32 R59, R59, R5.reuse, 0x1, P6 ;  /* 0x000000053b3b7211 */ /* 0x080fe400030f0eff */
[----:B------:R-:W-:Y:S01]  /*59ec0*/  ISETP.LT.AND P4, PT, R126, UR7, !P0 ;  /* 0x000000077e007c0c */ /* 0x000fe2000c781270 */
[----:B------:R-:W-:Y:S01]  /*59ed0*/  ULDC UR7, c[0x0][0x22c] ;  /* 0x00008b0000077ab9 */ /* 0x000fe20000000800 */
[----:B------:R-:W-:Y:S01]  /*59ee0*/  ISETP.LT.AND P5, PT, R131, UR4, !P0 ;  /* 0x0000000483007c0c */ /* 0x000fe2000c7a1270 */
[----:B------:R3:W-:Y:S01]  /*59ef0*/  @P1 STG.E.U8 desc[UR44][R58.64], R71 ;  /* 0x000000473a001986 */ /* 0x0007e2000c10112c */
[----:B------:R-:W-:Y:S01]  /*59f00*/  PRMT R69, R90, 0x7772, RZ ;  /* 0x000077725a457816 */ /* 0x000fe200000000ff */
[----:B------:R-:W-:Y:S01]  /*59f10*/  ULDC UR4, c[0x0][0x22c] ;  /* 0x00008b0000047ab9 */ /* 0x000fe20000000800 */
[CC--:B--2---:R-:W-:Y:S01]  /*59f20*/  IADD3 R56, P6, R0.reuse, R2.reuse, RZ ;  /* 0x0000000200387210 */ /* 0x0c4fe20007fde0ff */
[----:B------:R-:W2:Y:S03]  /*59f30*/  LDC R81, c[0x0][0x248] ;  /* 0x00009200ff517b82 */ /* 0x000ea60000000800 */
[----:B------:R-:W-:Y:S01]  /*59f40*/  LEA.HI.X.SX32 R57, R0, R5, 0x1, P6 ;  /* 0x0000000500397211 */ /* 0x000fe200030f0eff */
[----:B-1----:R-:W-:Y:S01]  /*59f50*/  IMAD R0, R83, 0x2, R68 ;  /* 0x0000000253007824 */ /* 0x002fe200078e0244 */
[----:B---3--:R-:W-:-:S02]  /*59f60*/  IADD3 R58, P6, R68, R2, RZ ;  /* 0x00000002443a7210 */ /* 0x008fc40007fde0ff */
[----:B------:R-:W-:Y:S02]  /*59f70*/  PRMT R71, R91, 0x7772, RZ ;  /* 0x000077725b477816 */ /* 0x000fe400000000ff */
[----:B------:R-:W-:Y:S01]  /*59f80*/  ISETP.LT.AND P3, PT, R123, UR6, !P0 ;  /* 0x000000067b007c0c */ /* 0x000fe2000c761270 */
[----:B------:R1:W-:Y:S01]  /*59f90*/  @P4 STG.E.U8 desc[UR44][R56.64], R69 ;  /* 0x0000004538004986 */ /* 0x0003e2000c10112c */
[----:B------:R-:W-:Y:S01]  /*59fa0*/  LEA.HI.X.SX32 R59, R68, R5, 0x1, P6 ;  /* 0x00000005443b7211 */ /* 0x000fe200030f0eff */
[----:B------:R-:W-:Y:S01]  /*59fb0*/  IMAD R68, R95, 0x2, R0 ;  /* 0x000000025f447824 */ /* 0x000fe200078e0200 */
[----:B------:R-:W-:Y:S01]  /*59fc0*/  ISETP.LT.AND P2, PT, R129, UR4, !P0 ;  /* 0x0000000481007c0c */ /* 0x000fe2000c741270 */
[----:B------:R-:W-:Y:S01]  /*59fd0*/  ULDC UR4, c[0x0][0x22c] ;  /* 0x00008b0000047ab9 */ /* 0x000fe20000000800 */
[----:B------:R-:W3:Y:S01]  /*59fe0*/  LDC R83, c[0x0][0x248] ;  /* 0x00009200ff537b82 */ /* 0x000ee20000000800 */
[----:B------:R4:W-:Y:S01]  /*59ff0*/  @P5 STG.E.U8 desc[UR44][R58.64], R71 ;  /* 0x000000473a005986 */ /* 0x0009e2000c10112c */
[----:B------:R-:W-:Y:S01]  /*5a000*/  ISETP.LT.AND P1, PT, R124, UR4, !P0 ;  /* 0x000000047c007c0c */ /* 0x000fe2000c721270 */
[----:B------:R-:W-:Y:S01]  /*5a010*/  ULDC UR4, c[0x0][0x22c] ;  /* 0x00008b0000047ab9 */ /* 0x000fe20000000800 */
[----:B------:R-:W-:Y:S01]  /*5a020*/  ULDC UR6, c[0x0][0x22c] ;  /* 0x00008b0000067ab9 */ /* 0x000fe20000000800 */
[----:B-1----:R-:W-:-:S02]  /*5a030*/  IADD3 R56, P6, R0, R2, RZ ;  /* 0x0000000200387210 */ /* 0x002fc40007fde0ff */
[----:B------:R-:W-:Y:S02]  /*5a040*/  PRMT R69, R88, 0x7773, RZ ;  /* 0x0000777358457816 */ /* 0x000fe400000000ff */
[----:B----4-:R-:W-:Y:S02]  /*5a050*/  IADD3 R58, P5, R68, R2, RZ ;  /* 0x00000002443a7210 */ /* 0x010fe40007fbe0ff */
[-C--:B------:R-:W-:Y:S02]  /*5a060*/  LEA.HI.X.SX32 R57, R0, R5.reuse, 0x1, P6 ;  /* 0x0000000500397211 */ /* 0x080fe400030f0eff */
[----:B------:R-:W-:Y:S01]  /*5a070*/  ISETP.LT.AND P4, PT, R128, UR4, !P0 ;  /* 0x0000000480007c0c */ /* 0x000fe2000c781270 */
[----:B------:R-:W-:Y:S01]  /*5a080*/  ULDC UR4, c[0x0][0x22c] ;  /* 0x00008b0000047ab9 */ /* 0x000fe20000000800 */
[----:B------:R-:W-:Y:S01]  /*5a090*/  LEA.HI.X.SX32 R59, R68, R5, 0x1, P5 ;  /* 0x00000005443b7211 */ /* 0x000fe200028f0eff */
[----:B0-----:R-:W-:Y:S01]  /*5a0a0*/  IMAD R68, R93, 0x2, R68 ;  /* 0x000000025d447824 */ /* 0x001fe200078e0244 */
[----:B------:R-:W-:Y:S01]  /*5a0b0*/  ISETP.LT.AND P6, PT, R127, UR4, !P0 ;  /* 0x000000047f007c0c */ /* 0x000fe2000c7c1270 */
[----:B------:R-:W0:Y:S01]  /*5a0c0*/  LDC R93, c[0x0][0x248] ;  /* 0x00009200ff5d7b82 */ /* 0x000e220000000800 */
[----:B------:R1:W-:Y:S01]  /*5a0d0*/  @P3 STG.E.U8 desc[UR44][R56.64], R69 ;  /* 0x0000004538003986 */ /* 0x0003e2000c10112c */
[----:B------:R-:W-:Y:S01]  /*5a0e0*/  ULDC UR4, c[0x0][0x248] ;  /* 0x0000920000047ab9 */ /* 0x000fe20000000800 */
[----:B------:R-:W-:-:S02]  /*5a0f0*/  PRMT R89, R89, 0x7773, RZ ;  /* 0x0000777359597816 */ /* 0x000fc400000000ff */
[C---:B------:R-:W-:Y:S01]  /*5a100*/  ISETP.LT.AND P3, PT, R120.reuse, UR6, !P0 ;  /* 0x0000000678007c0c */ /* 0x040fe2000c761270 */
[----:B------:R-:W-:Y:S01]  /*5a110*/  IMAD R120, R120, UR4, RZ ;  /* 0x0000000478787c24 */ /* 0x000fe2000f8e02ff */
[----:B------:R-:W-:Y:S01]  /*5a120*/  PRMT R71, R90, 0x7773, RZ ;  /* 0x000077735a477816 */ /* 0x000fe200000000ff */
[----:B------:R4:W-:Y:S01]  /*5a130*/  @P2 STG.E.U8 desc[UR44][R58.64], R89 ;  /* 0x000000593a002986 */ /* 0x0009e2000c10112c */
[----:B--2---:R-:W-:Y:S01]  /*5a140*/  IMAD R0, R81, 0x4, R68 ;  /* 0x0000000451007824 */ /* 0x004fe200078e0244 */
[----:B------:R-:W-:Y:S01]  /*5a150*/  PRMT R91, R91, 0x7773, RZ ;  /* 0x000077735b5b7816 */ /* 0x000fe200000000ff */
[----:B------:R-:W-:Y:S01]  /*5a160*/  ULDC UR4, c[0x0][0x22c] ;  /* 0x00008b0000047ab9 */ /* 0x000fe20000000800 */
[----:B------:R-:W-:Y:S01]  /*5a170*/  ULDC UR6, c[0x0][0x22c] ;  /* 0x00008b0000067ab9 */ /* 0x000fe20000000800 */
[----:B-1----:R-:W-:-:S04]  /*5a180*/  IADD3 R56, P5, R68, R2, RZ ;  /* 0x0000000244387210 */ /* 0x002fc80007fbe0ff */
[-C--:B------:R-:W-:Y:S02]  /*5a190*/  LEA.HI.X.SX32 R57, R68, R5.reuse, 0x1, P5 ;  /* 0x0000000544397211 */ /* 0x080fe400028f0eff */
[CC--:B----4-:R-:W-:Y:S01]  /*5a1a0*/  IADD3 R58, P5, R120.reuse, R2.reuse, RZ ;  /* 0x00000002783a7210 */ /* 0x0d0fe20007fbe0ff */
[----:B------:R-:W1:Y:S03]  /*5a1b0*/  LDC R89, c[0x0][0x248] ;  /* 0x00009200ff597b82 */ /* 0x000e660000000800 */
[-C--:B------:R-:W-:Y:S02]  /*5a1c0*/  LEA.HI.X.SX32 R59, R120, R5.reuse, 0x1, P5 ;  /* 0x00000005783b7211 */ /* 0x080fe400028f0eff */
[C---:B------:R-:W-:Y:S01]  /*5a1d0*/  IADD3 R68, P5, R0.reuse, R2, RZ ;  /* 0x0000000200447210 */ /* 0x040fe20007fbe0ff */
[----:B------:R2:W-:Y:S03]  /*5a1e0*/  @P1 STG.E.U8 desc[UR44][R56.64], R71 ;  /* 0x0000004738001986 */ /* 0x0005e6000c10112c */
[----:B------:R-:W-:Y:S01]  /*5a1f0*/  LEA.HI.X.SX32 R69, R0, R5, 0x1, P5 ;  /* 0x0000000500457211 */ /* 0x000fe200028f0eff */
[----:B---3--:R-:W-:Y:S01]  /*5a200*/  IMAD R0, R83, 0x2, R0 ;  /* 0x0000000253007824 */ /* 0x008fe200078e0200 */
[----:B------:R3:W-:Y:S01]  /*5a210*/  @P3 STG.E.U8 desc[UR44][R58.64], R91 ;  /* 0x0000005b3a003986 */ /* 0x0007e2000c10112c */
[----:B--2---:R-:W-:-:S02]  /*5a220*/  PRMT R71, R84, 0x7770, RZ ;  /* 0x0000777054477816 */ /* 0x004fc400000000ff */
[----:B0-----:R-:W-:Y:S01]  /*5a230*/  IMAD R57, R93, 0x2, R0 ;  /* 0x000000025d397824 */ /* 0x001fe200078e0200 */
[----:B------:R-:W-:Y:S01]  /*5a240*/  PRMT R83, R85, 0x7770, RZ ;  /* 0x0000777055537816 */ /* 0x000fe200000000ff */
[----:B------:R-:W0:Y:S01]  /*5a250*/  LDC R93, c[0x0][0x248] ;  /* 0x00009200ff5d7b82 */ /* 0x000e220000000800 */
[----:B------:R2:W-:Y:S01]  /*5a260*/  @P4 STG.E.U8 desc[UR44][R68.64], R71 ;  /* 0x0000004744004986 */ /* 0x0005e2000c10112c */
[----:B---3--:R-:W-:-:S06]  /*5a270*/  IADD3 R58, P4, R0, R2, RZ ;  /* 0x00000002003a7210 */ /* 0x008fcc0007f9e0ff */
[----:B------:R-:W3:Y:S01]  /*5a280*/  LDC R91, c[0x0][0x248] ;  /* 0x00009200ff5b7b82 */ /* 0x000ee20000000800 */
[-C--:B------:R-:W-:Y:S01]  /*5a290*/  LEA.HI.X.SX32 R59, R0, R5.reuse, 0x1, P4 ;  /* 0x00000005003b7211 */ /* 0x080fe200020f0eff */
[----:B------:R-:W-:Y:S01]  /*5a2a0*/  IMAD R0, R70, 0x2, R57 ;  /* 0x0000000246007824 */ /* 0x000fe200078e0239 */
[----:B------:R-:W-:Y:S01]  /*5a2b0*/  ISETP.LT.AND P2, PT, R121, UR7, !P0 ;  /* 0x0000000779007c0c */ /* 0x000fe2000c741270 */
[----:B------:R-:W-:Y:S01]  /*5a2c0*/  ULDC UR7, c[0x0][0x22c] ;  /* 0x00008b0000077ab9 */ /* 0x000fe20000000800 */
[-C--:B------:R-:W-:Y:S01]  /*5a2d0*/  IADD3 R56, P4, R57, R2.reuse, RZ ;  /* 0x0000000239387210 */ /* 0x080fe20007f9e0ff */
[----:B------:R-:W-:Y:S01]  /*5a2e0*/  @P6 STG.E.U8 desc[UR44][R58.64], R83 ;  /* 0x000000533a006986 */ /* 0x000fe2000c10112c */
[----:B--2---:R-:W-:Y:S01]  /*5a2f0*/  IADD3 R68, P6, R0, R2, RZ ;  /* 0x0000000200447210 */ /* 0x004fe20007fde0ff */
[----:B-1----:R-:W-:Y:S01]  /*5a300*/  IMAD R71, R89, 0x2, R0 ;  /* 0x0000000259477824 */ /* 0x002fe200078e0200 */
[----:B------:R-:W-:Y:S02]  /*5a310*/  PRMT R81, R86, 0x7770, RZ ;  /* 0x0000777056517816 */ /* 0x000fe400000000ff */
[----:B------:R-:W-:-:S02]  /*5a320*/  LEA.HI.X.SX32 R57, R57, R5, 0x1, P4 ;  /* 0x0000000539397211 */ /* 0x000fc400020f0eff */
[-C--:B------:R-:W-:Y:S01]  /*5a330*/  LEA.HI.X.SX32 R69, R0, R5.reuse, 0x1, P6 ;  /* 0x0000000500457211 */ /* 0x080fe200030f0eff */
[----:B------:R-:W-:Y:S01]  /*5a340*/  IMAD R0, R80, 0x2, R71 ;  /* 0x0000000250007824 */ /* 0x000fe200078e0247 */
[CC--:B------:R-:W-:Y:S01]  /*5a350*/  IADD3 R70, P6, R71.reuse, R2.reuse, RZ ;  /* 0x0000000247467210 */ /* 0x0c0fe20007fde0ff */
[----:B------:R1:W-:Y:S01]  /*5a360*/  @P2 STG.E.U8 desc[UR44][R56.64], R81 ;  /* 0x0000005138002986 */ /* 0x0003e2000c10112c */
[----:B------:R-:W-:Y:S01]  /*5a370*/  ISETP.LT.AND P1, PT, R122, UR4, !P0 ;  /* 0x000000047a007c0c */ /* 0x000fe2000c721270 */
[----:B------:R-:W-:Y:S01]  /*5a380*/  ULDC UR4, c[0x0][0x22c] ;  /* 0x00008b0000047ab9 */ /* 0x000fe20000000800 */
[----:B------:R-:W-:Y:S01]  /*5a390*/  LEA.HI.X.SX32 R71, R71, R5, 0x1, P6 ;  /* 0x0000000547477211 */ /* 0x000fe200030f0eff */
[----:B------:R-:W2:Y:S01]  /*5a3a0*/  LDC R80, c[0x0][0x248] ;  /* 0x00009200ff507b82 */ /* 0x000ea20000000800 */
[----:B------:R-:W-:Y:S01]  /*5a3b0*/  ISETP.LT.AND P3, PT, R109, UR4, !P0 ;  /* 0x000000046d007c0c */ /* 0x000fe2000c761270 */
[----:B------:R-:W-:Y:S01]  /*5a3c0*/  ULDC UR4, c[0x0][0x22c] ;  /* 0x00008b0000047ab9 */ /* 0x000fe20000000800 */
[----:B-1----:R-:W-:-:S02]  /*5a3d0*/  IADD3 R56, P6, R0, R2, RZ ;  /* 0x0000000200387210 */ /* 0x002fc40007fde0ff */
[----:B------:R-:W-:Y:S02]  /*5a3e0*/  PRMT R89, R87, 0x7770, RZ ;  /* 0x0000777057597816 */ /* 0x000fe400000000ff */
[----:B------:R-:W-:Y:S01]  /*5a3f0*/  LEA.HI.X.SX32 R57, R0, R5, 0x1, P6 ;  /* 0x0000000500397211 */ /* 0x000fe200030f0eff */
[----:B---3--:R-:W-:Y:S02]  /*5a400*/  IMAD R0, R91, 0x2, R0 ;  /* 0x000000025b007824 */ /* 0x008fe400078e0200 */
[----:B------:R-:W1:Y:S01]  /*5a410*/  LDC R91, c[0x0][0x248] ;  /* 0x00009200ff5b7b82 */ /* 0x000e620000000800 */
[----:B------:R-:W-:Y:S01]  /*5a420*/  ISETP.LT.AND P5, PT, R117, UR4, !P0 ;  /* 0x0000000475007c0c */ /* 0x000fe2000c7a1270 */
[----:B------:R-:W-:Y:S01]  /*5a430*/  ULDC UR4, c[0x0][0x22c] ;  /* 0x00008b0000047ab9 */ /* 0x000fe20000000800 */
[----:B------:R-:W-:Y:S01]  /*5a440*/  PRMT R81, R84, 0x7771, RZ ;  /* 0x0000777154517816 */ /* 0x000fe200000000ff */
[----:B------:R3:W-:Y:S01]  /*5a450*/  @P1 STG.E.U8 desc[UR44][R68.64], R89 ;  /* 0x0000005944001986 */ /* 0x0007e2000c10112c */
[----:B------:R-:W-:Y:S01]  /*5a460*/  ISETP.LT.AND P4, PT, R118, UR4, !P0 ;  /* 0x0000000476007c0c */ /* 0x000fe2000c781270 */
[----:B------:R-:W-:-:S02]  /*5a470*/  ULDC UR4, c[0x0][0x22c] ;  /* 0x00008b0000047ab9 */ /* 0x000fc40000000800 */
[----:B------:R-:W-:Y:S01]  /*5a480*/  ISETP.LT.AND P2, PT, R119, UR4, !P0 ;  /* 0x0000000477007c0c */ /* 0x000fe2000c741270 */
[----:B------:R4:W-:Y:S01]  /*5a490*/  @P3 STG.E.U8 desc[UR44][R70.64], R81 ;  /* 0x0000005146003986 */ /* 0x0009e2000c10112c */
[----:B------:R-:W-:Y:S01]  /*5a4a0*/  ULDC UR4, c[0x0][0x22c] ;  /* 0x00008b0000047ab9 */ /* 0x000fe20000000800 */
[----:B------:R-:W-:Y:S01]  /*5a4b0*/  IADD3 R58, P3, R0, R2, RZ ;  /* 0x00000002003a7210 */ /* 0x000fe20007f7e0ff */
[----:B---3--:R-:W3:Y:S01]  /*5a4c0*/  LDC R89, c[0x0][0x248] ;  /* 0x00009200ff597b82 */ /* 0x008ee20000000800 */
[----:B------:R-:W-:Y:S01]  /*5a4d0*/  ISETP.LT.AND P1, PT, R116, UR4, !P0 ;  /* 0x0000000474007c0c */ /* 0x000fe2000c721270 */
[----:B------:R-:W-:Y:S01]  /*5a4e0*/  ULDC UR4, c[0x0][0x248] ;  /* 0x0000920000047ab9 */ /* 0x000fe20000000800 */
[----:B------:R-:W-:Y:S02]  /*5a4f0*/  PRMT R83, R85, 0x7771, RZ ;  /* 0x0000777155537816 */ /* 0x000fe400000000ff */
[----:B------:R-:W-:-:S03]  /*5a500*/  ISETP.LT.AND P6, PT, R114, UR6, !P0 ;  /* 0x0000000672007c0c */ /* 0x000fc6000c7c1270 */
[----:B----4-:R-:W4:Y:S01]  /*5a510*/  LDC R70, c[0x0][0x248] ;  /* 0x00009200ff467b82 */ /* 0x010f220000000800 */
[----:B------:R-:W-:Y:S01]  /*5a520*/  LEA.HI.X.SX32 R59, R0, R5, 0x1, P3 ;  /* 0x00000005003b7211 */ /* 0x000fe200018f0eff */
[----:B------:R-:W-:Y:S01]  /*5a530*/  IMAD R114, R114, UR4, RZ ;  /* 0x0000000472727c24 */ /* 0x000fe2000f8e02ff */
[----:B------:R-:W-:Y:S01]  /*5a540*/  PRMT R81, R86, 0x7771, RZ ;  /* 0x0000777156517816 */ /* 0x000fe200000000ff */
[----:B------:R0:W-:Y:S01]  /*5a550*/  @P5 STG.E.U8 desc[UR44][R56.64], R83 ;  /* 0x0000005338005986 */ /* 0x0001e2000c10112c */
[----:B------:R-:W-:Y:S01]  /*5a560*/  PRMT R71, R87, 0x7771, RZ ;  /* 0x0000777157477816 */ /* 0x000fe200000000ff */
[----:B-1----:R-:W-:Y:S01]  /*5a570*/  IMAD R0, R91, 0x4, R0 ;  /* 0x000000045b007824 */ /* 0x002fe200078e0200 */
[----:B------:R-:W-:Y:S01]  /*5a580*/  ULDC UR4, c[0x0][0x22c] ;  /* 0x00008b0000047ab9 */ /* 0x000fe20000000800 */
[----:B------:R3:W-:Y:S01]  /*5a590*/  @P4 STG.E.U8 desc[UR44][R58.64], R81 ;  /* 0x000000513a004986 */ /* 0x0007e2000c10112c */
[----:B------:R-:W-:Y:S01]  /*5a5a0*/  IADD3 R68, P4, R114, R2, RZ ;  /* 0x0000000272447210 */ /* 0x000fe20007f9e0ff */
[----:B------:R-:W1:Y:S01]  /*5a5b0*/  LDC R91, c[0x0][0x248] ;  /* 0x00009200ff5b7b82 */ /* 0x000e620000000800 */
[----:B------:R-:W-:-:S02]  /*5a5c0*/  ULDC UR6, c[0x0][0x22c] ;  /* 0x00008b0000067ab9 */ /* 0x000fc40000000800 */
[----:B------:R-:W-:-:S05]  /*5a5d0*/  LEA.HI.X.SX32 R69, R114, R5, 0x1, P4 ;  /* 0x0000000572457211 */ /* 0x000fca00020f0eff */
[----:B------:R2:W-:Y:S01]  /*5a5e0*/  @P6 STG.E.U8 desc[UR44][R68.64], R71 ;  /* 0x0000004744006986 */ /* 0x0005e2000c10112c */
[----:B0-----:R-:W-:Y:S01]  /*5a5f0*/  IADD3 R56, P6, R0, R2, RZ ;  /* 0x0000000200387210 */ /* 0x001fe20007fde0ff */
[----:B---3--:R-:W-:-:S03]  /*5a600*/  IMAD R59, R89, 0x2, R0 ;  /* 0x00000002593b7824 */ /* 0x008fc600078e0200 */
[----:B------:R-:W-:Y:S01]  /*5a610*/  LEA.HI.X.SX32 R57, R0, R5, 0x1, P6 ;  /* 0x0000000500397211 */ /* 0x000fe200030f0eff */
[----:B----4-:R-:W-:Y:S01]  /*5a620*/  IMAD R0, R70, 0x2, R59 ;  /* 0x0000000246007824 */ /* 0x010fe200078e023b */
[----:B------:R-:W-:-:S03]  /*5a630*/  IADD3 R58, P6, R59, R2, RZ ;  /* 0x000000023b3a7210 */ /* 0x000fc60007fde0ff */
[----:B--2---:R-:W-:Y:S02]  /*5a640*/  IMAD R71, R93, 0x2, R0 ;  /* 0x000000025d477824 */ /* 0x004fe400078e0200 */
[----:B------:R-:W0:Y:S01]  /*5a650*/  LDC R93, c[0x0][0x248] ;  /* 0x00009200ff5d7b82 */ /* 0x000e220000000800 */
[----:B------:R-:W-:Y:S02]  /*5a660*/  LEA.HI.X.SX32 R59, R59, R5, 0x1, P6 ;  /* 0x000000053b3b7211 */ /* 0x000fe400030f0eff */
[----:B------:R-:W-:Y:S01]  /*5a670*/  ISETP.LT.AND P3, PT, R110, UR7, !P0 ;  /* 0x000000076e007c0c */ /* 0x000fe2000c761270 */
[----:B------:R-:W-:Y:S01]  /*5a680*/  ULDC UR7, c[0x0][0x22c] ;  /* 0x00008b0000077ab9 */ /* 0x000fe20000000800 */
[----:B------:R-:W-:Y:S02]  /*5a690*/  PRMT R89, R84, 0x7772, RZ ;  /* 0x0000777254597816 */ /* 0x000fe400000000ff */
[----:B------:R-:W-:Y:S02]  /*5a6a0*/  IADD3 R68, P6, R0, R2, RZ ;  /* 0x0000000200447210 */ /* 0x000fe40007fde0ff */
[----:B------:R-:W-:-:S02]  /*5a6b0*/  ISETP.LT.AND P5, PT, R115, UR4, !P0 ;  /* 0x0000000473007c0c */ /* 0x000fc4000c7a1270 */
[----:B------:R-:W-:Y:S01]  /*5a6c0*/  PRMT R83, R85, 0x7772, RZ ;  /* 0x0000777255537816 */ /* 0x000fe200000000ff */
[----:B------:R2:W-:Y:S01]  /*5a6d0*/  @P2 STG.E.U8 desc[UR44][R56.64], R89 ;  /* 0x0000005938002986 */ /* 0x0005e2000c10112c */
[-C--:B------:R-:W-:Y:S01]  /*5a6e0*/  LEA.HI.X.SX32 R69, R0, R5.reuse, 0x1, P6 ;  /* 0x0000000500457211 */ /* 0x080fe200030f0eff */
[----:B------:R-:W-:Y:S01]  /*5a6f0*/  IMAD R0, R80, 0x2, R71 ;  /* 0x0000000250007824 */ /* 0x000fe200078e0247 */
[-C--:B------:R-:W-:Y:S01]  /*5a700*/  IADD3 R70, P6, R71, R2.reuse, RZ ;  /* 0x0000000247467210 */ /* 0x080fe20007fde0ff */
[----:B------:R3:W-:Y:S01]  /*5a710*/  @P1 STG.E.U8 desc[UR44][R58.64], R83 ;  /* 0x000000533a001986 */ /* 0x0007e2000c10112c */
[----:B------:R-:W-:Y:S02]  /*5a720*/  ISETP.LT.AND P4, PT, R107, UR6, !P0 ;  /* 0x000000066b007c0c */ /* 0x000fe4000c781270 */
[----:B------:R-:W-:Y:S01]  /*5a730*/  PRMT R81, R86, 0x7772, RZ ;  /* 0x0000777256517816 */ /* 0x000fe200000000ff */
[----:B-1----:R-:W-:Y:S01]  /*5a740*/  IMAD R80, R91, 0x2, R0 ;  /* 0x000000025b507824 */ /* 0x002fe200078e0200 */
[----:B------:R-:W-:Y:S01]  /*5a750*/  LEA.HI.X.SX32 R71, R71, R5, 0x1, P6 ;  /* 0x0000000547477211 */ /* 0x000fe200030f0eff */
[----:B------:R-:W-:Y:S01]  /*5a760*/  ULDC UR4, c[0x0][0x22c] ;  /* 0x00008b0000047ab9 */ /* 0x000fe20000000800 */
[----:B------:R-:W-:Y:S01]  /*5a770*/  ULDC UR6, c[0x0][0x22c] ;  /* 0x00008b0000067ab9 */ /* 0x000fe20000000800 */
[----:B--2---:R-:W1:Y:S01]  /*5a780*/  LDC R89, c[0x0][0x248] ;  /* 0x00009200ff597b82 */ /* 0x004e620000000800 */
[----:B------:R-:W-:-:S02]  /*5a790*/  IADD3 R56, P6, R0, R2, RZ ;  /* 0x0000000200387210 */ /* 0x000fc40007fde0ff */
[----:B---3--:R-:W-:Y:S01]  /*5a7a0*/  PRMT R83, R87, 0x7772, RZ ;  /* 0x0000777257537816 */ /* 0x008fe200000000ff */
[----:B------:R2:W-:Y:S01]  /*5a7b0*/  @P3 STG.E.U8 desc[UR44][R68.64], R81 ;  /* 0x0000005144003986 */ /* 0x0005e2000c10112c */
[----:B------:R-:W-:Y:S01]  /*5a7c0*/  ISETP.LT.AND P2, PT, R113, UR4, !P0 ;  /* 0x0000000471007c0c */ /* 0x000fe2000c741270 */
[----:B------:R-:W-:Y:S01]  /*5a7d0*/  ULDC UR4, c[0x0][0x22c] ;  /* 0x00008b0000047ab9 */ /* 0x000fe20000000800 */
[----:B------:R-:W-:Y:S01]  /*5a7e0*/  LEA.HI.X.SX32 R57, R0, R5, 0x1, P6 ;  /* 0x0000000500397211 */ /* 0x000fe200030f0eff */
[----:B------:R3:W-:Y:S01]  /*5a7f0*/  @P5 STG.E.U8 desc[UR44][R70.64], R83 ;  /* 0x0000005346005986 */ /* 0x0007e2000c10112c */
[----:B------:R-:W-:Y:S01]  /*5a800*/  IADD3 R58, P5, R80, R2, RZ ;  /* 0x00000002503a7210 */ /* 0x000fe20007fbe0ff */
[----:B------:R-:W4:Y:S01]  /*5a810*/  LDC R91, c[0x0][0x248] ;  /* 0x00009200ff5b7b82 */ /* 0x000f220000000800 */
[----:B------:R-:W-:Y:S01]  /*5a820*/  ISETP.LT.AND P1, PT, R108, UR4, !P0 ;  /* 0x000000046c007c0c */ /* 0x000fe2000c721270 */
[----:B------:R-:W-:Y:S01]  /*5a830*/  ULDC UR4, c[0x0][0x22c] ;  /* 0x00008b0000047ab9 */ /* 0x000fe20000000800 */
[----:B--2---:R-:W-:-:S05]  /*5a840*/  PRMT R81, R84, 0x7773, RZ ;  /* 0x0000777354517816 */ /* 0x004fca00000000ff */
[----:B---3--:R-:W2:Y:S01]  /*5a850*/  LDC R83, c[0x0][0x248] ;  /* 0x00009200ff537b82 */ /* 0x008ea20000000800 */
[----:B------:R-:W-:Y:S01]  /*5a860*/  ISETP.LT.AND P3, PT, R112, UR4, !P0 ;  /* 0x0000000470007c0c */ /* 0x000fe2000c761270 */
[----:B------:R-:W-:Y:S01]  /*5a870*/  ULDC UR4, c[0x0][0x22c] ;  /* 0x00008b0000047ab9 */ /* 0x000fe20000000800 */
[----:B------:R-:W-:Y:S01]  /*5a880*/  LEA.HI.X.SX32 R59, R80, R5, 0x1, P5 ;  /* 0x00000005503b7211 */ /* 0x000fe200028f0eff */
[----:B------:R3:W-:Y:S01]  /*5a890*/  @P4 STG.E.U8 desc[UR44][R56.64], R81 ;  /* 0x0000005138004986 */ /* 0x0007e2000c10112c */
[----:B0-----:R-:W-:Y:S01]  /*5a8a0*/  IMAD R80, R93, 0x2, R80 ;  /* 0x000000025d507824 */ /* 0x001fe200078e0250 */
[----:B------:R-:W-:Y:S01]  /*5a8b0*/  ISETP.LT.AND P6, PT, R111, UR4, !P0 ;  /* 0x000000046f007c0c */ /* 0x000fe2000c7c1270 */
[----:B------:R-:W-:Y:S01]  /*5a8c0*/  ULDC UR4, c[0x0][0x248] ;  /* 0x0000920000047ab9 */ /* 0x000fe20000000800 */
[C---:B------:R-:W-:Y:S01]  /*5a8d0*/  ISETP.LT.AND P4, PT, R104.reuse, UR6, !P0 ;  /* 0x0000000668007c0c */ /* 0x040fe2000c781270 */
[----:B------:R-:W-:Y:S01]  /*5a8e0*/  IMAD R104, R104, UR4, RZ ;  /* 0x0000000468687c24 */ /* 0x000fe2000f8e02ff */
[----:B------:R-:W-:Y:S01]  /*5a8f0*/  IADD3 R68, P5, R80, R2, RZ ;  /* 0x0000000250447210 */ /* 0x000fe20007fbe0ff */
[----:B------:R-:W0:Y:S01]  /*5a900*/  LDC R70, c[0x0][0x248] ;  /* 0x00009200ff467b82 */ /* 0x000e220000000800 */
[----:B------:R-:W-:Y:S01]  /*5a910*/  PRMT R85, R85, 0x7773, RZ ;  /* 0x0000777355557816 */ /* 0x000fe200000000ff */
[----:B------:R-:W-:-:S06]  /*5a920*/  ULDC UR4, c[0x0][0x22c] ;  /* 0x00008b0000047ab9 */ /* 0x000fcc0000000800 */
[----:B---3--:R-:W3:Y:S01]  /*5a930*/  LDC R81, c[0x0][0x248] ;  /* 0x00009200ff517b82 */ /* 0x008ee20000000800 */
[-C--:B------:R-:W-:Y:S01]  /*5a940*/  LEA.HI.X.SX32 R69, R80, R5.reuse, 0x1, P5 ;  /* 0x0000000550457211 */ /* 0x080fe200028f0eff */
[----:B-1----:R-:W-:Y:S01]  /*5a950*/  IMAD R80, R89, 0x4, R80 ;  /* 0x0000000459507824 */ /* 0x002fe200078e0250 */
[-C--:B------:R-:W-:Y:S01]  /*5a960*/  IADD3 R56, P5, R104, R2.reuse, RZ ;  /* 0x0000000268387210 */ /* 0x080fe20007fbe0ff */
[----:B------:R1:W-:Y:S01]  /*5a970*/  @P2 STG.E.U8 desc[UR44][R58.64], R85 ;  /* 0x000000553a002986 */ /* 0x0003e2000c10112c */
[----:B------:R-:W-:Y:S01]  /*5a980*/  PRMT R71, R86, 0x7773, RZ ;  /* 0x0000777356477816 */ /* 0x000fe200000000ff */
[----:B------:R-:W-:Y:S01]  /*5a990*/  ULDC UR6, c[0x0][0x22c] ;  /* 0x00008b0000067ab9 */ /* 0x000fe20000000800 */
[----:B------:R-:W-:Y:S01]  /*5a9a0*/  LEA.HI.X.SX32 R57, R104, R5, 0x1, P5 ;  /* 0x0000000568397211 */ /* 0x000fe200028f0eff */
[----:B------:R-:W0:Y:S01]  /*5a9b0*/  LDC R89, c[0x0][0x248] ;  /* 0x00009200ff597b82 */ /* 0x000e220000000800 */
[----:B------:R-:W-:Y:S01]  /*5a9c0*/  PRMT R87, R87, 0x7773, RZ ;  /* 0x0000777357577816 */ /* 0x000fe200000000ff */
[----:B------:R4:W-:Y:S01]  /*5a9d0*/  @P1 STG.E.U8 desc[UR44][R68.64], R71 ;  /* 0x0000004744001986 */ /* 0x0009e2000c10112c */
[----:B-1----:R-:W-:-:S04]  /*5a9e0*/  IADD3 R58, P5, R80, R2, RZ ;  /* 0x00000002503a7210 */ /* 0x002fc80007fbe0ff */
[-C--:B------:R-:W-:Y:S01]  /*5a9f0*/  LEA.HI.X.SX32 R59, R80, R5.reuse, 0x1, P5 ;  /* 0x00000005503b7211 */ /* 0x080fe200028f0eff */
[----:B--2---:R-:W-:Y:S01]  /*5aa00*/  IMAD R80, R83, 0x2, R80 ;  /* 0x0000000253507824 */ /* 0x004fe200078e0250 */
[----:B----4-:R-:W-:Y:S01]  /*5aa10*/  PRMT R71, R76, 0x7770, RZ ;  /* 0x000077704c477816 */ /* 0x010fe200000000ff */
[----:B------:R1:W-:Y:S01]  /*5aa20*/  @P4 STG.E.U8 desc[UR44][R56.64], R87 ;  /* 0x0000005738004986 */ /* 0x0003e2000c10112c */
[----:B------:R-:W-:Y:S01]  /*5aa30*/  ISETP.LT.AND P1, PT, R106, UR4, !P0 ;  /* 0x000000046a007c0c */ /* 0x000fe2000c721270 */
[----:B---3--:R-:W-:Y:S01]  /*5aa40*/  IMAD R0, R81, 0x2, R80 ;  /* 0x0000000251007824 */ /* 0x008fe200078e0250 */
[----:B------:R-:W-:Y:S01]  /*5aa50*/  ULDC UR4, c[0x0][0x22c] ;  /* 0x00008b0000047ab9 */ /* 0x000fe20000000800 */
[----:B------:R2:W-:Y:S01]  /*5aa60*/  @P3 STG.E.U8 desc[UR44][R58.64], R71 ;  /* 0x000000473a003986 */ /* 0x0005e2000c10112c */
[----:B------:R-:W-:Y:S01]  /*5aa70*/  ISETP.LT.AND P4, PT, R49, UR4, !P0 ;  /* 0x0000000431007c0c */ /* 0x000fe2000c781270 */
[----:B------:R-:W-:Y:S01]  /*5aa80*/  IMAD R49, R91, 0x2, R0 ;  /* 0x000000025b317824 */ /* 0x000fe200078e0200 */
[----:B------:R-:W-:Y:S01]  /*5aa90*/  PRMT R85, R77, 0x7770, RZ ;  /* 0x000077704d557816 */ /* 0x000fe200000000ff */
[----:B------:R-:W-:Y:S01]  /*5aaa0*/  ULDC UR4, c[0x0][0x22c] ;  /* 0x00008b0000047ab9 */ /* 0x000fe20000000800 */
[C---:B-1----:R-:W-:Y:S01]  /*5aab0*/  IADD3 R56, P3, R80.reuse, R2, RZ ;  /* 0x0000000250387210 */ /* 0x042fe20007f7e0ff */
[----:B------:R-:W1:Y:S03]  /*5aac0*/  LDC R87, c[0x0][0x248] ;  /* 0x00009200ff577b82 */ /* 0x000e660000000800 */
[----:B------:R-:W-:-:S02]  /*5aad0*/  LEA.HI.X.SX32 R57, R80, R5, 0x1, P3 ;  /* 0x0000000550397211 */ /* 0x000fc400018f0eff */
[CC--:B------:R-:W-:Y:S02]  /*5aae0*/  IADD3 R68, P3, R0.reuse, R2.reuse, RZ ;  /* 0x0000000200447210 */ /* 0x0c0fe40007f7e0ff */
[----:B------:R-:W-:Y:S01]  /*5aaf0*/  ISETP.LT.AND P2, PT, R105, UR7, !P0 ;  /* 0x0000000769007c0c */ /* 0x000fe2000c741270 */
[----:B------:R3:W-:Y:S01]  /*5ab00*/  @P6 STG.E.U8 desc[UR44][R56.64], R85 ;  /* 0x0000005538006986 */ /* 0x0007e2000c10112c */
[----:B------:R-:W-:Y:S01]  /*5ab10*/  LEA.HI.X.SX32 R69, R0, R5, 0x1, P3 ;  /* 0x0000000500457211 */ /* 0x000fe200018f0eff */
[----:B0-----:R-:W-:Y:S01]  /*5ab20*/  IMAD R0, R70, 0x2, R49 ;  /* 0x0000000246007824 */ /* 0x001fe200078e0231 */
[----:B--2---:R-:W-:Y:S01]  /*5ab30*/  IADD3 R58, P6, R49, R2, RZ ;  /* 0x00000002313a7210 */ /* 0x004fe20007fde0ff */
[----:B------:R-:W-:-:S03]  /*5ab40*/  ULDC UR7, c[0x0][0x22c] ;  /* 0x00008b0000077ab9 */ /* 0x000fc60000000800 */
[-C--:B------:R-:W-:Y:S01]  /*5ab50*/  LEA.HI.X.SX32 R59, R49, R5.reuse, 0x1, P6 ;  /* 0x00000005313b7211 */ /* 0x080fe200030f0eff */
[----:B------:R-:W-:Y:S01]  /*5ab60*/  IMAD R49, R89, 0x2, R0 ;  /* 0x0000000259317824 */ /* 0x000fe200078e0200 */
[-C--:B------:R-:W-:Y:S02]  /*5ab70*/  IADD3 R70, P6, R0, R2.reuse, RZ ;  /* 0x0000000200467210 */ /* 0x080fe40007fde0ff */
[----:B------:R-:W-:Y:S01]  /*5ab80*/  PRMT R81, R78, 0x7770, RZ ;  /* 0x000077704e517816 */ /* 0x000fe200000000ff */
[----:B---3--:R-:W0:Y:S01]  /*5ab90*/  LDC R85, c[0x0][0x248] ;  /* 0x00009200ff557b82 */ /* 0x008e220000000800 */
[----:B------:R-:W-:Y:S02]  /*5aba0*/  LEA.HI.X.SX32 R71, R0, R5, 0x1, P6 ;  /* 0x0000000500477211 */ /* 0x000fe400030f0eff */
[----:B------:R-:W-:Y:S01]  /*5abb0*/  IADD3 R56, P6, R49, R2, RZ ;  /* 0x0000000231387210 */ /* 0x000fe20007fde0ff */
[----:B------:R2:W-:Y:S01]  /*5abc0*/  @P2 STG.E.U8 desc[UR44][R68.64], R81 ;  /* 0x0000005144002986 */ /* 0x0005e2000c10112c */
[----:B------:R-:W-:Y:S01]  /*5abd0*/  ISETP.LT.AND P5, PT, R101, UR4, !P0 ;  /* 0x0000000465007c0c */ /* 0x000fe2000c7a1270 */
[----:B------:R-:W-:-:S02]  /*5abe0*/  ULDC UR4, c[0x0][0x22c] ;  /* 0x00008b0000047ab9 */ /* 0x000fc40000000800 */
[----:B------:R-:W3:Y:S01]  /*5abf0*/  LDC R0, c[0x0][0x248] ;  /* 0x00009200ff007b82 */ /* 0x000ee20000000800 */
[----:B------:R-:W-:Y:S02]  /*5ac00*/  PRMT R83, R79, 0x7770, RZ ;  /* 0x000077704f537816 */ /* 0x000fe400000000ff */
[----:B------:R-:W-:Y:S01]  /*5ac10*/  LEA.HI.X.SX32 R57, R49, R5, 0x1, P6 ;  /* 0x0000000531397211 */ /* 0x000fe200030f0eff */
[----:B------:R-:W-:Y:S01]  /*5ac20*/  IMAD R49, R82, 0x2, R49 ;  /* 0x0000000252317824 */ /* 0x000fe200078e0231 */
[----:B------:R-:W-:Y:S01]  /*5ac30*/  ISETP.LT.AND P3, PT, R102, UR4, !P0 ;  /* 0x0000000466007c0c */ /* 0x000fe2000c761270 */
[----:B------:R-:W-:Y:S01]  /*5ac40*/  ULDC UR4, c[0x0][0x22c] ;  /* 0x00008b0000047ab9 */ /* 0x000fe20000000800 */
[----:B--2---:R-:W-:Y:S01]  /*5ac50*/  PRMT R69, R76, 0x7771, RZ ;  /* 0x000077714c457816 */ /* 0x004fe200000000ff */
[----:B------:R-:W2:Y:S01]  /*5ac60*/  LDC R68, c[0x0][0x248] ;  /* 0x00009200ff447b82 */ /* 0x000ea20000000800 */
[----:B------:R4:W-:Y:S01]  /*5ac70*/  @P1 STG.E.U8 desc[UR44][R58.64], R83 ;  /* 0x000000533a001986 */ /* 0x0009e2000c10112c */
[----:B------:R-:W-:Y:S01]  /*5ac80*/  ISETP.LT.AND P2, PT, R103, UR4, !P0 ;  /* 0x0000000467007c0c */ /* 0x000fe2000c741270 */
[----:B------:R-:W-:-:S02]  /*5ac90*/  ULDC UR4, c[0x0][0x22c] ;  /* 0x00008b0000047ab9 */ /* 0x000fc40000000800 */
[----:B------:R1:W-:Y:S01]  /*5aca0*/  @P4 STG.E.U8 desc[UR44][R70.64], R69 ;  /* 0x0000004546004986 */ /* 0x0003e2000c10112c */
[----:B------:R-:W-:Y:S01]  /*5acb0*/  ISETP.LT.AND P1, PT, R100, UR4, !P0 ;  /* 0x0000000464007c0c */ /* 0x000fe2000c721270 */
[----:B------:R-:W-:Y:S01]  /*5acc0*/  ULDC UR4, c[0x0][0x248] ;  /* 0x0000920000047ab9 */ /* 0x000fe20000000800 */
[----:B------:R-:W-:Y:S02]  /*5acd0*/  PRMT R81, R77, 0x7771, RZ ;  /* 0x000077714d517816 */ /* 0x000fe400000000ff */
[C---:B----4-:R-:W-:Y:S02]  /*5ace0*/  IADD3 R58, P4, R49.reuse, R2, RZ ;  /* 0x00000002313a7210 */ /* 0x050fe40007f9e0ff */
[C---:B------:R-:W-:Y:S01]  /*5acf0*/  ISETP.LT.AND P6, PT, R98.reuse, UR6, !P0 ;  /* 0x0000000662007c0c */ /* 0x040fe2000c7c1270 */
[----:B------:R-:W-:Y:S01]  /*5ad00*/  IMAD R98, R98, UR4, RZ ;  /* 0x0000000462627c24 */ /* 0x000fe2000f8e02ff */
[----:B------:R-:W-:Y:S02]  /*5ad10*/  LEA.HI.X.SX32 R59, R49, R5, 0x1, P4 ;  /* 0x00000005313b7211 */ /* 0x000fe400020f0eff */
[----:B-1----:R-:W-:Y:S01]  /*5ad20*/  PRMT R69, R78, 0x7771, RZ ;  /* 0x000077714e457816 */ /* 0x002fe200000000ff */
[----:B------:R1:W-:Y:S01]  /*5ad30*/  @P5 STG.E.U8 desc[UR44][R56.64], R81 ;  /* 0x0000005138005986 */ /* 0x0003e2000c10112c */
[----:B------:R-:W-:Y:S01]  /*5ad40*/  ISETP.LT.AND P4, PT, R50, UR7, !P0 ;  /* 0x0000000732007c0c */ /* 0x000fe2000c781270 */
[----:B---3--:R-:W-:Y:S01]  /*5ad50*/  IMAD R49, R0, 0x4, R49 ;  /* 0x0000000400317824 */ /* 0x008fe200078e0231 */
[----:B------:R-:W3:Y:S01]  /*5ad60*/  LDC R50, c[0x0][0x248] ;  /* 0x00009200ff327b82 */ /* 0x000ee20000000800 */
[----:B------:R4:W-:Y:S01]  /*5ad70*/  @P3 STG.E.U8 desc[UR44][R58.64], R69 ;  /* 0x000000453a003986 */ /* 0x0009e2000c10112c */
[----:B------:R-:W-:Y:S01]  /*5ad80*/  PRMT R71, R79, 0x7771, RZ ;  /* 0x000077714f477816 */ /* 0x000fe200000000ff */
[----:B------:R-:W-:Y:S01]  /*5ad90*/  ULDC UR6, c[0x0][0x22c] ;  /* 0x00008b0000067ab9 */ /* 0x000fe20000000800 */
[----:B------:R-:W-:Y:S01]  /*5ada0*/  PRMT R83, R76, 0x7772, RZ ;  /* 0x000077724c537816 */ /* 0x000fe200000000ff */
[----:B------:R-:W-:Y:S01]  /*5adb0*/  ULDC UR4, c[0x0][0x22c] ;  /* 0x00008b0000047ab9 */ /* 0x000fe20000000800 */
[----:B------:R-:W-:-:S02]  /*5adc0*/  ULDC UR7, c[0x0][0x22c] ;  /* 0x00008b0000077ab9 */ /* 0x000fc40000000800 */
[----:B------:R-:W3:Y:S01]  /*5add0*/  LDC R70, c[0x0][0x248] ;  /* 0x00009200ff467b82 */ /* 0x000ee20000000800 */
[----:B-1----:R-:W-:-:S04]  /*5ade0*/  IADD3 R56, P3, R98, R2, RZ ;  /* 0x0000000262387210 */ /* 0x002fc80007f7e0ff */
[----:B------:R-:W-:Y:S01]  /*5adf0*/  LEA.HI.X.SX32 R57, R98, R5, 0x1, P3 ;  /* 0x0000000562397211 */ /* 0x000fe200018f0eff */
[----:B--2---:R-:W-:-:S04]  /*5ae00*/  IMAD R0, R68, 0x2, R49 ;  /* 0x0000000244007824 */ /* 0x004fc800078e0231 */
[----:B------:R1:W-:Y:S01]  /*5ae10*/  @P6 STG.E.U8 desc[UR44][R56.64], R71 ;  /* 0x0000004738006986 */ /* 0x0003e2000c10112c */
[-C--:B----4-:R-:W-:Y:S02]  /*5ae20*/  IADD3 R58, P6, R49, R2.reuse, RZ ;  /* 0x00000002313a7210 */ /* 0x090fe40007fde0ff */
[----:B------:R-:W-:Y:S01]  /*5ae30*/  ISETP.LT.AND P3, PT, R47, UR6, !P0 ;  /* 0x000000062f007c0c */ /* 0x000fe2000c761270 */
[----:B0-----:R-:W-:Y:S01]  /*5ae40*/  IMAD R47, R85, 0x2, R0 ;  /* 0x00000002552f7824 */ /* 0x001fe200078e0200 */
[-C--:B------:R-:W-:Y:S01]  /*5ae50*/  LEA.HI.X.SX32 R59, R49, R5.reuse, 0x1, P6 ;  /* 0x00000005313b7211 */ /* 0x080fe200030f0eff */
[----:B------:R-:W0:Y:S01]  /*5ae60*/  LDC R85, c[0x0][0x248] ;  /* 0x00009200ff557b82 */ /* 0x000e220000000800 */
[C---:B------:R-:W-:Y:S01]  /*5ae70*/  IADD3 R68, P6, R0.reuse, R2, RZ ;  /* 0x0000000200447210 */ /* 0x040fe20007fde0ff */
[----:B------:R-:W-:Y:S01]  /*5ae80*/  ULDC UR6, c[0x0][0x22c] ;  /* 0x00008b0000067ab9 */ /* 0x000fe20000000800 */
[----:B------:R-:W-:Y:S01]  /*5ae90*/  ISETP.LT.AND P5, PT, R99, UR4, !P0 ;  /* 0x0000000463007c0c */ /* 0x000fe2000c7a1270 */
[----:B------:R-:W-:Y:S01]  /*5aea0*/  ULDC UR4, c[0x0][0x22c] ;  /* 0x00008b0000047ab9 */ /* 0x000fe20000000800 */
[----:B------:R-:W-:-:S02]  /*5aeb0*/  LEA.HI.X.SX32 R69, R0, R5, 0x1, P6 ;  /* 0x0000000500457211 */ /* 0x000fc400030f0eff */
[-C--:B-1----:R-:W-:Y:S02]  /*5aec0*/  IADD3 R56, P6, R47, R2.reuse, RZ ;  /* 0x000000022f387210 */ /* 0x082fe40007fde0ff */
[----:B------:R-:W-:Y:S01]  /*5aed0*/  PRMT R81, R77, 0x7772, RZ ;  /* 0x000077724d517816 */ /* 0x000fe200000000ff */
[----:B------:R1:W-:Y:S01]  /*5aee0*/  @P2 STG.E.U8 desc[UR44][R58.64], R83 ;  /* 0x000000533a002986 */ /* 0x0003e2000c10112c */
[----:B---3--:R-:W-:Y:S01]  /*5aef0*/  IMAD R0, R50, 0x2, R47 ;  /* 0x0000000232007824 */ /* 0x008fe200078e022f */
[----:B------:R-:W-:Y:S01]  /*5af00*/  ISETP.LT.AND P2, PT, R97, UR4, !P0 ;  /* 0x0000000461007c0c */ /* 0x000fe2000c741270 */
[----:B------:R-:W-:Y:S01]  /*5af10*/  ULDC UR4, c[0x0][0x22c] ;  /* 0x00008b0000047ab9 */ /* 0x000fe20000000800 */
[----:B------:R-:W-:Y:S02]  /*5af20*/  LEA.HI.X.SX32 R57, R47, R5, 0x1, P6 ;  /* 0x000000052f397211 */ /* 0x000fe400030f0eff */
[----:B------:R-:W-:Y:S01]  /*5af30*/  PRMT R71, R78, 0x7772, RZ ;  /* 0x000077724e477816 */ /* 0x000fe200000000ff */
[----:B------:R2:W-:Y:S01]  /*5af40*/  @P1 STG.E.U8 desc[UR44][R68.64], R81 ;  /* 0x0000005144001986 */ /* 0x0005e2000c10112c */
[----:B------:R-:W-:Y:S01]  /*5af50*/  ISETP.LT.AND P1, PT, R48, UR4, !P0 ;  /* 0x0000000430007c0c */ /* 0x000fe2000c721270 */
[----:B------:R-:W-:Y:S01]  /*5af60*/  IMAD R47, R87, 0x2, R0 ;  /* 0x00000002572f7824 */ /* 0x000fe200078e0200 */
[----:B------:R-:W-:Y:S01]  /*5af70*/  IADD3 R48, P6, R0, R2, RZ ;  /* 0x0000000200307210 */ /* 0x000fe20007fde0ff */
[----:B------:R3:W-:Y:S01]  /*5af80*/  @P4 STG.E.U8 desc[UR44][R56.64], R71 ;  /* 0x0000004738004986 */ /* 0x0007e2000c10112c */
[----:B------:R-:W-:-:S02]  /*5af90*/  ULDC UR4, c[0x0][0x22c] ;  /* 0x00008b0000047ab9 */ /* 0x000fc40000000800 */
[----:B------:R-:W-:Y:S01]  /*5afa0*/  LEA.HI.X.SX32 R49, R0, R5, 0x1, P6 ;  /* 0x0000000500317211 */ /* 0x000fe200030f0eff */
[----:B------:R-:W-:Y:S01]  /*5afb0*/  IMAD R0, R70, 0x2, R47 ;  /* 0x0000000246007824 */ /* 0x000fe200078e022f */
[-C--:B-1----:R-:W-:Y:S02]  /*5afc0*/  IADD3 R58, P6, R47, R2.reuse, RZ ;  /* 0x000000022f3a7210 */ /* 0x082fe40007fde0ff */
[----:B--2---:R-:W-:Y:S01]  /*5afd0*/  PRMT R69, R79, 0x7772, RZ ;  /* 0x000077724f457816 */ /* 0x004fe200000000ff */
[----:B---3--:R-:W1:Y:S04]  /*5afe0*/  LDC R71, c[0x0][0x248] ;  /* 0x00009200ff477b82 */ /* 0x008e680000000800 */
[----:B------:R2:W-:Y:S01]  /*5aff0*/  @P5 STG.E.U8 desc[UR44][R48.64], R69 ;  /* 0x0000004530005986 */ /* 0x0005e2000c10112c */
[----:B------:R-:W-:Y:S01]  /*5b000*/  ISETP.LT.AND P4, PT, R96, UR4, !P0 ;  /* 0x0000000460007c0c */ /* 0x000fe2000c781270 */
[----:B------:R-:W-:Y:S01]  /*5b010*/  ULDC UR4, c[0x0][0x22c] ;  /* 0x00008b0000047ab9 */ /* 0x000fe20000000800 */
[----:B------:R-:W-:-:S02]  /*5b020*/  IADD3 R50, P5, R0, R2, RZ ;  /* 0x0000000200327210 */ /* 0x000fc40007fbe0ff */
[-C--:B------:R-:W-:Y:S02]  /*5b030*/  LEA.HI.X.SX32 R59, R47, R5.reuse, 0x1, P6 ;  /* 0x000000052f3b7211 */ /* 0x080fe400030f0eff */
[----:B------:R-:W-:Y:S01]  /*5b040*/  PRMT R57, R76, 0x7773, RZ ;  /* 0x000077734c397816 */ /* 0x000fe200000000ff */
[----:B------:R-:W3:Y:S01]  /*5b050*/  LDC R56, c[0x0][0x248] ;  /* 0x00009200ff387b82 */ /* 0x000ee20000000800 */
[----:B------:R-:W-:Y:S01]  /*5b060*/  ISETP.LT.AND P6, PT, R51, UR4, !P0 ;  /* 0x0000000433007c0c */ /* 0x000fe2000c7c1270 */
[----:B------:R-:W-:Y:S01]  /*5b070*/  ULDC UR4, c[0x0][0x248] ;  /* 0x0000920000047ab9 */ /* 0x000fe20000000800 */
[----:B------:R-:W-:Y:S01]  /*5b080*/  LEA.HI.X.SX32 R51, R0, R5, 0x1, P5 ;  /* 0x0000000500337211 */ /* 0x000fe200028f0eff */
[----:B0-----:R-:W-:-:S04]  /*5b090*/  IMAD R0, R85, 0x2, R0 ;  /* 0x0000000255007824 */ /* 0x001fc800078e0200 */
[----:B--2---:R-:W0:Y:S01]  /*5b0a0*/  LDC R69, c[0x0][0x248] ;  /* 0x00009200ff457b82 */ /* 0x004e220000000800 */
[----:B------:R-:W-:Y:S01]  /*5b0b0*/  PRMT R77, R77, 0x7773, RZ ;  /* 0x000077734d4d7816 */ /* 0x000fe200000000ff */
[----:B------:R2:W-:Y:S01]  /*5b0c0*/  @P3 STG.E.U8 desc[UR44][R58.64], R57 ;  /* 0x000000393a003986 */ /* 0x0005e2000c10112c */
[C---:B------:R-:W-:Y:S01]  /*5b0d0*/  ISETP.LT.AND P3, PT, R44.reuse, UR6, !P0 ;  /* 0x000000062c007c0c */ /* 0x040fe2000c761270 */
[----:B------:R-:W-:Y:S01]  /*5b0e0*/  IMAD R47, R44, UR4, RZ ;  /* 0x000000042c2f7c24 */ /* 0x000fe2000f8e02ff */
[C---:B------:R-:W-:Y:S01]  /*5b0f0*/  IADD3 R44, P5, R0.reuse, R2, RZ ;  /* 0x00000002002c7210 */ /* 0x040fe20007fbe0ff */
[----:B------:R4:W-:Y:S01]  /*5b100*/  @P2 STG.E.U8 desc[UR44][R50.64], R77 ;  /* 0x0000004d32002986 */ /* 0x0009e2000c10112c */
[----:B------:R-:W-:Y:S01]  /*5b110*/  ISETP.LT.AND P2, PT, R45, UR7, !P0 ;  /* 0x000000072d007c0c */ /* 0x000fe2000c741270 */
[----:B------:R-:W-:Y:S01]  /*5b120*/  ULDC UR4, c[0x0][0x22c] ;  /* 0x00008b0000047ab9 */ /* 0x000fe20000000800 */
[----:B--2---:R-:W2:Y:S01]  /*5b130*/  LDC R57, c[0x0][0x248] ;  /* 0x00009200ff397b82 */ /* 0x004ea20000000800 */
[----:B------:R-:W-:Y:S01]  /*5b140*/  LEA.HI.X.SX32 R45, R0, R5, 0x1, P5 ;  /* 0x00000005002d7211 */ /* 0x000fe200028f0eff */
[----:B-1----:R-:W-:Y:S01]  /*5b150*/  IMAD R0, R71, 0x4, R0 ;  /* 0x0000000447007824 */ /* 0x002fe200078e0200 */
[----:B------:R-:W-:Y:S01]  /*5b160*/  PRMT R79, R79, 0x7773, RZ ;  /* 0x000077734f4f7816 */ /* 0x000fe200000000ff */
[----:B------:R-:W-:Y:S01]  /*5b170*/  ULDC UR6, c[0x0][0x22c] ;  /* 0x00008b0000067ab9 */ /* 0x000fe20000000800 */
[----:B----4-:R-:W-:Y:S01]  /*5b180*/  PRMT R51, R78, 0x7773, RZ ;  /* 0x000077734e337816 */ /* 0x010fe200000000ff */
[----:B------:R-:W-:-:S02]  /*5b190*/  ULDC UR7, c[0x0][0x22c] ;  /* 0x00008b0000077ab9 */ /* 0x000fc40000000800 */
[----:B------:R-:W1:Y:S01]  /*5b1a0*/  LDC R50, c[0x0][0x248] ;  /* 0x00009200ff327b82 */ /* 0x000e620000000800 */
[C---:B------:R-:W-:Y:S01]  /*5b1b0*/  IADD3 R48, P5, R47.reuse, R2, RZ ;  /* 0x000000022f307210 */ /* 0x040fe20007fbe0ff */
[----:B------:R4:W-:Y:S01]  /*5b1c0*/  @P1 STG.E.U8 desc[UR44][R44.64], R51 ;  /* 0x000000332c001986 */ /* 0x0009e2000c10112c */
[----:B------:R-:W-:Y:S01]  /*5b1d0*/  ISETP.LT.AND P1, PT, R46, UR4, !P0 ;  /* 0x000000042e007c0c */ /* 0x000fe2000c721270 */
[----:B------:R-:W-:Y:S01]  /*5b1e0*/  ULDC UR4, c[0x0][0x22c] ;  /* 0x00008b0000047ab9 */ /* 0x000fe20000000800 */
[----:B------:R-:W-:-:S03]  /*5b1f0*/  LEA.HI.X.SX32 R49, R47, R5, 0x1, P5 ;  /* 0x000000052f317211 */ /* 0x000fc600028f0eff */
[----:B------:R-:W3:Y:S01]  /*5b200*/  LDC R71, c[0x0][0x248] ;  /* 0x00009200ff477b82 */ /* 0x000ee20000000800 */
[-C--:B------:R-:W-:Y:S02]  /*5b210*/  IADD3 R46, P5, R0, R2.reuse, RZ ;  /* 0x00000002002e7210 */ /* 0x080fe40007fbe0ff */
[----:B------:R-:W-:Y:S02]  /*5b220*/  PRMT R59, R72, 0x7770, RZ ;  /* 0x00007770483b7816 */ /* 0x000fe400000000ff */
[----:B------:R-:W-:Y:S01]  /*5b230*/  LEA.HI.X.SX32 R47, R0, R5, 0x1, P5 ;  /* 0x00000005002f7211 */ /* 0x000fe200028f0eff */
[----:B0-----:R-:W-:Y:S01]  /*5b240*/  IMAD R0, R69, 0x2, R0 ;  /* 0x0000000245007824 */ /* 0x001fe200078e0200 */
[----:B------:R0:W-:Y:S01]  /*5b250*/  @P3 STG.E.U8 desc[UR44][R48.64], R79 ;  /* 0x0000004f30003986 */ /* 0x0001e2000c10112c */
[----:B------:R-:W-:Y:S01]  /*5b260*/  ISETP.LT.AND P3, PT, R33, UR4, !P0 ;  /* 0x0000000421007c0c */ /* 0x000fe2000c761270 */
[----:B------:R-:W3:Y:S01]  /*5b270*/  LDC R69, c[0x0][0x248] ;  /* 0x00009200ff457b82 */ /* 0x000ee20000000800 */
[----:B--2---:R-:W-:Y:S01]  /*5b280*/  IMAD R33, R57, 0x2, R0 ;  /* 0x0000000239217824 */ /* 0x004fe200078e0200 */
[----:B------:R2:W-:Y:S01]  /*5b290*/  @P4 STG.E.U8 desc[UR44][R46.64], R59 ;  /* 0x0000003b2e004986 */ /* 0x0005e2000c10112c */
[----:B----4-:R-:W-:Y:S01]  /*5b2a0*/  IADD3 R44, P4, R0, R2, RZ ;  /* 0x00000002002c7210 */ /* 0x010fe20007f9e0ff */
[----:B------:R-:W-:Y:S01]  /*5b2b0*/  ULDC UR4, c[0x0][0x22c] ;  /* 0x00008b0000047ab9 */ /* 0x000fe20000000800 */
[----:B------:R-:W-:-:S02]  /*5b2c0*/  PRMT R57, R73, 0x7770, RZ ;  /* 0x0000777049397816 */ /* 0x000fc400000000ff */
[----:B------:R-:W-:Y:S01]  /*5b2d0*/  LEA.HI.X.SX32 R45, R0, R5, 0x1, P4 ;  /* 0x00000005002d7211 */ /* 0x000fe200020f0eff */
[----:B-1----:R-:W-:Y:S01]  /*5b2e0*/  IMAD R0, R50, 0x2, R33 ;  /* 0x0000000232007824 */ /* 0x002fe200078e0221 */
[----:B0-----:R-:W-:-:S03]  /*5b2f0*/  IADD3 R48, P4, R33, R2, RZ ;  /* 0x0000000221307210 */ /* 0x001fc60007f9e0ff */
[----:B------:R0:W-:Y:S01]  /*5b300*/  @P6 STG.E.U8 desc[UR44][R44.64], R57 ;  /* 0x000000392c006986 */ /* 0x0001e2000c10112c */
[-C--:B------:R-:W-:Y:S01]  /*5b310*/  LEA.HI.X.SX32 R49, R33, R5.reuse, 0x1, P4 ;  /* 0x0000000521317211 */ /* 0x080fe200020f0eff */
[----:B---3--:R-:W-:Y:S01]  /*5b320*/  IMAD R33, R71, 0x2, R0 ;  /* 0x0000000247217824 */ /* 0x008fe200078e0200 */
[-C--:B--2---:R-:W-:Y:S02]  /*5b330*/  IADD3 R46, P6, R0, R2.reuse, RZ ;  /* 0x00000002002e7210 */ /* 0x084fe40007fde0ff */
[----:B------:R-:W-:Y:S01]  /*5b340*/  ISETP.LT.AND P5, PT, R41, UR4, !P0 ;  /* 0x0000000429007c0c */ /* 0x000fe2000c7a1270 */
[----:B------:R-:W-:Y:S01]  /*5b350*/  ULDC UR4, c[0x0][0x22c] ;  /* 0x00008b0000047ab9 */ /* 0x000fe20000000800 */
[----:B------:R-:W-:Y:S02]  /*5b360*/  PRMT R51, R74, 0x7770, RZ ;  /* 0x000077704a337816 */ /* 0x000fe400000000ff */
[----:B------:R-:W-:Y:S01]  /*5b370*/  ISETP.LT.AND P4, PT, R42, UR4, !P0 ;  /* 0x000000042a007c0c */ /* 0x000fe2000c781270 */
[----:B------:R-:W-:Y:S01]  /*5b380*/  ULDC UR4, c[0x0][0x22c] ;  /* 0x00008b0000047ab9 */ /* 0x000fe20000000800 */
[-C--:B------:R-:W-:Y:S01]  /*5b390*/  LEA.HI.X.SX32 R47, R0, R5.reuse, 0x1, P6 ;  /* 0x00000005002f7211 */ /* 0x080fe200030f0eff */
[----:B------:R-:W-:Y:S01]  /*5b3a0*/  IMAD R0, R56, 0x2, R33 ;  /* 0x0000000238007824 */ /* 0x000fe200078e0221 */
[-C--:B------:R-:W-:Y:S01]  /*5b3b0*/  IADD3 R42, P6, R33, R2.reuse, RZ ;  /* 0x00000002212a7210 */ /* 0x080fe20007fde0ff */
[----:B------:R1:W-:Y:S01]  /*5b3c0*/  @P2 STG.E.U8 desc[UR44][R48.64], R51 ;  /* 0x0000003330002986 */ /* 0x0003e2000c10112c */
[----:B------:R-:W-:Y:S01]  /*5b3d0*/  ISETP.LT.AND P2, PT, R43, UR4, !P0 ;  /* 0x000000042b007c0c */ /* 0x000fe2000c741270 */
[----:B0-----:R-:W0:Y:S01]  /*5b3e0*/  LDC R57, c[0x0][0x248] ;  /* 0x00009200ff397b82 */ /* 0x001e220000000800 */
[----:B------:R-:W-:Y:S01]  /*5b3f0*/  LEA.HI.X.SX32 R43, R33, R5, 0x1, P6 ;  /* 0x00000005212b7211 */ /* 0x000fe200030f0eff */
[----:B------:R-:W-:Y:S01]  /*5b400*/  ULDC UR4, c[0x0][0x22c] ;  /* 0x00008b0000047ab9 */ /* 0x000fe20000000800 */
[----:B------:R-:W-:-:S02]  /*5b410*/  IADD3 R44, P6, R0, R2, RZ ;  /* 0x00000002002c7210 */ /* 0x000fc40007fde0ff */
[----:B------:R-:W-:Y:S02]  /*5b420*/  PRMT R41, R75, 0x7770, RZ ;  /* 0x000077704b297816 */ /* 0x000fe400000000ff */
[----:B------:R-:W-:Y:S01]  /*5b430*/  LEA.HI.X.SX32 R45, R0, R5, 0x1, P6 ;  /* 0x00000005002d7211 */ /* 0x000fe200030f0eff */
[----:B-1----:R-:W1:Y:S01]  /*5b440*/  LDC R51, c[0x0][0x248] ;  /* 0x00009200ff337b82 */ /* 0x002e620000000800 */
[----:B------:R-:W-:Y:S01]  /*5b450*/  PRMT R49, R72, 0x7771, RZ ;  /* 0x0000777148317816 */ /* 0x000fe200000000ff */
[----:B------:R-:W-:Y:S01]  /*5b460*/  IMAD R0, R69, 0x2, R0 ;  /* 0x0000000245007824 */ /* 0x000fe200078e0200 */
[----:B------:R2:W-:Y:S01]  /*5b470*/  @P1 STG.E.U8 desc[UR44][R46.64], R41 ;  /* 0x000000292e001986 */ /* 0x0005e2000c10112c */
[----:B------:R-:W-:Y:S01]  /*5b480*/  ISETP.LT.AND P1, PT, R40, UR4, !P0 ;  /* 0x0000000428007c0c */ /* 0x000fe2000c721270 */
[----:B------:R-:W-:Y:S02]  /*5b490*/  ULDC UR4, c[0x0][0x248] ;  /* 0x0000920000047ab9 */ /* 0x000fe40000000800 */
[----:B------:R3:W-:Y:S01]  /*5b4a0*/  @P3 STG.E.U8 desc[UR44][R42.64], R49 ;  /* 0x000000312a003986 */ /* 0x0007e2000c10112c */
[----:B------:R-:W-:-:S02]  /*5b4b0*/  IADD3 R40, P3, R0, R2, RZ ;  /* 0x0000000200287210 */ /* 0x000fc40007f7e0ff */
[----:B------:R-:W-:Y:S02]  /*5b4c0*/  PRMT R33, R73, 0x7771, RZ ;  /* 0x0000777149217816 */ /* 0x000fe400000000ff */
[----:B------:R-:W-:Y:S01]  /*5b4d0*/  ISETP.LT.AND P6, PT, R38, UR6, !P0 ;  /* 0x0000000626007c0c */ /* 0x000fe2000c7c1270 */
[----:B--2---:R-:W2:Y:S01]  /*5b4e0*/  LDC R46, c[0x0][0x248] ;  /* 0x00009200ff2e7b82 */ /* 0x004ea20000000800 */
[----:B------:R-:W-:Y:S01]  /*5b4f0*/  LEA.HI.X.SX32 R41, R0, R5, 0x1, P3 ;  /* 0x0000000500297211 */ /* 0x000fe200018f0eff */
[----:B------:R-:W-:Y:S01]  /*5b500*/  IMAD R38, R38, UR4, RZ ;  /* 0x0000000426267c24 */ /* 0x000fe2000f8e02ff */
[----:B------:R-:W-:Y:S01]  /*5b510*/  PRMT R47, R74, 0x7771, RZ ;  /* 0x000077714a2f7816 */ /* 0x000fe200000000ff */
[----:B------:R4:W-:Y:S01]  /*5b520*/  @P5 STG.E.U8 desc[UR44][R44.64], R33 ;  /* 0x000000212c005986 */ /* 0x0009e2000c10112c */
[----:B------:R-:W-:Y:S01]  /*5b530*/  ISETP.LT.AND P3, PT, R34, UR7, !P0 ;  /* 0x0000000722007c0c */ /* 0x000fe2000c761270 */
[----:B------:R-:W-:Y:S01]  /*5b540*/  ULDC UR6, c[0x0][0x22c] ;  /* 0x00008b0000067ab9 */ /* 0x000fe20000000800 */
[----:B------:R-:W-:Y:S01]  /*5b550*/  ULDC UR4, c[0x0][0x22c] ;  /* 0x00008b0000047ab9 */ /* 0x000fe20000000800 */
[----:B------:R2:W-:Y:S01]  /*5b560*/  @P4 STG.E.U8 desc[UR44][R40.64], R47 ;  /* 0x0000002f28004986 */ /* 0x0005e2000c10112c */
[----:B---3--:R-:W-:Y:S01]  /*5b570*/  IADD3 R42, P4, R38, R2, RZ ;  /* 0x00000002262a7210 */ /* 0x008fe20007f9e0ff */
[----:B------:R-:W3:Y:S01]  /*5b580*/  LDC R34, c[0x0][0x248] ;  /* 0x00009200ff227b82 */ /* 0x000ee20000000800 */
[----:B-1----:R-:W-:Y:S01]  /*5b590*/  IMAD R0, R51, 0x4, R0 ;  /* 0x0000000433007824 */ /* 0x002fe200078e0200 */
[----:B------:R-:W-:Y:S01]  /*5b5a0*/  PRMT R49, R72, 0x7772, RZ ;  /* 0x0000777248317816 */ /* 0x000fe200000000ff */
[----:B------:R-:W-:-:S05]  /*5b5b0*/  ULDC UR7, c[0x0][0x22c] ;  /* 0x00008b0000077ab9 */ /* 0x000fca0000000800 */
[----:B----4-:R-:W1:Y:S01]  /*5b5c0*/  LDC R45, c[0x0][0x248] ;  /* 0x00009200ff2d7b82 */ /* 0x010e620000000800 */
[----:B------:R-:W-:Y:S02]  /*5b5d0*/  LEA.HI.X.SX32 R43, R38, R5, 0x1, P4 ;  /* 0x00000005262b7211 */ /* 0x000fe400020f0eff */
[----:B------:R-:W-:Y:S02]  /*5b5e0*/  PRMT R33, R75, 0x7771, RZ ;  /* 0x000077714b217816 */ /* 0x000fe400000000ff */
[----:B------:R-:W-:-:S03]  /*5b5f0*/  ISETP.LT.AND P4, PT, R31, UR6, !P0 ;  /* 0x000000061f007c0c */ /* 0x000fc6000c781270 */
[----:B------:R-:W4:Y:S01]  /*5b600*/  LDC R51, c[0x0][0x248] ;  /* 0x00009200ff337b82 */ /* 0x000f220000000800 */
[----:B------:R3:W-:Y:S01]  /*5b610*/  @P6 STG.E.U8 desc[UR44][R42.64], R33 ;  /* 0x000000212a006986 */ /* 0x0007e2000c10112c */
[CC--:B------:R-:W-:Y:S01]  /*5b620*/  IADD3 R38, P6, R0.reuse, R2.reuse, RZ ;  /* 0x0000000200267210 */ /* 0x0c0fe20007fde0ff */
[----:B0-----:R-:W-:Y:S01]  /*5b630*/  IMAD R31, R57, 0x2, R0 ;  /* 0x00000002391f7824 */ /* 0x001fe200078e0200 */
[----:B------:R-:W-:Y:S01]  /*5b640*/  ISETP.LT.AND P5, PT, R39, UR4, !P0 ;  /* 0x0000000427007c0c */ /* 0x000fe2000c7a1270 */
[----:B------:R-:W-:Y:S01]  /*5b650*/  ULDC UR4, c[0x0][0x22c] ;  /* 0x00008b0000047ab9 */ /* 0x000fe20000000800 */
[-C--:B------:R-:W-:Y:S01]  /*5b660*/  LEA.HI.X.SX32 R39, R0, R5.reuse, 0x1, P6 ;  /* 0x0000000500277211 */ /* 0x080fe200030f0eff */
[----:B--2---:R-:W-:Y:S01]  /*5b670*/  IMAD R0, R46, 0x2, R31 ;  /* 0x000000022e007824 */ /* 0x004fe200078e021f */
[-C--:B------:R-:W-:Y:S01]  /*5b680*/  IADD3 R40, P6, R31, R2.reuse, RZ ;  /* 0x000000021f287210 */ /* 0x080fe20007fde0ff */
[----:B------:R-:W0:Y:S01]  /*5b690*/  LDC R44, c[0x0][0x248] ;  /* 0x00009200ff2c7b82 */ /* 0x000e220000000800 */
[----:B------:R-:W-:Y:S01]  /*5b6a0*/  PRMT R47, R73, 0x7772, RZ ;  /* 0x00007772492f7816 */ /* 0x000fe200000000ff */
[----:B------:R-:W-:Y:S01]  /*5b6b0*/  ULDC UR6, c[0x0][0x22c] ;  /* 0x00008b0000067ab9 */ /* 0x000fe20000000800 */
[-C--:B------:R-:W-:Y:S01]  /*5b6c0*/  LEA.HI.X.SX32 R41, R31, R5.reuse, 0x1, P6 ;  /* 0x000000051f297211 */ /* 0x080fe200030f0eff */
[----:B------:R2:W-:Y:S01]  /*5b6d0*/  @P2 STG.E.U8 desc[UR44][R38.64], R49 ;  /* 0x0000003126002986 */ /* 0x0005e2000c10112c */
[C---:B---3--:R-:W-:Y:S01]  /*5b6e0*/  IADD3 R42, P6, R0.reuse, R2, RZ ;  /* 0x00000002002a7210 */ /* 0x048fe20007fde0ff */
[----:B-1----:R-:W-:Y:S01]  /*5b6f0*/  IMAD R31, R45, 0x2, R0 ;  /* 0x000000022d1f7824 */ /* 0x002fe200078e0200 */
[----:B------:R-:W-:Y:S01]  /*5b700*/  ISETP.LT.AND P2, PT, R37, UR4, !P0 ;  /* 0x0000000425007c0c */ /* 0x000fe2000c741270 */
[----:B------:R-:W-:Y:S01]  /*5b710*/  ULDC UR4, c[0x0][0x22c] ;  /* 0x00008b0000047ab9 */ /* 0x000fe20000000800 */
[----:B------:R1:W-:Y:S01]  /*5b720*/  @P1 STG.E.U8 desc[UR44][R40.64], R47 ;  /* 0x0000002f28001986 */ /* 0x0003e2000c10112c */
[----:B------:R-:W-:-:S02]  /*5b730*/  LEA.HI.X.SX32 R43, R0, R5, 0x1, P6 ;  /* 0x00000005002b7211 */ /* 0x000fc400030f0eff */
[----:B------:R-:W-:Y:S01]  /*5b740*/  ISETP.LT.AND P1, PT, R32, UR4, !P0 ;  /* 0x0000000420007c0c */ /* 0x000fe2000c721270 */
[----:B------:R-:W-:Y:S01]  /*5b750*/  IMAD R0, R34, 0x2, R31 ;  /* 0x0000000222007824 */ /* 0x000fe200078e021f */
[CC--:B------:R-:W-:Y:S01]  /*5b760*/  IADD3 R32, P6, R31.reuse, R2.reuse, RZ ;  /* 0x000000021f207210 */ /* 0x0c0fe20007fde0ff */
[----:B------:R-:W-:Y:S01]  /*5b770*/  ULDC UR4, c[0x0][0x22c] ;  /* 0x00008b0000047ab9 */ /* 0x000fe20000000800 */
[----:B------:R-:W-:Y:S01]  /*5b780*/  PRMT R45, R74, 0x7772, RZ ;  /* 0x000077724a2d7816 */ /* 0x000fe200000000ff */
[----:B--2---:R-:W2:Y:S01]  /*5b790*/  LDC R38, c[0x0][0x248] ;  /* 0x00009200ff267b82 */ /* 0x004ea20000000800 */
[----:B------:R-:W-:Y:S01]  /*5b7a0*/  LEA.HI.X.SX32 R33, R31, R5, 0x1, P6 ;  /* 0x000000051f217211 */ /* 0x000fe200030f0eff */
[----:B----4-:R-:W-:Y:S01]  /*5b7b0*/  IMAD R31, R51, 0x2, R0 ;  /* 0x00000002331f7824 */ /* 0x010fe200078e0200 */
[----:B-1----:R-:W-:Y:S01]  /*5b7c0*/  PRMT R41, R75, 0x7772, RZ ;  /* 0x000077724b297816 */ /* 0x002fe200000000ff */
[----:B------:R1:W-:Y:S01]  /*5b7d0*/  @P3 STG.E.U8 desc[UR44][R42.64], R45 ;  /* 0x0000002d2a003986 */ /* 0x0003e2000c10112c */
[----:B------:R-:W-:Y:S01]  /*5b7e0*/  ISETP.LT.AND P3, PT, R36, UR4, !P0 ;  /* 0x0000000424007c0c */ /* 0x000fe2000c761270 */
[----:B------:R-:W-:Y:S01]  /*5b7f0*/  ULDC UR4, c[0x0][0x22c] ;  /* 0x00008b0000047ab9 */ /* 0x000fe20000000800 */
[-C--:B------:R-:W-:Y:S01]  /*5b800*/  IADD3 R36, P6, R0, R2.reuse, RZ ;  /* 0x0000000200247210 */ /* 0x080fe20007fde0ff */
[----:B------:R3:W-:Y:S01]  /*5b810*/  @P5 STG.E.U8 desc[UR44][R32.64], R41 ;  /* 0x0000002920005986 */ /* 0x0007e2000c10112c */
[----:B------:R-:W-:-:S02]  /*5b820*/  IADD3 R34, P5, R31, R2, RZ ;  /* 0x000000021f227210 */ /* 0x000fc40007fbe0ff */
[-C--:B------:R-:W-:Y:S02]  /*5b830*/  LEA.HI.X.SX32 R37, R0, R5.reuse, 0x1, P6 ;  /* 0x0000000500257211 */ /* 0x080fe400030f0eff */
[----:B------:R-:W-:Y:S01]  /*5b840*/  ISETP.LT.AND P6, PT, R35, UR4, !P0 ;  /* 0x0000000423007c0c */ /* 0x000fe2000c7c1270 */
[----:B------:R-:W-:Y:S01]  /*5b850*/  ULDC UR4, c[0x0][0x248] ;  /* 0x0000920000047ab9 */ /* 0x000fe20000000800 */
[----:B------:R-:W-:Y:S01]  /*5b860*/  PRMT R39, R72, 0x7773, RZ ;  /* 0x0000777348277816 */ /* 0x000fe200000000ff */
[----:B-1----:R-:W1:Y:S01]  /*5b870*/  LDC R43, c[0x0][0x248] ;  /* 0x00009200ff2b7b82 */ /* 0x002e620000000800 */
[----:B------:R-:W-:Y:S01]  /*5b880*/  LEA.HI.X.SX32 R35, R31, R5, 0x1, P5 ;  /* 0x000000051f237211 */ /* 0x000fe200028f0eff */
[----:B0-----:R-:W-:Y:S01]  /*5b890*/  IMAD R31, R44, 0x2, R31 ;  /* 0x000000022c1f7824 */ /* 0x001fe200078e021f */
[----:B------:R-:W-:Y:S01]  /*5b8a0*/  PRMT R73, R73, 0x7773, RZ ;  /* 0x0000777349497816 */ /* 0x000fe200000000ff */
[----:B------:R0:W-:Y:S01]  /*5b8b0*/  @P4 STG.E.U8 desc[UR44][R36.64], R39 ;  /* 0x0000002724004986 */ /* 0x0001e2000c10112c */
[----:B------:R-:W-:-:S03]  /*5b8c0*/  ISETP.LT.AND P4, PT, R28, UR6, !P0 ;  /* 0x000000061c007c0c */ /* 0x000fc6000c781270 */
[----:B---3--:R-:W3:Y:S01]  /*5b8d0*/  LDC R41, c[0x0][0x248] ;  /* 0x00009200ff297b82 */ /* 0x008ee20000000800 */
[----:B------:R-:W-:Y:S01]  /*5b8e0*/  IMAD R0, R28, UR4, RZ ;  /* 0x000000041c007c24 */ /* 0x000fe2000f8e02ff */
[----:B------:R-:W-:Y:S01]  /*5b8f0*/  IADD3 R28, P5, R31, R2, RZ ;  /* 0x000000021f1c7210 */ /* 0x000fe20007fbe0ff */
[----:B------:R4:W-:Y:S01]  /*5b900*/  @P2 STG.E.U8 desc[UR44][R34.64], R73 ;  /* 0x0000004922002986 */ /* 0x0009e2000c10112c */
[----:B------:R-:W-:Y:S01]  /*5b910*/  ISETP.LT.AND P2, PT, R29, UR7, !P0 ;  /* 0x000000071d007c0c */ /* 0x000fe2000c741270 */
[----:B------:R-:W-:-:S03]  /*5b920*/  ULDC UR4, c[0x0][0x22c] ;  /* 0x00008b0000047ab9 */ /* 0x000fc60000000800 */
[----:B0-----:R-:W0:Y:S01]  /*5b930*/  LDC R37, c[0x0][0x248] ;  /* 0x00009200ff257b82 */ /* 0x001e220000000800 */
[----:B------:R-:W-:Y:S01]  /*5b940*/  LEA.HI.X.SX32 R29, R31, R5, 0x1, P5 ;  /* 0x000000051f1d7211 */ /* 0x000fe200028f0eff */
[----:B------:R-:W-:Y:S01]  /*5b950*/  ULDC UR6, c[0x0][0x22c] ;  /* 0x00008b0000067ab9 */ /* 0x000fe20000000800 */
[----:B------:R-:W-:Y:S01]  /*5b960*/  IADD3 R32, P5, R0, R2, RZ ;  /* 0x0000000200207210 */ /* 0x000fe20007fbe0ff */
[----:B------:R-:W-:-:S04]  /*5b970*/  ULDC UR7, c[0x0][0x22c] ;  /* 0x00008b0000077ab9 */ /* 0x000fc80000000800 */
[----:B----4-:R-:W4:Y:S01]  /*5b980*/  LDC R34, c[0x0][0x248] ;  /* 0x00009200ff227b82 */ /* 0x010f220000000800 */
[----:B------:R-:W-:Y:S02]  /*5b990*/  PRMT R35, R74, 0x7773, RZ ;  /* 0x000077734a237816 */ /* 0x000fe400000000ff */
[----:B------:R-:W-:Y:S01]  /*5b9a0*/  LEA.HI.X.SX32 R33, R0, R5, 0x1, P5 ;  /* 0x0000000500217211 */ /* 0x000fe200028f0eff */
[----:B--2---:R-:W-:Y:S02]  /*5b9b0*/  IMAD R0, R38, 0x4, R31 ;  /* 0x0000000426007824 */ /* 0x004fe400078e021f */
[----:B------:R2:W-:Y:S01]  /*5b9c0*/  @P1 STG.E.U8 desc[UR44][R28.64], R35 ;  /* 0x000000231c001986 */ /* 0x0005e2000c10112c */
[----:B------:R-:W-:Y:S01]  /*5b9d0*/  ISETP.LT.AND P1, PT, R30, UR4, !P0 ;  /* 0x000000041e007c0c */ /* 0x000fe2000c721270 */
[----:B------:R-:W1:Y:S01]  /*5b9e0*/  LDC R36, c[0x0][0x248] ;  /* 0x00009200ff247b82 */ /* 0x000e620000000800 */
[----:B------:R-:W-:Y:S01]  /*5b9f0*/  IADD3 R30, P5, R0, R2, RZ ;  /* 0x00000002001e7210 */ /* 0x000fe20007fbe0ff */
[----:B------:R-:W-:Y:S01]  /*5ba00*/  ULDC UR4, c[0x0][0x22c] ;  /* 0x00008b0000047ab9 */ /* 0x000fe20000000800 */
[----:B------:R-:W-:-:S02]  /*5ba10*/  PRMT R75, R75, 0x7773, RZ ;  /* 0x000077734b4b7816 */ /* 0x000fc400000000ff */
[----:B------:R-:W-:Y:S01]  /*5ba20*/  LEA.HI.X.SX32 R31, R0, R5, 0x1, P5 ;  /* 0x00000005001f7211 */ /* 0x000fe200028f0eff */
[----:B---3--:R-:W-:Y:S01]  /*5ba30*/  IMAD R0, R41, 0x2, R0 ;  /* 0x0000000229007824 */ /* 0x008fe200078e0200 */
[----:B------:R-:W-:Y:S01]  /*5ba40*/  PRMT R39, R64, 0x7770, RZ ;  /* 0x0000777040277816 */ /* 0x000fe200000000ff */
[----:B------:R3:W-:Y:S01]  /*5ba50*/  @P4 STG.E.U8 desc[UR44][R32.64], R75 ;  /* 0x0000004b20004986 */ /* 0x0007e2000c10112c */
[----:B------:R-:W-:Y:S01]  /*5ba60*/  ISETP.LT.AND P4, PT, R17, UR4, !P0 ;  /* 0x0000000411007c0c */ /* 0x000fe2000c781270 */
[----:B0-----:R-:W-:Y:S01]  /*5ba70*/  IMAD R17, R37, 0x2, R0 ;  /* 0x0000000225117824 */ /* 0x001fe200078e0200 */
[----:B------:R-:W0:Y:S01]  /*5ba80*/  LDC R41, c[0x0][0x248] ;  /* 0x00009200ff297b82 */ /* 0x000e220000000800 */
[----:B------:R1:W-:Y:S01]  /*5ba90*/  @P3 STG.E.U8 desc[UR44][R30.64], R39 ;  /* 0x000000271e003986 */ /* 0x0003e2000c10112c */
[----:B--2---:R-:W-:Y:S01]  /*5baa0*/  IADD3 R28, P3, R0, R2, RZ ;  /* 0x00000002001c7210 */ /* 0x004fe20007f7e0ff */
[----:B------:R-:W-:Y:S01]  /*5bab0*/  ULDC UR4, c[0x0][0x22c] ;  /* 0x00008b0000047ab9 */ /* 0x000fe20000000800 */
[----:B------:R-:W-:-:S02]  /*5bac0*/  PRMT R37, R65, 0x7770, RZ ;  /* 0x0000777041257816 */ /* 0x000fc400000000ff */
[----:B------:R-:W-:Y:S01]  /*5bad0*/  LEA.HI.X.SX32 R29, R0, R5, 0x1, P3 ;  /* 0x00000005001d7211 */ /* 0x000fe200018f0eff */
[----:B----4-:R-:W-:Y:S01]  /*5bae0*/  IMAD R0, R34, 0x2, R17 ;  /* 0x0000000222007824 */ /* 0x010fe200078e0211 */
[----:B---3--:R-:W-:-:S03]  /*5baf0*/  IADD3 R32, P3, R17, R2, RZ ;  /* 0x0000000211207210 */ /* 0x008fc60007f7e0ff */
[----:B------:R2:W-:Y:S01]  /*5bb00*/  @P6 STG.E.U8 desc[UR44][R28.64], R37 ;  /* 0x000000251c006986 */ /* 0x0005e2000c10112c */
[-C--:B------:R-:W-:Y:S01]  /*5bb10*/  LEA.HI.X.SX32 R33, R17, R5.reuse, 0x1, P3 ;  /* 0x0000000511217211 */ /* 0x080fe200018f0eff */
[----:B-1----:R-:W-:Y:S01]  /*5bb20*/  IMAD R17, R43, 0x2, R0 ;  /* 0x000000022b117824 */ /* 0x002fe200078e0200 */
[-C--:B------:R-:W-:Y:S02]  /*5bb30*/  IADD3 R30, P6, R0, R2.reuse, RZ ;  /* 0x00000002001e7210 */ /* 0x080fe40007fde0ff */
        /* <DEDUP_REMOVED lines=10> */
[----:B--2---:R-:W2:Y:S01]  /*5bbe0*/  LDC R37, c[0x0][0x248] ;  /* 0x00009200ff257b82 */ /* 0x004ea20000000800 */
[----:B------:R-:W-:Y:S01]  /*5bbf0*/  LEA.HI.X.SX32 R27, R17, R5, 0x1, P6 ;  /* 0x00000005111b7211 */ /* 0x000fe200030f0eff */
[----:B------:R-:W-:Y:S01]  /*5bc00*/  ULDC UR4, c[0x0][0x22c] ;  /* 0x00008b0000047ab9 */ /* 0x000fe20000000800 */
[----:B------:R-:W-:-:S02]  /*5bc10*/  IADD3 R28, P6, R0, R2, RZ ;  /* 0x00000002001c7210 */ /* 0x000fc40007fde0ff */
[----:B------:R-:W-:Y:S02]  /*5bc20*/  PRMT R25, R67, 0x7770, RZ ;  /* 0x0000777043197816 */ /* 0x000fe400000000ff */
[----:B------:R-:W-:Y:S01]  /*5bc30*/  LEA.HI.X.SX32 R29, R0, R5, 0x1, P6 ;  /* 0x00000005001d7211 */ /* 0x000fe200030f0eff */
[----:B-1----:R-:W1:Y:S01]  /*5bc40*/  LDC R35, c[0x0][0x248] ;  /* 0x00009200ff237b82 */ /* 0x002e620000000800 */
[----:B------:R-:W-:Y:S01]  /*5bc50*/  PRMT R33, R64, 0x7771, RZ ;  /* 0x0000777140217816 */ /* 0x000fe200000000ff */
[----:B0-----:R-:W-:Y:S01]  /*5bc60*/  IMAD R0, R41, 0x2, R0 ;  /* 0x0000000229007824 */ /* 0x001fe200078e0200 */
[----:B------:R0:W-:Y:S01]  /*5bc70*/  @P1 STG.E.U8 desc[UR44][R30.64], R25 ;  /* 0x000000191e001986 */ /* 0x0001e2000c10112c */
[----:B------:R-:W-:Y:S01]  /*5bc80*/  ISETP.LT.AND P1, PT, R24, UR4, !P0 ;  /* 0x0000000418007c0c */ /* 0x000fe2000c721270 */
[----:B------:R-:W-:Y:S02]  /*5bc90*/  ULDC UR4, c[0x0][0x248] ;  /* 0x0000920000047ab9 */ /* 0x000fe40000000800 */
[----:B------:R3:W-:Y:S01]  /*5bca0*/  @P4 STG.E.U8 desc[UR44][R26.64], R33 ;  /* 0x000000211a004986 */ /* 0x0007e2000c10112c */
[----:B------:R-:W-:-:S02]  /*5bcb0*/  IADD3 R24, P4, R0, R2, RZ ;  /* 0x0000000200187210 */ /* 0x000fc40007f9e0ff */
[----:B------:R-:W-:Y:S02]  /*5bcc0*/  PRMT R17, R65, 0x7771, RZ ;  /* 0x0000777141117816 */ /* 0x000fe400000000ff */
[----:B------:R-:W-:Y:S01]  /*5bcd0*/  ISETP.LT.AND P6, PT, R22, UR6, !P0 ;  /* 0x0000000616007c0c */ /* 0x000fe2000c7c1270 */
[----:B0-----:R-:W0:Y:S01]  /*5bce0*/  LDC R30, c[0x0][0x248] ;  /* 0x00009200ff1e7b82 */ /* 0x001e220000000800 */
        /* <DEDUP_REMOVED lines=20> */
[----:B--2---:R-:W-:Y:S01]  /*5be30*/  IMAD R15, R37, 0x2, R0 ;  /* 0x00000002250f7824 */ /* 0x004fe200078e0200 */
[----:B------:R-:W-:Y:S01]  /*5be40*/  ISETP.LT.AND P5, PT, R23, UR4, !P0 ;  /* 0x0000000417007c0c */ /* 0x000fe2000c7a1270 */
[----:B------:R-:W-:Y:S01]  /*5be50*/  ULDC UR4, c[0x0][0x22c] ;  /* 0x00008b0000047ab9 */ /* 0x000fe20000000800 */
[-C--:B------:R-:W-:Y:S01]  /*5be60*/  LEA.HI.X.SX32 R23, R0, R5.reuse, 0x1, P6 ;  /* 0x0000000500177211 */ /* 0x080fe200030f0eff */
[----:B0-----:R-:W-:Y:S01]  /*5be70*/  IMAD R0, R30, 0x2, R15 ;  /* 0x000000021e007824 */ /* 0x001fe200078e020f */
        /* <DEDUP_REMOVED lines=18> */
[-C--:B------:R-:W-:Y:S01]  /*5bfa0*/  LEA.HI.X.SX32 R17, R15, R5.reuse, 0x1, P6 ;  /* 0x000000050f117211 */ /* 0x080fe200030f0eff */
[----:B----4-:R-:W-:Y:S01]  /*5bfb0*/  IMAD R15, R35, 0x2, R0 ;  /* 0x00000002230f7824 */ /* 0x010fe200078e0200 */
[----:B-1----:R-:W-:Y:S01]  /*5bfc0*/  PRMT R25, R67, 0x7772, RZ ;  /* 0x0000777243197816 */ /* 0x002fe200000000ff */
[----:B------:R-:W-:Y:S01]  /*5bfd0*/  @P4 STG.E.U8 desc[UR44][R26.64], R29 ;  /* 0x0000001d1a004986 */ /* 0x000fe2000c10112c */
[----:B------:R-:W-:Y:S01]  /*5bfe0*/  ISETP.LT.AND P4, PT, R20, UR4, !P0 ;  /* 0x0000000414007c0c */ /* 0x000fe2000c781270 */
[----:B------:R-:W-:Y:S01]  /*5bff0*/  ULDC UR4, c[0x0][0x22c] ;  /* 0x00008b0000047ab9 */ /* 0x000fe20000000800 */
[CC--:B------:R-:W-:Y:S01]  /*5c000*/  IADD3 R20, P6, R0.reuse, R2.reuse, RZ ;  /* 0x0000000200147210 */ /* 0x0c0fe20007fde0ff */
[----:B------:R1:W-:Y:S01]  /*5c010*/  @P5 STG.E.U8 desc[UR44][R16.64], R25 ;  /* 0x0000001910005986 */ /* 0x0003e2000c10112c */
[----:B------:R-:W-:Y:S01]  /*5c020*/  IADD3 R18, P5, R15, R2, RZ ;  /* 0x000000020f127210 */ /* 0x000fe20007fbe0ff */
[----:B------:R-:W3:Y:S01]  /*5c030*/  LDC R31, c[0x0][0x248] ;  /* 0x00009200ff1f7b82 */ /* 0x000ee20000000800 */
[----:B------:R-:W-:-:S02]  /*5c040*/  LEA.HI.X.SX32 R21, R0, R5, 0x1, P6 ;  /* 0x0000000500157211 */ /* 0x000fc400030f0eff */
[----:B------:R-:W-:Y:S01]  /*5c050*/  ISETP.LT.AND P6, PT, R19, UR4, !P0 ;  /* 0x0000000413007c0c */ /* 0x000fe2000c7c1270 */
[----:B------:R-:W-:Y:S01]  /*5c060*/  ULDC UR4, c[0x0][0x248] ;  /* 0x0000920000047ab9 */ /* 0x000fe20000000800 */
[----:B------:R-:W-:Y:S02]  /*5c070*/  PRMT R23, R64, 0x7773, RZ ;  /* 0x0000777340177816 */ /* 0x000fe400000000ff */
[-C--:B------:R-:W-:Y:S01]  /*5c080*/  LEA.HI.X.SX32 R19, R15, R5.reuse, 0x1, P5 ;  /* 0x000000050f137211 */ /* 0x080fe200028f0eff */
[----:B0-----:R-:W-:Y:S01]  /*5c090*/  IMAD R15, R28, 0x2, R15 ;  /* 0x000000021c0f7824 */ /* 0x001fe200078e020f */
[----:B------:R-:W-:Y:S01]  /*5c0a0*/  PRMT R65, R65, 0x7773, RZ ;  /* 0x0000777341417816 */ /* 0x000fe200000000ff */
[----:B-1----:R-:W0:Y:S01]  /*5c0b0*/  LDC R25, c[0x0][0x248] ;  /* 0x00009200ff197b82 */ /* 0x002e220000000800 */
[----:B------:R1:W-:Y:S01]  /*5c0c0*/  @P3 STG.E.U8 desc[UR44][R20.64], R23 ;  /* 0x0000001714003986 */ /* 0x0003e2000c10112c */
[C---:B------:R-:W-:Y:S01]  /*5c0d0*/  ISETP.LT.AND P5, PT, R12.reuse, UR6, !P0 ;  /* 0x000000060c007c0c */ /* 0x040fe2000c7a1270 */
[----:B------:R-:W-:Y:S01]  /*5c0e0*/  IMAD R0, R12, UR4, RZ ;  /* 0x000000040c007c24 */ /* 0x000fe2000f8e02ff */
[----:B------:R-:W-:Y:S01]  /*5c0f0*/  ISETP.LT.AND P3, PT, R13, UR7, !P0 ;  /* 0x000000070d007c0c */ /* 0x000fe2000c761270 */
[----:B------:R4:W-:Y:S01]  /*5c100*/  @P2 STG.E.U8 desc[UR44][R18.64], R65 ;  /* 0x0000004112002986 */ /* 0x0009e2000c10112c */
[-C--:B------:R-:W-:Y:S01]  /*5c110*/  IADD3 R12, P2, R15, R2.reuse, RZ ;  /* 0x000000020f0c7210 */ /* 0x080fe20007f5e0ff */
[----:B------:R-:W-:Y:S01]  /*5c120*/  ULDC UR4, c[0x0][0x22c] ;  /* 0x00008b0000047ab9 */ /* 0x000fe20000000800 */
[----:B------:R-:W-:Y:S01]  /*5c130*/  PRMT R67, R67, 0x7773, RZ ;  /* 0x0000777343437816 */ /* 0x000fe200000000ff */
[----:B------:R-:W3:Y:S01]  /*5c140*/  LDC R27, c[0x0][0x248] ;  /* 0x00009200ff1b7b82 */ /* 0x000ee20000000800 */
[----:B------:R-:W-:Y:S01]  /*5c150*/  LEA.HI.X.SX32 R13, R15, R5, 0x1, P2 ;  /* 0x000000050f0d7211 */ /* 0x000fe200010f0eff */
[----:B------:R-:W-:Y:S01]  /*5c160*/  ULDC UR6, c[0x0][0x22c] ;  /* 0x00008b0000067ab9 */ /* 0x000fe20000000800 */
[----:B------:R-:W-:Y:S01]  /*5c170*/  IADD3 R16, P2, R0, R2, RZ ;  /* 0x0000000200107210 */ /* 0x000fe20007f5e0ff */
[----:B------:R-:W-:-:S04]  /*5c180*/  ULDC UR7, c[0x0][0x22c] ;  /* 0x00008b0000077ab9 */ /* 0x000fc80000000800 */
[----:B-1----:R-:W1:Y:S01]  /*5c190*/  LDC R21, c[0x0][0x248] ;  /* 0x00009200ff157b82 */ /* 0x002e620000000800 */
[----:B----4-:R-:W-:Y:S02]  /*5c1a0*/  PRMT R19, R66, 0x7773, RZ ;  /* 0x0000777342137816 */ /* 0x010fe400000000ff */
[----:B------:R-:W-:Y:S01]  /*5c1b0*/  LEA.HI.X.SX32 R17, R0, R5, 0x1, P2 ;  /* 0x0000000500117211 */ /* 0x000fe200010f0eff */
[----:B--2---:R-:W-:-:S04]  /*5c1c0*/  IMAD R0, R22, 0x4, R15 ;  /* 0x0000000416007824 */ /* 0x004fc800078e020f */
[----:B------:R-:W2:Y:S01]  /*5c1d0*/  LDC R23, c[0x0][0x248] ;  /* 0x00009200ff177b82 */ /* 0x000ea20000000800 */
[----:B------:R4:W-:Y:S01]  /*5c1e0*/  @P1 STG.E.U8 desc[UR44][R12.64], R19 ;  /* 0x000000130c001986 */ /* 0x0009e2000c10112c */
[----:B------:R-:W-:Y:S01]  /*5c1f0*/  ISETP.LT.AND P2, PT, R14, UR4, !P0 ;  /* 0x000000040e007c0c */ /* 0x000fe2000c741270 */
[----:B------:R-:W-:Y:S02]  /*5c200*/  ULDC UR4, c[0x0][0x22c] ;  /* 0x00008b0000047ab9 */ /* 0x000fe40000000800 */
[----:B------:R2:W-:Y:S01]  /*5c210*/  @P5 STG.E.U8 desc[UR44][R16.64], R67 ;  /* 0x0000004310005986 */ /* 0x0005e2000c10112c */
[C---:B------:R-:W-:Y:S02]  /*5c220*/  IADD3 R14, P5, R0.reuse, R2, RZ ;  /* 0x00000002000e7210 */ /* 0x040fe40007fbe0ff */
[----:B------:R-:W3:Y:S02]  /*5c230*/  LDC R29, c[0x0][0x248] ;  /* 0x00009200ff1d7b82 */ /* 0x000ee40000000800 */
[----:B------:R-:W-:Y:S01]  /*5c240*/  LEA.HI.X.SX32 R15, R0, R5, 0x1, P5 ;  /* 0x00000005000f7211 */ /* 0x000fe200028f0eff */
[----:B0-----:R-:W-:Y:S01]  /*5c250*/  IMAD R0, R25, 0x2, R0 ;  /* 0x0000000219007824 */ /* 0x001fe200078e0200 */
[----:B----4-:R-:W-:-:S02]  /*5c260*/  PRMT R19, R60, 0x7770, RZ ;  /* 0x000077703c137816 */ /* 0x010fc400000000ff */
[----:B------:R-:W-:Y:S01]  /*5c270*/  ISETP.LT.AND P1, PT, R10, UR4, !P0 ;  /* 0x000000040a007c0c */ /* 0x000fe2000c721270 */
[----:B-1----:R-:W-:Y:S01]  /*5c280*/  IMAD R10, R21, 0x2, R0 ;  /* 0x00000002150a7824 */ /* 0x002fe200078e0200 */
[----:B------:R-:W0:Y:S01]  /*5c290*/  LDC R20, c[0x0][0x248] ;  /* 0x00009200ff147b82 */ /* 0x000e220000000800 */
[----:B------:R1:W-:Y:S01]  /*5c2a0*/  @P4 STG.E.U8 desc[UR44][R14.64], R19 ;  /* 0x000000130e004986 */ /* 0x0003e2000c10112c */
[CC--:B------:R-:W-:Y:S01]  /*5c2b0*/  IADD3 R12, P4, R0.reuse, R2.reuse, RZ ;  /* 0x00000002000c7210 */ /* 0x0c0fe20007f9e0ff */
[----:B------:R-:W-:Y:S01]  /*5c2c0*/  ULDC UR4, c[0x0][0x22c] ;  /* 0x00008b0000047ab9 */ /* 0x000fe20000000800 */
[----:B------:R-:W-:Y:S02]  /*5c2d0*/  PRMT R25, R61, 0x7770, RZ ;  /* 0x000077703d197816 */ /* 0x000fe400000000ff */
[----:B------:R-:W-:Y:S01]  /*5c2e0*/  LEA.HI.X.SX32 R13, R0, R5, 0x1, P4 ;  /* 0x00000005000d7211 */ /* 0x000fe200020f0eff */
[----:B--2---:R-:W-:Y:S01]  /*5c2f0*/  IMAD R0, R23, 0x2, R10 ;  /* 0x0000000217007824 */ /* 0x004fe200078e020a */
[----:B------:R-:W-:-:S03]  /*5c300*/  IADD3 R16, P4, R10, R2, RZ ;  /* 0x000000020a107210 */ /* 0x000fc60007f9e0ff */
[----:B------:R2:W-:Y:S01]  /*5c310*/  @P6 STG.E.U8 desc[UR44][R12.64], R25 ;  /* 0x000000190c006986 */ /* 0x0005e2000c10112c */
[-C--:B------:R-:W-:Y:S01]  /*5c320*/  LEA.HI.X.SX32 R17, R10, R5.reuse, 0x1, P4 ;  /* 0x000000050a117211 */ /* 0x080fe200020f0eff */
[----:B---3--:R-:W-:Y:S01]  /*5c330*/  IMAD R10, R27, 0x2, R0 ;  /* 0x000000021b0a7824 */ /* 0x008fe200078e0200 */
[CC--:B-1----:R-:W-:Y:S01]  /*5c340*/  IADD3 R14, P6, R0.reuse, R2.reuse, RZ ;  /* 0x00000002000e7210 */ /* 0x0c2fe20007fde0ff */
[----:B------:R-:W1:Y:S03]  /*5c350*/  LDC R27, c[0x0][0x248] ;  /* 0x00009200ff1b7b82 */ /* 0x000e660000000800 */
[-C--:B------:R-:W-:Y:S01]  /*5c360*/  LEA.HI.X.SX32 R15, R0, R5.reuse, 0x1, P6 ;  /* 0x00000005000f7211 */ /* 0x080fe200030f0eff */
[----:B------:R-:W-:Y:S01]  /*5c370*/  IMAD R0, R29, 0x2, R10 ;  /* 0x000000021d007824 */ /* 0x000fe200078e020a */
[----:B------:R-:W-:Y:S02]  /*5c380*/  IADD3 R18, P6, R10, R2, RZ ;  /* 0x000000020a127210 */ /* 0x000fe40007fde0ff */
[----:B------:R-:W-:Y:S01]  /*5c390*/  PRMT R21, R62, 0x7770, RZ ;  /* 0x000077703e157816 */ /* 0x000fe200000000ff */
[----:B--2---:R-:W2:Y:S01]  /*5c3a0*/  LDC R25, c[0x0][0x248] ;  /* 0x00009200ff197b82 */ /* 0x004ea20000000800 */
[----:B------:R-:W-:-:S02]  /*5c3b0*/  LEA.HI.X.SX32 R19, R10, R5, 0x1, P6 ;  /* 0x000000050a137211 */ /* 0x000fc400030f0eff */
[C---:B------:R-:W-:Y:S02]  /*5c3c0*/  IADD3 R12, P6, R0.reuse, R2, RZ ;  /* 0x00000002000c7210 */ /* 0x040fe40007fde0ff */
[----:B------:R-:W-:Y:S01]  /*5c3d0*/  PRMT R23, R63, 0x7770, RZ ;  /* 0x000077703f177816 */ /* 0x000fe200000000ff */
[----:B------:R3:W-:Y:S01]  /*5c3e0*/  @P3 STG.E.U8 desc[UR44][R16.64], R21 ;  /* 0x0000001510003986 */ /* 0x0007e2000c10112c */
[----:B------:R-:W-:Y:S01]  /*5c3f0*/  ISETP.LT.AND P5, PT, R157, UR4, !P0 ;  /* 0x000000049d007c0c */ /* 0x000fe2000c7a1270 */
[----:B------:R-:W-:Y:S01]  /*5c400*/  ULDC UR4, c[0x0][0x22c] ;  /* 0x00008b0000047ab9 */ /* 0x000fe20000000800 */
[----:B------:R-:W-:Y:S01]  /*5c410*/  LEA.HI.X.SX32 R13, R0, R5, 0x1, P6 ;  /* 0x00000005000d7211 */ /* 0x000fe200030f0eff */
[----:B------:R-:W-:Y:S01]  /*5c420*/  IMAD R0, R31, 0x2, R0 ;  /* 0x000000021f007824 */ /* 0x000fe200078e0200 */
[----:B------:R-:W-:Y:S01]  /*5c430*/  ISETP.LT.AND P4, PT, R161, UR4, !P0 ;  /* 0x00000004a1007c0c */ /* 0x000fe2000c781270 */
[----:B------:R4:W-:Y:S01]  /*5c440*/  @P2 STG.E.U8 desc[UR44][R14.64], R23 ;  /* 0x000000170e002986 */ /* 0x0009e2000c10112c */
[----:B------:R-:W-:Y:S01]  /*5c450*/  ULDC UR4, c[0x0][0x22c] ;  /* 0x00008b0000047ab9 */ /* 0x000fe20000000800 */
[----:B------:R-:W0:Y:S01]  /*5c460*/  LDC R29, c[0x0][0x248] ;  /* 0x00009200ff1d7b82 */ /* 0x000e220000000800 */
[----:B---3--:R-:W-:-:S02]  /*5c470*/  PRMT R21, R60, 0x7771, RZ ;  /* 0x000077713c157816 */ /* 0x008fc400000000ff */
[----:B------:R-:W-:Y:S01]  /*5c480*/  ISETP.LT.AND P3, PT, R162, UR4, !P0 ;  /* 0x00000004a2007c0c */ /* 0x000fe2000c761270 */
[----:B------:R-:W-:-:S04]  /*5c490*/  ULDC UR4, c[0x0][0x22c] ;  /* 0x00008b0000047ab9 */ /* 0x000fc80000000800 */
[----:B------:R-:W3:Y:S01]  /*5c4a0*/  LDC R16, c[0x0][0x248] ;  /* 0x00009200ff107b82 */ /* 0x000ee20000000800 */
[----:B------:R1:W-:Y:S01]  /*5c4b0*/  @P1 STG.E.U8 desc[UR44][R18.64], R21 ;  /* 0x0000001512001986 */ /* 0x0003e2000c10112c */
[----:B----4-:R-:W-:-:S06]  /*5c4c0*/  IADD3 R14, P1, R0, R2, RZ ;  /* 0x00000002000e7210 */ /* 0x010fcc0007f3e0ff */
[----:B------:R-:W4:Y:S01]  /*5c4d0*/  LDC R23, c[0x0][0x248] ;  /* 0x00009200ff177b82 */ /* 0x000f220000000800 */
[----:B------:R-:W-:Y:S01]  /*5c4e0*/  ISETP.LT.AND P2, PT, R163, UR4, !P0 ;  /* 0x00000004a3007c0c */ /* 0x000fe2000c741270 */
[----:B------:R-:W-:Y:S01]  /*5c4f0*/  ULDC UR4, c[0x0][0x248] ;  /* 0x0000920000047ab9 */ /* 0x000fe20000000800 */
[----:B------:R-:W-:Y:S02]  /*5c500*/  PRMT R17, R61, 0x7771, RZ ;  /* 0x000077713d117816 */ /* 0x000fe400000000ff */
[C---:B------:R-:W-:Y:S01]  /*5c510*/  ISETP.LT.AND P6, PT, R11.reuse, UR6, !P0 ;  /* 0x000000060b007c0c */ /* 0x040fe2000c7c1270 */
[----:B------:R-:W-:Y:S01]  /*5c520*/  IMAD R11, R11, UR4, RZ ;  /* 0x000000040b0b7c24 */ /* 0x000fe2000f8e02ff */
[-C--:B------:R-:W-:Y:S01]  /*5c530*/  LEA.HI.X.SX32 R15, R0, R5.reuse, 0x1, P1 ;  /* 0x00000005000f7211 */ /* 0x080fe200008f0eff */
[----:B------:R-:W0:Y:S01]  /*5c540*/  LDC R31, c[0x0][0x248] ;  /* 0x00009200ff1f7b82 */ /* 0x000e220000000800 */
[----:B-1----:R-:W-:Y:S01]  /*5c550*/  PRMT R19, R62, 0x7771, RZ ;  /* 0x000077713e137816 */ /* 0x002fe200000000ff */
[----:B------:R1:W-:Y:S01]  /*5c560*/  @P5 STG.E.U8 desc[UR44][R12.64], R17 ;  /* 0x000000110c005986 */ /* 0x0003e2000c10112c */
[----:B------:R-:W-:Y:S01]  /*5c570*/  ULDC UR4, c[0x0][0x22c] ;  /* 0x00008b0000047ab9 */ /* 0x000fe20000000800 */
[----:B------:R-:W-:Y:S01]  /*5c580*/  PRMT R21, R61, 0x7772, RZ ;  /* 0x000077723d157816 */ /* 0x000fe200000000ff */
[----:B------:R-:W-:Y:S01]  /*5c590*/  ULDC UR6, c[0x0][0x22c] ;  /* 0x00008b0000067ab9 */ /* 0x000fe20000000800 */
[----:B------:R4:W-:Y:S01]  /*5c5a0*/  @P4 STG.E.U8 desc[UR44][R14.64], R19 ;  /* 0x000000130e004986 */ /* 0x0009e2000c10112c */
[----:B------:R-:W-:Y:S01]  /*5c5b0*/  IADD3 R10, P4, R11, R2, RZ ;  /* 0x000000020b0a7210 */ /* 0x000fe20007f9e0ff */
[----:B--2---:R-:W-:Y:S01]  /*5c5c0*/  IMAD R0, R25, 0x4, R0 ;  /* 0x0000000419007824 */ /* 0x004fe200078e0200 */
[----:B------:R-:W2:Y:S02]  /*5c5d0*/  LDC R18, c[0x0][0x248] ;  /* 0x00009200ff127b82 */ /* 0x000ea40000000800 */
[----:B------:R-:W-:-:S02]  /*5c5e0*/  LEA.HI.X.SX32 R11, R11, R5, 0x1, P4 ;  /* 0x000000050b0b7211 */ /* 0x000fc400020f0eff */
[----:B-1----:R-:W-:-:S04]  /*5c5f0*/  PRMT R17, R63, 0x7771, RZ ;  /* 0x000077713f117816 */ /* 0x002fc800000000ff */
[----:B------:R-:W1:Y:S01]  /*5c600*/  LDC R25, c[0x0][0x248] ;  /* 0x00009200ff197b82 */ /* 0x000e620000000800 */
[----:B------:R3:W-:Y:S01]  /*5c610*/  @P6 STG.E.U8 desc[UR44][R10.64], R17 ;  /* 0x000000110a006986 */ /* 0x0007e2000c10112c */
[----:B------:R-:W-:Y:S01]  /*5c620*/  IADD3 R12, P6, R0, R2, RZ ;  /* 0x00000002000c7210 */ /* 0x000fe20007fde0ff */
[----:B----4-:R-:W-:-:S03]  /*5c630*/  IMAD R15, R23, 0x2, R0 ;  /* 0x00000002170f7824 */ /* 0x010fc600078e0200 */
[----:B------:R-:W-:Y:S01]  /*5c640*/  LEA.HI.X.SX32 R13, R0, R5, 0x1, P6 ;  /* 0x00000005000d7211 */ /* 0x000fe200030f0eff */
[----:B---3--:R-:W-:Y:S01]  /*5c650*/  IMAD R0, R16, 0x2, R15 ;  /* 0x0000000210007824 */ /* 0x008fe200078e020f */
[----:B------:R-:W-:-:S03]  /*5c660*/  IADD3 R14, P6, R15, R2, RZ ;  /* 0x000000020f0e7210 */ /* 0x000fc60007fde0ff */
[----:B------:R-:W-:Y:S02]  /*5c670*/  IMAD R17, R27, 0x2, R0 ;  /* 0x000000021b117824 */ /* 0x000fe400078e0200 */
[----:B------:R-:W3:Y:S01]  /*5c680*/  LDC R27, c[0x0][0x248] ;  /* 0x00009200ff1b7b82 */ /* 0x000ee20000000800 */
[----:B------:R-:W-:Y:S02]  /*5c690*/  LEA.HI.X.SX32 R15, R15, R5, 0x1, P6 ;  /* 0x000000050f0f7211 */ /* 0x000fe400030f0eff */
[----:B------:R-:W-:Y:S01]  /*5c6a0*/  ISETP.LT.AND P1, PT, R165, UR7, !P0 ;  /* 0x00000007a5007c0c */ /* 0x000fe2000c721270 */
[----:B------:R-:W-:Y:S01]  /*5c6b0*/  ULDC UR7, c[0x0][0x22c] ;  /* 0x00008b0000077ab9 */ /* 0x000fe20000000800 */
[----:B------:R-:W-:Y:S02]  /*5c6c0*/  IADD3 R10, P6, R0, R2, RZ ;  /* 0x00000002000a7210 */ /* 0x000fe40007fde0ff */
[----:B------:R-:W-:Y:S01]  /*5c6d0*/  ISETP.LT.AND P5, PT, R167, UR4, !P0 ;  /* 0x00000004a7007c0c */ /* 0x000fe2000c7a1270 */
[----:B------:R-:W-:Y:S01]  /*5c6e0*/  ULDC UR4, c[0x0][0x22c] ;  /* 0x00008b0000047ab9 */ /* 0x000fe20000000800 */
[----:B------:R-:W-:-:S02]  /*5c6f0*/  PRMT R23, R60, 0x7772, RZ ;  /* 0x000077723c177816 */ /* 0x000fc400000000ff */
[-C--:B------:R-:W-:Y:S01]  /*5c700*/  LEA.HI.X.SX32 R11, R0, R5.reuse, 0x1, P6 ;  /* 0x00000005000b7211 */ /* 0x080fe200030f0eff */
[----:B--2---:R-:W-:Y:S01]  /*5c710*/  IMAD R0, R18, 0x2, R17 ;  /* 0x0000000212007824 */ /* 0x004fe200078e0211 */
[----:B------:R-:W-:Y:S01]  /*5c720*/  IADD3 R16, P6, R17, R2, RZ ;  /* 0x0000000211107210 */ /* 0x000fe20007fde0ff */
[----:B------:R-:W-:Y:S01]  /*5c730*/  @P3 STG.E.U8 desc[UR44][R12.64], R23 ;  /* 0x000000170c003986 */ /* 0x000fe2000c10112c */
[----:B------:R-:W-:Y:S01]  /*5c740*/  PRMT R19, R62, 0x7772, RZ ;  /* 0x000077723e137816 */ /* 0x000fe200000000ff */
[----:B-1----:R-:W-:Y:S01]  /*5c750*/  IMAD R18, R25, 0x2, R0 ;  /* 0x0000000219127824 */ /* 0x002fe200078e0200 */
[----:B------:R-:W-:Y:S01]  /*5c760*/  LEA.HI.X.SX32 R17, R17, R5, 0x1, P6 ;  /* 0x0000000511117211 */ /* 0x000fe200030f0eff */
[----:B------:R1:W-:Y:S01]  /*5c770*/  @P2 STG.E.U8 desc[UR44][R14.64], R21 ;  /* 0x000000150e002986 */ /* 0x0003e2000c10112c */
[----:B------:R-:W-:Y:S01]  /*5c780*/  ISETP.LT.AND P4, PT, R169, UR6, !P0 ;  /* 0x00000006a9007c0c */ /* 0x000fe2000c781270 */
[----:B------:R-:W-:Y:S01]  /*5c790*/  ULDC UR6, c[0x0][0x22c] ;  /* 0x00008b0000067ab9 */ /* 0x000fe20000000800 */
[----:B------:R-:W-:Y:S01]  /*5c7a0*/  ISETP.LT.AND P3, PT, R170, UR4, !P0 ;  /* 0x00000004aa007c0c */ /* 0x000fe2000c761270 */
[----:B------:R2:W-:Y:S01]  /*5c7b0*/  @P1 STG.E.U8 desc[UR44][R10.64], R19 ;  /* 0x000000130a001986 */ /* 0x0005e2000c10112c */
[----:B------:R-:W-:Y:S01]  /*5c7c0*/  ULDC UR4, c[0x0][0x22c] ;  /* 0x00008b0000047ab9 */ /* 0x000fe20000000800 */
[----:B------:R-:W-:Y:S01]  /*5c7d0*/  PRMT R61, R61, 0x7773, RZ ;  /* 0x000077733d3d7816 */ /* 0x000fe200000000ff */
[----:B------:R-:W4:Y:S01]  /*5c7e0*/  LDC R25, c[0x0][0x248] ;  /* 0x00009200ff197b82 */ /* 0x000f220000000800 */
[----:B-1----:R-:W-:-:S02]  /*5c7f0*/  PRMT R21, R63, 0x7772, RZ ;  /* 0x000077723f157816 */ /* 0x002fc400000000ff */
[----:B------:R-:W-:-:S05]  /*5c800*/  IADD3 R12, P6, R0, R2, RZ ;  /* 0x00000002000c7210 */ /* 0x000fca0007fde0ff */
[----:B------:R-:W1:Y:S01]  /*5c810*/  LDC R23, c[0x0][0x248] ;  /* 0x00009200ff177b82 */ /* 0x000e620000000800 */
[----:B------:R0:W-:Y:S01]  /*5c820*/  @P5 STG.E.U8 desc[UR44][R16.64], R21 ;  /* 0x0000001510005986 */ /* 0x0001e2000c10112c */
[-C--:B------:R-:W-:Y:S02]  /*5c830*/  IADD3 R14, P5, R18, R2.reuse, RZ ;  /* 0x00000002120e7210 */ /* 0x080fe40007fbe0ff */
[----:B------:R-:W-:Y:S01]  /*5c840*/  ISETP.LT.AND P2, PT, R175, UR4, !P0 ;  /* 0x00000004af007c0c */ /* 0x000fe2000c741270 */
[----:B------:R-:W-:Y:S01]  /*5c850*/  ULDC UR4, c[0x0][0x22c] ;  /* 0x00008b0000047ab9 */ /* 0x000fe20000000800 */
[-C--:B------:R-:W-:Y:S02]  /*5c860*/  LEA.HI.X.SX32 R13, R0, R5.reuse, 0x1, P6 ;  /* 0x00000005000d7211 */ /* 0x080fe400030f0eff */
[----:B--2---:R-:W-:Y:S02]  /*5c870*/  PRMT R19, R60, 0x7773, RZ ;  /* 0x000077733c137816 */ /* 0x004fe400000000ff */
[----:B------:R-:W-:Y:S01]  /*5c880*/  ISETP.LT.AND P1, PT, R177, UR4, !P0 ;  /* 0x00000004b1007c0c */ /* 0x000fe2000c721270 */
[----:B------:R-:W-:Y:S01]  /*5c890*/  ULDC UR4, c[0x0][0x22c] ;  /* 0x00008b0000047ab9 */ /* 0x000fe20000000800 */
[-C--:B------:R-:W-:Y:S01]  /*5c8a0*/  LEA.HI.X.SX32 R15, R18, R5.reuse, 0x1, P5 ;  /* 0x00000005120f7211 */ /* 0x080fe200028f0eff */
[----:B---3--:R-:W-:Y:S01]  /*5c8b0*/  IMAD R18, R27, 0x2, R18 ;  /* 0x000000021b127824 */ /* 0x008fe200078e0212 */
[----:B------:R-:W-:Y:S01]  /*5c8c0*/  ISETP.LT.AND P6, PT, R178, UR4, !P0 ;  /* 0x00000004b2007c0c */ /* 0x000fe2000c7c1270 */
[----:B------:R2:W-:Y:S01]  /*5c8d0*/  @P4 STG.E.U8 desc[UR44][R12.64], R19 ;  /* 0x000000130c004986 */ /* 0x0005e2000c10112c */
[----:B------:R-:W-:Y:S01]  /*5c8e0*/  ULDC UR4, c[0x0][0x248] ;  /* 0x0000920000047ab9 */ /* 0x000fe20000000800 */
[C---:B------:R-:W-:Y:S01]  /*5c8f0*/  ISETP.LT.AND P4, PT, R9.reuse, UR6, !P0 ;  /* 0x0000000609007c0c */ /* 0x040fe2000c781270 */
[----:B------:R-:W-:Y:S01]  /*5c900*/  IMAD R9, R9, UR4, RZ ;  /* 0x0000000409097c24 */ /* 0x000fe2000f8e02ff */
[----:B------:R3:W-:Y:S01]  /*5c910*/  @P3 STG.E.U8 desc[UR44][R14.64], R61 ;  /* 0x0000003d0e003986 */ /* 0x0007e2000c10112c */
[-C--:B------:R-:W-:Y:S01]  /*5c920*/  IADD3 R10, P3, R18, R2.reuse, RZ ;  /* 0x00000002120a7210 */ /* 0x080fe20007f7e0ff */
[----:B0-----:R-:W0:Y:S01]  /*5c930*/  LDC R21, c[0x0][0x248] ;  /* 0x00009200ff157b82 */ /* 0x001e220000000800 */
[----:B------:R-:W-:Y:S01]  /*5c940*/  PRMT R17, R62, 0x7773, RZ ;  /* 0x000077733e117816 */ /* 0x000fe200000000ff */
[----:B------:R-:W-:Y:S01]  /*5c950*/  ULDC UR4, c[0x0][0x22c] ;  /* 0x00008b0000047ab9 */ /* 0x000fe20000000800 */
[----:B------:R-:W-:Y:S01]  /*5c960*/  LEA.HI.X.SX32 R11, R18, R5, 0x1, P3 ;  /* 0x00000005120b7211 */ /* 0x000fe200018f0eff */
[----:B------:R-:W-:Y:S01]  /*5c970*/  ULDC UR6, c[0x0][0x22c] ;  /* 0x00008b0000067ab9 */ /* 0x000fe20000000800 */
[----:B--2---:R-:W-:-:S03]  /*5c980*/  IADD3 R12, P3, R9, R2, RZ ;  /* 0x00000002090c7210 */ /* 0x004fc60007f7e0ff */
[----:B------:R-:W2:Y:S01]  /*5c990*/  LDC R19, c[0x0][0x248] ;  /* 0x00009200ff137b82 */ /* 0x000ea20000000800 */
[----:B------:R-:W-:Y:S01]  /*5c9a0*/  LEA.HI.X.SX32 R13, R9, R5, 0x1, P3 ;  /* 0x00000005090d7211 */ /* 0x000fe200018f0eff */
[----:B-1----:R-:W-:Y:S01]  /*5c9b0*/  IMAD R18, R23, 0x4, R18 ;  /* 0x0000000417127824 */ /* 0x002fe200078e0212 */
[----:B------:R-:W-:-:S05]  /*5c9c0*/  PRMT R63, R63, 0x7773, RZ ;  /* 0x000077733f3f7816 */ /* 0x000fca00000000ff */
[----:B------:R-:W1:Y:S01]  /*5c9d0*/  LDC R9, c[0x0][0x248] ;  /* 0x00009200ff097b82 */ /* 0x000e620000000800 */
[----:B------:R4:W-:Y:S04]  /*5c9e0*/  @P2 STG.E.U8 desc[UR44][R10.64], R17 ;  /* 0x000000110a002986 */ /* 0x0009e8000c10112c */
[----:B------:R1:W-:Y:S03]  /*5c9f0*/  @P4 STG.E.U8 desc[UR44][R12.64], R63 ;  /* 0x0000003f0c004986 */ /* 0x0003e6000c10112c */
[----:B------:R-:W1:Y:S01]  /*5ca00*/  LDC R16, c[0x0][0x248] ;  /* 0x00009200ff107b82 */ /* 0x000e620000000800 */
[----:B---3--:R-:W-:-:S04]  /*5ca10*/  IADD3 R14, P4, R18, R2, RZ ;  /* 0x00000002120e7210 */ /* 0x008fc80007f9e0ff */
[-C--:B------:R-:W-:Y:S01]  /*5ca20*/  LEA.HI.X.SX32 R15, R18, R5.reuse, 0x1, P4 ;  /* 0x00000005120f7211 */ /* 0x080fe200020f0eff */
[----:B0-----:R-:W-:Y:S01]  /*5ca30*/  IMAD R18, R21, 0x2, R18 ;  /* 0x0000000215127824 */ /* 0x001fe200078e0212 */
[----:B----4-:R-:W-:Y:S01]  /*5ca40*/  PRMT R17, R52, 0x7770, RZ ;  /* 0x0000777034117816 */ /* 0x010fe200000000ff */
[----:B------:R-:W0:Y:S02]  /*5ca50*/  LDC R27, c[0x0][0x248] ;  /* 0x00009200ff1b7b82 */ /* 0x000e240000000800 */
[----:B--2---:R-:W-:Y:S02]  /*5ca60*/  IMAD R0, R19, 0x2, R18 ;  /* 0x0000000213007824 */ /* 0x004fe400078e0212 */
[----:B------:R2:W-:Y:S01]  /*5ca70*/  @P1 STG.E.U8 desc[UR44][R14.64], R17 ;  /* 0x000000110e001986 */ /* 0x0005e2000c10112c */
[C---:B------:R-:W-:Y:S02]  /*5ca80*/  IADD3 R10, P1, R18.reuse, R2, RZ ;  /* 0x00000002120a7210 */ /* 0x040fe40007f3e0ff */
[----:B------:R-:W-:Y:S01]  /*5ca90*/  PRMT R21, R53, 0x7770, RZ ;  /* 0x0000777035157816 */ /* 0x000fe200000000ff */
[----:B-1----:R-:W-:Y:S01]  /*5caa0*/  IMAD R9, R9, 0x2, R0 ;  /* 0x0000000209097824 */ /* 0x002fe200078e0200 */
[----:B------:R-:W-:-:S02]  /*5cab0*/  LEA.HI.X.SX32 R11, R18, R5, 0x1, P1 ;  /* 0x00000005120b7211 */ /* 0x000fc400008f0eff */
[----:B------:R-:W-:Y:S01]  /*5cac0*/  ISETP.LT.AND P5, PT, R179, UR7, !P0 ;  /* 0x00000007b3007c0c */ /* 0x000fe2000c7a1270 */
[----:B------:R-:W-:Y:S01]  /*5cad0*/  ULDC UR7, c[0x0][0x22c] ;  /* 0x00008b0000077ab9 */ /* 0x000fe20000000800 */
[----:B------:R-:W-:Y:S02]  /*5cae0*/  ISETP.LT.AND P3, PT, R181, UR4, !P0 ;  /* 0x00000004b5007c0c */ /* 0x000fe4000c761270 */
[CC--:B------:R-:W-:Y:S01]  /*5caf0*/  IADD3 R12, P1, R0.reuse, R2.reuse, RZ ;  /* 0x00000002000c7210 */ /* 0x0c0fe20007f3e0ff */
[----:B------:R1:W-:Y:S01]  /*5cb00*/  @P6 STG.E.U8 desc[UR44][R10.64], R21 ;  /* 0x000000150a006986 */ /* 0x0003e2000c10112c */
[----:B--2---:R-:W-:Y:S01]  /*5cb10*/  IADD3 R14, P6, R9, R2, RZ ;  /* 0x00000002090e7210 */ /* 0x004fe20007fde0ff */
[----:B------:R-:W-:Y:S01]  /*5cb20*/  ULDC UR4, c[0x0][0x22c] ;  /* 0x00008b0000047ab9 */ /* 0x000fe20000000800 */
[----:B------:R-:W-:Y:S01]  /*5cb30*/  LEA.HI.X.SX32 R13, R0, R5, 0x1, P1 ;  /* 0x00000005000d7211 */ /* 0x000fe200008f0eff */
[----:B------:R-:W-:Y:S01]  /*5cb40*/  IMAD R0, R16, 0x2, R9 ;  /* 0x0000000210007824 */ /* 0x000fe200078e0209 */
[----:B------:R-:W-:-:S02]  /*5cb50*/  PRMT R19, R54, 0x7770, RZ ;  /* 0x0000777036137816 */ /* 0x000fc400000000ff */
[-C--:B------:R-:W-:Y:S01]  /*5cb60*/  LEA.HI.X.SX32 R15, R9, R5.reuse, 0x1, P6 ;  /* 0x00000005090f7211 */ /* 0x080fe200030f0eff */
[----:B------:R-:W-:Y:S01]  /*5cb70*/  IMAD R9, R25, 0x2, R0 ;  /* 0x0000000219097824 */ /* 0x000fe200078e0200 */
[----:B------:R-:W-:Y:S01]  /*5cb80*/  PRMT R23, R55, 0x7770, RZ ;  /* 0x0000777037177816 */ /* 0x000fe200000000ff */
[----:B------:R-:W2:Y:S01]  /*5cb90*/  LDC R25, c[0x0][0x248] ;  /* 0x00009200ff197b82 */ /* 0x000ea20000000800 */
[----:B------:R-:W-:Y:S01]  /*5cba0*/  ISETP.LT.AND P2, PT, R183, UR4, !P0 ;  /* 0x00000004b7007c0c */ /* 0x000fe2000c741270 */
[----:B------:R-:W-:Y:S01]  /*5cbb0*/  @P5 STG.E.U8 desc[UR44][R12.64], R19 ;  /* 0x000000130c005986 */ /* 0x000fe2000c10112c */
[----:B------:R-:W-:Y:S01]  /*5cbc0*/  IADD3 R16, P6, R0, R2, RZ ;  /* 0x0000000200107210 */ /* 0x000fe20007fde0ff */
[----:B------:R-:W-:Y:S02]  /*5cbd0*/  ULDC UR4, c[0x0][0x22c] ;  /* 0x00008b0000047ab9 */ /* 0x000fe40000000800 */
[----:B------:R3:W-:Y:S01]  /*5cbe0*/  @P3 STG.E.U8 desc[UR44][R14.64], R23 ;  /* 0x000000170e003986 */ /* 0x0007e2000c10112c */
[----:B------:R-:W-:Y:S01]  /*5cbf0*/  ISETP.LT.AND P4, PT, R184, UR4, !P0 ;  /* 0x00000004b8007c0c */ /* 0x000fe2000c781270 */
[----:B------:R-:W-:Y:S01]  /*5cc00*/  ULDC UR4, c[0x0][0x22c] ;  /* 0x00008b0000047ab9 */ /* 0x000fe20000000800 */
[----:B------:R-:W-:Y:S01]  /*5cc10*/  LEA.HI.X.SX32 R17, R0, R5, 0x1, P6 ;  /* 0x0000000500117211 */ /* 0x000fe200030f0eff */
[----:B------:R-:W-:Y:S01]  /*5cc20*/  IMAD R0, R20, 0x2, R9 ;  /* 0x0000000214007824 */ /* 0x000fe200078e0209 */
[----:B-1----:R-:W-:-:S02]  /*5cc30*/  PRMT R21, R52, 0x7771, RZ ;  /* 0x0000777134157816 */ /* 0x002fc400000000ff */
[----:B------:R-:W-:Y:S01]  /*5cc40*/  ISETP.LT.AND P1, PT, R187, UR4, !P0 ;  /* 0x00000004bb007c0c */ /* 0x000fe2000c721270 */
[----:B------:R-:W-:Y:S01]  /*5cc50*/  ULDC UR4, c[0x0][0x22c] ;  /* 0x00008b0000047ab9 */ /* 0x000fe20000000800 */
[----:B---3--:R-:W1:Y:S01]  /*5cc60*/  LDC R23, c[0x0][0x248] ;  /* 0x00009200ff177b82 */ /* 0x008e620000000800 */
[----:B------:R-:W-:Y:S01]  /*5cc70*/  ISETP.LT.AND P5, PT, R189, UR4, !P0 ;  /* 0x00000004bd007c0c */ /* 0x000fe2000c7a1270 */
[----:B------:R3:W-:Y:S01]  /*5cc80*/  @P2 STG.E.U8 desc[UR44][R16.64], R21 ;  /* 0x0000001510002986 */ /* 0x0007e2000c10112c */
[-C--:B------:R-:W-:Y:S01]  /*5cc90*/  IADD3 R10, P6, R9, R2.reuse, RZ ;  /* 0x00000002090a7210 */ /* 0x080fe20007fde0ff */
[----:B------:R-:W-:Y:S01]  /*5cca0*/  ULDC UR4, c[0x0][0x22c] ;  /* 0x00008b0000047ab9 */ /* 0x000fe20000000800 */
[----:B------:R-:W-:Y:S02]  /*5ccb0*/  IADD3 R12, P2, R0, R2, RZ ;  /* 0x00000002000c7210 */ /* 0x000fe40007f5e0ff */
[----:B------:R-:W-:Y:S01]  /*5ccc0*/  ISETP.LT.AND P3, PT, R193, UR4, !P0 ;  /* 0x00000004c1007c0c */ /* 0x000fe2000c761270 */
[----:B------:R-:W4:Y:S01]  /*5ccd0*/  LDC R14, c[0x0][0x248] ;  /* 0x00009200ff0e7b82 */ /* 0x000f220000000800 */
[----:B------:R-:W-:Y:S01]  /*5cce0*/  PRMT R19, R53, 0x7771, RZ ;  /* 0x0000777135137816 */ /* 0x000fe200000000ff */
[----:B------:R-:W-:Y:S01]  /*5ccf0*/  ULDC UR4, c[0x0][0x248] ;  /* 0x0000920000047ab9 */ /* 0x000fe20000000800 */
[-C--:B------:R-:W-:Y:S01]  /*5cd00*/  LEA.HI.X.SX32 R11, R9, R5.reuse, 0x1, P6 ;  /* 0x00000005090b7211 */ /* 0x080fe200030f0eff */
[----:B------:R-:W-:Y:S01]  /*5cd10*/  IMAD R9, R8, UR4, RZ ;  /* 0x0000000408097c24 */ /* 0x000fe2000f8e02ff */
[----:B------:R-:W-:-:S02]  /*5cd20*/  LEA.HI.X.SX32 R13, R0, R5, 0x1, P2 ;  /* 0x00000005000d7211 */ /* 0x000fc400010f0eff */
[----:B---3--:R-:W-:Y:S01]  /*5cd30*/  PRMT R17, R54, 0x7771, RZ ;  /* 0x0000777136117816 */ /* 0x008fe200000000ff */
[----:B------:R-:W3:Y:S01]  /*5cd40*/  LDC R16, c[0x0][0x248] ;  /* 0x00009200ff107b82 */ /* 0x000ee20000000800 */
[----:B------:R-:W-:Y:S01]  /*5cd50*/  ISETP.LT.AND P6, PT, R8, UR6, !P0 ;  /* 0x0000000608007c0c */ /* 0x000fe2000c7c1270 */
[----:B------:R-:W-:Y:S01]  /*5cd60*/  @P4 STG.E.U8 desc[UR44][R10.64], R19 ;  /* 0x000000130a004986 */ /* 0x000fe2000c10112c */
[----:B--2---:R-:W-:Y:S01]  /*5cd70*/  IMAD R0, R25, 0x4, R0 ;  /* 0x0000000419007824 */ /* 0x004fe200078e0200 */
[----:B------:R-:W-:Y:S01]  /*5cd80*/  PRMT R15, R55, 0x7771, RZ ;  /* 0x00007771370f7816 */ /* 0x000fe200000000ff */
[----:B------:R-:W-:Y:S01]  /*5cd90*/  ULDC UR4, c[0x0][0x22c] ;  /* 0x00008b0000047ab9 */ /* 0x000fe20000000800 */
[----:B------:R1:W-:Y:S01]  /*5cda0*/  @P1 STG.E.U8 desc[UR44][R12.64], R17 ;  /* 0x000000110c001986 */ /* 0x0003e2000c10112c */
[C---:B------:R-:W-:Y:S01]  /*5cdb0*/  IADD3 R8, P1, R9.reuse, R2, RZ ;  /* 0x0000000209087210 */ /* 0x040fe20007f3e0ff */
[----:B------:R-:W2:Y:S01]  /*5cdc0*/  LDC R25, c[0x0][0x248] ;  /* 0x00009200ff197b82 */ /* 0x000ea20000000800 */
[----:B------:R-:W-:Y:S01]  /*5cdd0*/  PRMT R21, R52, 0x7772, RZ ;  /* 0x0000777234157816 */ /* 0x000fe200000000ff */
[----:B------:R-:W-:Y:S01]  /*5cde0*/  ULDC UR6, c[0x0][0x22c] ;  /* 0x00008b0000067ab9 */ /* 0x000fe20000000800 */
[----:B------:R-:W-:Y:S01]  /*5cdf0*/  LEA.HI.X.SX32 R9, R9, R5, 0x1, P1 ;  /* 0x0000000509097211 */ /* 0x000fe200008f0eff */
[----:B-1----:R-:W-:-:S04]  /*5ce00*/  IMAD R13, R23, 0x2, R0 ;  /* 0x00000002170d7824 */ /* 0x002fc800078e0200 */
[----:B------:R-:W1:Y:S01]  /*5ce10*/  LDC R23, c[0x0][0x248] ;  /* 0x00009200ff177b82 */ /* 0x000e620000000800 */
[----:B------:R0:W-:Y:S01]  /*5ce20*/  @P6 STG.E.U8 desc[UR44][R8.64], R15 ;  /* 0x0000000f08006986 */ /* 0x0001e2000c10112c */
[----:B------:R-:W-:-:S04]  /*5ce30*/  IADD3 R10, P6, R0, R2, RZ ;  /* 0x00000002000a7210 */ /* 0x000fc80007fde0ff */
[-C--:B------:R-:W-:Y:S01]  /*5ce40*/  LEA.HI.X.SX32 R11, R0, R5.reuse, 0x1, P6 ;  /* 0x00000005000b7211 */ /* 0x080fe200030f0eff */
[----:B----4-:R-:W-:Y:S01]  /*5ce50*/  IMAD R0, R14, 0x2, R13 ;  /* 0x000000020e007824 */ /* 0x010fe200078e020d */
[-C--:B------:R-:W-:Y:S02]  /*5ce60*/  IADD3 R12, P6, R13, R2.reuse, RZ ;  /* 0x000000020d0c7210 */ /* 0x080fe40007fde0ff */
[----:B------:R-:W-:Y:S02]  /*5ce70*/  ISETP.LT.AND P4, PT, R194, UR7, !P0 ;  /* 0x00000007c2007c0c */ /* 0x000fe4000c781270 */
[----:B------:R-:W-:Y:S01]  /*5ce80*/  ISETP.LT.AND P2, PT, R195, UR4, !P0 ;  /* 0x00000004c3007c0c */ /* 0x000fe2000c741270 */
[----:B0-----:R-:W-:Y:S01]  /*5ce90*/  IMAD R15, R27, 0x2, R0 ;  /* 0x000000021b0f7824 */ /* 0x001fe200078e0200 */
[----:B------:R-:W-:Y:S01]  /*5cea0*/  LEA.HI.X.SX32 R13, R13, R5, 0x1, P6 ;  /* 0x000000050d0d7211 */ /* 0x000fe200030f0eff */
[----:B------:R-:W-:Y:S01]  /*5ceb0*/  ULDC UR4, c[0x0][0x22c] ;  /* 0x00008b0000047ab9 */ /* 0x000fe20000000800 */
[----:B------:R-:W-:-:S02]  /*5cec0*/  IADD3 R8, P6, R0, R2, RZ ;  /* 0x0000000200087210 */ /* 0x000fc40007fde0ff */
[----:B------:R-:W-:Y:S01]  /*5ced0*/  PRMT R19, R53, 0x7772, RZ ;  /* 0x0000777235137816 */ /* 0x000fe200000000ff */
[----:B------:R0:W-:Y:S01]  /*5cee0*/  @P5 STG.E.U8 desc[UR44][R10.64], R21 ;  /* 0x000000150a005986 */ /* 0x0001e2000c10112c */
[-C--:B------:R-:W-:Y:S01]  /*5cef0*/  LEA.HI.X.SX32 R9, R0, R5.reuse, 0x1, P6 ;  /* 0x0000000500097211 */ /* 0x080fe200030f0eff */
[----:B---3--:R-:W-:Y:S01]  /*5cf00*/  IMAD R0, R16, 0x2, R15 ;  /* 0x0000000210007824 */ /* 0x008fe200078e020f */
[-C--:B------:R-:W-:Y:S01]  /*5cf10*/  IADD3 R14, P6, R15, R2.reuse, RZ ;  /* 0x000000020f0e7210 */ /* 0x080fe20007fde0ff */
[----:B------:R3:W-:Y:S01]  /*5cf20*/  @P3 STG.E.U8 desc[UR44][R12.64], R19 ;  /* 0x000000130c003986 */ /* 0x0007e2000c10112c */
[----:B------:R-:W-:Y:S01]  /*5cf30*/  ISETP.LT.AND P5, PT, R199, UR4, !P0 ;  /* 0x00000004c7007c0c */ /* 0x000fe2000c7a1270 */
[----:B------:R-:W-:Y:S01]  /*5cf40*/  ULDC UR4, c[0x0][0x22c] ;  /* 0x00008b0000047ab9 */ /* 0x000fe20000000800 */
[----:B------:R-:W-:Y:S01]  /*5cf50*/  PRMT R17, R54, 0x7772, RZ ;  /* 0x0000777236117816 */ /* 0x000fe200000000ff */
[----:B-1----:R-:W-:Y:S01]  /*5cf60*/  IMAD R18, R23, 0x2, R0 ;  /* 0x0000000217127824 */ /* 0x002fe200078e0200 */
[-C--:B------:R-:W-:Y:S01]  /*5cf70*/  LEA.HI.X.SX32 R15, R15, R5.reuse, 0x1, P6 ;  /* 0x000000050f0f7211 */ /* 0x080fe200030f0eff */
[----:B------:R-:W1:Y:S01]  /*5cf80*/  LDC R23, c[0x0][0x248] ;  /* 0x00009200ff177b82 */ /* 0x000e620000000800 */
[----:B------:R-:W-:Y:S01]  /*5cf90*/  ISETP.LT.AND P1, PT, R197, UR6, !P0 ;  /* 0x00000006c5007c0c */ /* 0x000fe2000c721270 */
[----:B------:R-:W-:Y:S01]  /*5cfa0*/  ULDC UR7, c[0x0][0x22c] ;  /* 0x00008b0000077ab9 */ /* 0x000fe20000000800 */
[----:B------:R-:W-:Y:S01]  /*5cfb0*/  ISETP.LT.AND P3, PT, R201, UR4, !P0 ;  /* 0x00000004c9007c0c */ /* 0x000fe2000c761270 */
[----:B------:R-:W-:Y:S01]  /*5cfc0*/  ULDC UR4, c[0x0][0x22c] ;  /* 0x00008b0000047ab9 */ /* 0x000fe20000000800 */
[----:B0-----:R-:W-:Y:S01]  /*5cfd0*/  PRMT R21, R55, 0x7772, RZ ;  /* 0x0000777237157816 */ /* 0x001fe200000000ff */
[----:B------:R0:W-:Y:S01]  /*5cfe0*/  @P4 STG.E.U8 desc[UR44][R8.64], R17 ;  /* 0x0000001108004986 */ /* 0x0001e2000c10112c */
[-C--:B---3--:R-:W-:Y:S01]  /*5cff0*/  IADD3 R12, P6, R0, R2.reuse, RZ ;  /* 0x00000002000c7210 */ /* 0x088fe20007fde0ff */
[----:B------:R-:W-:Y:S01]  /*5d000*/  ULDC UR6, c[0x0][0x22c] ;  /* 0x00008b0000067ab9 */ /* 0x000fe20000000800 */
[----:B------:R-:W-:Y:S01]  /*5d010*/  ISETP.LT.AND P4, PT, R202, UR4, !P0 ;  /* 0x00000004ca007c0c */ /* 0x000fe2000c781270 */
[----:B------:R-:W-:Y:S01]  /*5d020*/  ULDC UR4, c[0x0][0x22c] ;  /* 0x00008b0000047ab9 */ /* 0x000fe20000000800 */
[----:B------:R-:W-:Y:S01]  /*5d030*/  LEA.HI.X.SX32 R13, R0, R5, 0x1, P6 ;  /* 0x00000005000d7211 */ /* 0x000fe200030f0eff */
[----:B------:R-:W3:Y:S01]  /*5d040*/  LDS.128 R8, [R4] ;  /* 0x0000000004087984 */ /* 0x000ee20000000c00 */
[----:B------:R-:W-:Y:S01]  /*5d050*/  IADD3 R16, P6, R18, R2, RZ ;  /* 0x0000000212107210 */ /* 0x000fe20007fde0ff */
[----:B------:R-:W4:Y:S02]  /*5d060*/  LDC R27, c[0x0][0x248] ;  /* 0x00009200ff1b7b82 */ /* 0x000f240000000800 */
[----:B------:R2:W-:Y:S01]  /*5d070*/  @P2 STG.E.U8 desc[UR44][R14.64], R21 ;  /* 0x000000150e002986 */ /* 0x0005e2000c10112c */
[----:B------:R-:W-:Y:S01]  /*5d080*/  ISETP.LT.AND P2, PT, R207, UR4, !P0 ;  /* 0x00000004cf007c0c */ /* 0x000fe2000c741270 */
[----:B------:R-:W-:Y:S01]  /*5d090*/  ULDC UR4, c[0x0][0x248] ;  /* 0x0000920000047ab9 */ /* 0x000fe20000000800 */
[----:B------:R-:W-:-:S02]  /*5d0a0*/  PRMT R19, R52, 0x7773, RZ ;  /* 0x0000777334137816 */ /* 0x000fc400000000ff */
[----:B0-----:R-:W-:Y:S02]  /*5d0b0*/  LEA.HI.X.SX32 R17, R18, R5, 0x1, P6 ;  /* 0x0000000512117211 */ /* 0x001fe400030f0eff */
[----:B------:R-:W-:Y:S02]  /*5d0c0*/  PRMT R53, R53, 0x7773, RZ ;  /* 0x0000777335357816 */ /* 0x000fe400000000ff */
[C---:B------:R-:W-:Y:S01]  /*5d0d0*/  ISETP.LT.AND P6, PT, R7.reuse, UR6, !P0 ;  /* 0x0000000607007c0c */ /* 0x040fe2000c7c1270 */
[----:B------:R-:W-:Y:S01]  /*5d0e0*/  IMAD R7, R7, UR4, RZ ;  /* 0x0000000407077c24 */ /* 0x000fe2000f8e02ff */
[----:B--2---:R-:W0:Y:S01]  /*5d0f0*/  LDC R21, c[0x0][0x248] ;  /* 0x00009200ff157b82 */ /* 0x004e220000000800 */
[----:B------:R2:W-:Y:S01]  /*5d100*/  @P1 STG.E.U8 desc[UR44][R12.64], R19 ;  /* 0x000000130c001986 */ /* 0x0005e2000c10112c */
[----:B------:R-:W-:Y:S01]  /*5d110*/  IMAD R18, R25, 0x2, R18 ;  /* 0x0000000219127824 */ /* 0x000fe200078e0212 */
[----:B------:R-:W-:Y:S01]  /*5d120*/  PRMT R55, R55, 0x7773, RZ ;  /* 0x0000777337377816 */ /* 0x000fe200000000ff */
[----:B------:R-:W-:Y:S01]  /*5d130*/  ULDC UR4, c[0x0][0x22c] ;  /* 0x00008b0000047ab9 */ /* 0x000fe20000000800 */
[----:B------:R0:W-:Y:S01]  /*5d140*/  @P5 STG.E.U8 desc[UR44][R16.64], R53 ;  /* 0x0000003510005986 */ /* 0x0001e2000c10112c */
[----:B------:R-:W-:-:S02]  /*5d150*/  ULDC UR6, c[0x0][0x22c] ;  /* 0x00008b0000067ab9 */ /* 0x000fc40000000800 */
[----:B------:R-:W3:Y:S01]  /*5d160*/  LDC R25, c[0x0][0x248] ;  /* 0x00009200ff197b82 */ /* 0x000ee20000000800 */
[----:B--2---:R-:W-:-:S04]  /*5d170*/  IADD3 R12, P5, R7, R2, RZ ;  /* 0x00000002070c7210 */ /* 0x004fc80007fbe0ff */
[----:B------:R-:W-:-:S03]  /*5d180*/  LEA.HI.X.SX32 R13, R7, R5, 0x1, P5 ;  /* 0x00000005070d7211 */ /* 0x000fc600028f0eff */
[----:B------:R-:W2:Y:S01]  /*5d190*/  LDC R7, c[0x0][0x248] ;  /* 0x00009200ff077b82 */ /* 0x000ea20000000800 */
[----:B------:R-:W-:Y:S02]  /*5d1a0*/  IADD3 R14, P1, R18, R2, RZ ;  /* 0x00000002120e7210 */ /* 0x000fe40007f3e0ff */
[----:B------:R-:W-:Y:S02]  /*5d1b0*/  PRMT R19, R54, 0x7773, RZ ;  /* 0x0000777336137816 */ /* 0x000fe400000000ff */
[----:B------:R-:W-:Y:S01]  /*5d1c0*/  LEA.HI.X.SX32 R15, R18, R5, 0x1, P1 ;  /* 0x00000005120f7211 */ /* 0x000fe200008f0eff */
[----:B-1----:R-:W-:-:S04]  /*5d1d0*/  IMAD R18, R23, 0x4, R18 ;  /* 0x0000000417127824 */ /* 0x002fc800078e0212 */
[----:B------:R1:W-:Y:S01]  /*5d1e0*/  @P3 STG.E.U8 desc[UR44][R14.64], R19 ;  /* 0x000000130e003986 */ /* 0x0003e2000c10112c */
[----:B0-----:R-:W-:-:S03]  /*5d1f0*/  IMAD R0, R21, 0x2, R18 ;  /* 0x0000000215007824 */ /* 0x001fc600078e0212 */
[----:B------:R0:W-:Y:S01]  /*5d200*/  @P6 STG.E.U8 desc[UR44][R12.64], R55 ;  /* 0x000000370c006986 */ /* 0x0001e2000c10112c */
[CC--:B------:R-:W-:Y:S01]  /*5d210*/  IADD3 R16, P6, R18.reuse, R2.reuse, RZ ;  /* 0x0000000212107210 */ /* 0x0c0fe20007fde0ff */
[----:B---3--:R-:W-:Y:S02]  /*5d220*/  IMAD R4, R25, 0x2, R0 ;  /* 0x0000000219047824 */ /* 0x008fe400078e0200 */
[----:B------:R-:W3:Y:S01]  /*5d230*/  LDC R25, c[0x0][0x248] ;  /* 0x00009200ff197b82 */ /* 0x000ee20000000800 */
[----:B------:R-:W-:Y:S02]  /*5d240*/  LEA.HI.X.SX32 R17, R18, R5, 0x1, P6 ;  /* 0x0000000512117211 */ /* 0x000fe400030f0eff */
[----:B-1----:R-:W-:-:S04]  /*5d250*/  IADD3 R14, P6, R0, R2, RZ ;  /* 0x00000002000e7210 */ /* 0x002fc80007fde0ff */
[-C--:B------:R-:W-:Y:S01]  /*5d260*/  LEA.HI.X.SX32 R15, R0, R5.reuse, 0x1, P6 ;  /* 0x00000005000f7211 */ /* 0x080fe200030f0eff */
[----:B--2---:R-:W-:Y:S01]  /*5d270*/  IMAD R0, R7, 0x2, R4 ;  /* 0x0000000207007824 */ /* 0x004fe200078e0204 */
[-C--:B0-----:R-:W-:Y:S02]  /*5d280*/  IADD3 R12, P6, R4, R2.reuse, RZ ;  /* 0x00000002040c7210 */ /* 0x081fe40007fde0ff */
[----:B------:R-:W-:Y:S01]  /*5d290*/  ISETP.LT.AND P1, PT, R209, UR7, !P0 ;  /* 0x00000007d1007c0c */ /* 0x000fe2000c721270 */
[----:B------:R-:W-:Y:S01]  /*5d2a0*/  ULDC UR7, c[0x0][0x22c] ;  /* 0x00008b0000077ab9 */ /* 0x000fe20000000800 */
[----:B------:R-:W-:Y:S02]  /*5d2b0*/  PRMT R23, R8, 0x7770, RZ ;  /* 0x0000777008177816 */ /* 0x000fe400000000ff */
[----:B------:R-:W-:Y:S02]  /*5d2c0*/  LEA.HI.X.SX32 R13, R4, R5, 0x1, P6 ;  /* 0x00000005040d7211 */ /* 0x000fe400030f0eff */
[----:B------:R-:W-:Y:S01]  /*5d2d0*/  ISETP.LT.AND P5, PT, R210, UR4, !P0 ;  /* 0x00000004d2007c0c */ /* 0x000fe2000c7a1270 */
[----:B------:R0:W-:Y:S01]  /*5d2e0*/  @P4 STG.E.U8 desc[UR44][R16.64], R23 ;  /* 0x0000001710004986 */ /* 0x0001e2000c10112c */
[----:B------:R-:W-:Y:S01]  /*5d2f0*/  IADD3 R18, P6, R0, R2, RZ ;  /* 0x0000000200127210 */ /* 0x000fe20007fde0ff */
[----:B------:R-:W-:Y:S01]  /*5d300*/  ULDC UR4, c[0x0][0x22c] ;  /* 0x00008b0000047ab9 */ /* 0x000fe20000000800 */
[----:B------:R-:W-:-:S02]  /*5d310*/  PRMT R21, R9, 0x7770, RZ ;  /* 0x0000777009157816 */ /* 0x000fc400000000ff */
[----:B------:R-:W-:Y:S01]  /*5d320*/  LEA.HI.X.SX32 R19, R0, R5, 0x1, P6 ;  /* 0x0000000500137211 */ /* 0x000fe200030f0eff */
[----:B----4-:R-:W-:Y:S01]  /*5d330*/  IMAD R0, R27, 0x2, R0 ;  /* 0x000000021b007824 */ /* 0x010fe200078e0200 */
[----:B------:R-:W-:Y:S01]  /*5d340*/  PRMT R7, R10, 0x7770, RZ ;  /* 0x000077700a077816 */ /* 0x000fe200000000ff */
[----:B0-----:R-:W0:Y:S01]  /*5d350*/  LDC R23, c[0x0][0x248] ;  /* 0x00009200ff177b82 */ /* 0x001e220000000800 */
[----:B------:R-:W-:Y:S01]  /*5d360*/  PRMT R17, R11, 0x7770, RZ ;  /* 0x000077700b117816 */ /* 0x000fe200000000ff */
[----:B------:R-:W-:Y:S01]  /*5d370*/  IMAD R4, R29, 0x2, R0 ;  /* 0x000000021d047824 */ /* 0x000fe200078e0200 */
[----:B------:R-:W-:Y:S01]  /*5d380*/  ISETP.LT.AND P3, PT, R211, UR6, !P0 ;  /* 0x00000006d3007c0c */ /* 0x000fe2000c761270 */
[----:B------:R1:W-:Y:S01]  /*5d390*/  @P2 STG.E.U8 desc[UR44][R14.64], R21 ;  /* 0x000000150e002986 */ /* 0x0003e2000c10112c */
[----:B------:R-:W-:Y:S01]  /*5d3a0*/  ISETP.LT.AND P4, PT, R213, UR4, !P0 ;  /* 0x00000004d5007c0c */ /* 0x000fe2000c781270 */
[----:B------:R-:W-:Y:S01]  /*5d3b0*/  ULDC UR4, c[0x0][0x22c] ;  /* 0x00008b0000047ab9 */ /* 0x000fe20000000800 */
[----:B------:R-:W-:Y:S01]  /*5d3c0*/  ULDC UR6, c[0x0][0x22c] ;  /* 0x00008b0000067ab9 */ /* 0x000fe20000000800 */
[----:B------:R2:W-:Y:S01]  /*5d3d0*/  @P1 STG.E.U8 desc[UR44][R12.64], R7 ;  /* 0x000000070c001986 */ /* 0x0005e2000c10112c */
[----:B------:R-:W4:Y:S03]  /*5d3e0*/  LDC R27, c[0x0][0x248] ;  /* 0x00009200ff1b7b82 */ /* 0x000f260000000800 */
[----:B------:R3:W-:Y:S01]  /*5d3f0*/  @P5 STG.E.U8 desc[UR44][R18.64], R17 ;  /* 0x0000001112005986 */ /* 0x0007e2000c10112c */
[----:B-1----:R-:W-:-:S04]  /*5d400*/  IADD3 R14, P6, R0, R2, RZ ;  /* 0x00000002000e7210 */ /* 0x002fc80007fde0ff */
[----:B------:R-:W1:Y:S01]  /*5d410*/  LDC R29, c[0x0][0x248] ;  /* 0x00009200ff1d7b82 */ /* 0x000e620000000800 */
[----:B--2---:R-:W-:Y:S02]  /*5d420*/  IADD3 R12, P5, R4, R2, RZ ;  /* 0x00000002040c7210 */ /* 0x004fe40007fbe0ff */
[----:B------:R-:W-:Y:S02]  /*5d430*/  LEA.HI.X.SX32 R15, R0, R5, 0x1, P6 ;  /* 0x00000005000f7211 */ /* 0x000fe400030f0eff */
[----:B------:R-:W-:-:S03]  /*5d440*/  PRMT R21, R8, 0x7771, RZ ;  /* 0x0000777108157816 */ /* 0x000fc600000000ff */
[----:B---3--:R-:W2:Y:S01]  /*5d450*/  LDC R18, c[0x0][0x248] ;  /* 0x00009200ff127b82 */ /* 0x008ea20000000800 */
[----:B------:R-:W-:Y:S01]  /*5d460*/  LEA.HI.X.SX32 R13, R4, R5, 0x1, P5 ;  /* 0x00000005040d7211 */ /* 0x000fe200028f0eff */
[----:B------:R-:W-:Y:S01]  /*5d470*/  IMAD R4, R25, 0x2, R4 ;  /* 0x0000000219047824 */ /* 0x000fe200078e0204 */
[----:B------:R-:W-:Y:S01]  /*5d480*/  ISETP.LT.AND P2, PT, R215, UR4, !P0 ;  /* 0x00000004d7007c0c */ /* 0x000fe2000c741270 */
[----:B------:R-:W-:Y:S01]  /*5d490*/  ULDC UR4, c[0x0][0x22c] ;  /* 0x00008b0000047ab9 */ /* 0x000fe20000000800 */
[----:B------:R3:W-:Y:S03]  /*5d4a0*/  @P3 STG.E.U8 desc[UR44][R14.64], R21 ;  /* 0x000000150e003986 */ /* 0x0007e6000c10112c */
[----:B------:R-:W4:Y:S01]  /*5d4b0*/  LDC R25, c[0x0][0x248] ;  /* 0x00009200ff197b82 */ /* 0x000f220000000800 */
[----:B------:R-:W-:Y:S01]  /*5d4c0*/  ISETP.LT.AND P1, PT, R217, UR4, !P0 ;  /* 0x00000004d9007c0c */ /* 0x000fe2000c721270 */
[----:B------:R-:W-:Y:S01]  /*5d4d0*/  ULDC UR4, c[0x0][0x22c] ;  /* 0x00008b0000047ab9 */ /* 0x000fe20000000800 */
[----:B------:R-:W-:-:S02]  /*5d4e0*/  IADD3 R16, P3, R4, R2, RZ ;  /* 0x0000000204107210 */ /* 0x000fc40007f7e0ff */
[----:B------:R-:W-:Y:S01]  /*5d4f0*/  ISETP.LT.AND P6, PT, R218, UR4, !P0 ;  /* 0x00000004da007c0c */ /* 0x000fe2000c7c1270 */
[----:B------:R-:W-:Y:S01]  /*5d500*/  ULDC UR4, c[0x0][0x248] ;  /* 0x0000920000047ab9 */ /* 0x000fe20000000800 */
[----:B------:R-:W-:Y:S01]  /*5d510*/  PRMT R7, R9, 0x7771, RZ ;  /* 0x0000777109077816 */ /* 0x000fe200000000ff */
[----:B------:R-:W-:Y:S01]  /*5d520*/  IMAD R0, R6, UR4, RZ ;  /* 0x0000000406007c24 */ /* 0x000fe2000f8e02ff */
[----:B------:R-:W-:Y:S01]  /*5d530*/  LEA.HI.X.SX32 R17, R4, R5, 0x1, P3 ;  /* 0x0000000504117211 */ /* 0x000fe200018f0eff */
[----:B0-----:R-:W-:Y:S01]  /*5d540*/  IMAD R4, R23, 0x4, R4 ;  /* 0x0000000417047824 */ /* 0x001fe200078e0204 */
[----:B------:R-:W-:Y:S01]  /*5d550*/  PRMT R19, R10, 0x7771, RZ ;  /* 0x000077710a137816 */ /* 0x000fe200000000ff */
[----:B------:R-:W0:Y:S01]  /*5d560*/  LDC R23, c[0x0][0x248] ;  /* 0x00009200ff177b82 */ /* 0x000e220000000800 */
[----:B------:R1:W-:Y:S01]  /*5d570*/  @P4 STG.E.U8 desc[UR44][R12.64], R7 ;  /* 0x000000070c004986 */ /* 0x0003e2000c10112c */
[----:B------:R-:W-:Y:S01]  /*5d580*/  ISETP.LT.AND P3, PT, R6, UR6, !P0 ;  /* 0x0000000606007c0c */ /* 0x000fe2000c761270 */
[----:B------:R-:W-:Y:S01]  /*5d590*/  ULDC UR4, c[0x0][0x22c] ;  /* 0x00008b0000047ab9 */ /* 0x000fe20000000800 */
[----:B---3--:R-:W-:Y:S01]  /*5d5a0*/  PRMT R21, R11, 0x7771, RZ ;  /* 0x000077710b157816 */ /* 0x008fe200000000ff */
[----:B------:R3:W-:Y:S01]  /*5d5b0*/  @P2 STG.E.U8 desc[UR44][R16.64], R19 ;  /* 0x0000001310002986 */ /* 0x0007e2000c10112c */
[----:B------:R-:W-:Y:S01]  /*5d5c0*/  IADD3 R6, P2, R0, R2, RZ ;  /* 0x0000000200067210 */ /* 0x000fe20007f5e0ff */
[----:B------:R-:W-:-:S03]  /*5d5d0*/  ULDC UR6, c[0x0][0x22c] ;  /* 0x00008b0000067ab9 */ /* 0x000fc60000000800 */
[-C--:B-1----:R-:W-:Y:S02]  /*5d5e0*/  LEA.HI.X.SX32 R7, R0, R5.reuse, 0x1, P2 ;  /* 0x0000000500077211 */ /* 0x082fe400010f0eff */
[-C--:B------:R-:W-:Y:S02]  /*5d5f0*/  IADD3 R12, P2, R4, R2.reuse, RZ ;  /* 0x00000002040c7210 */ /* 0x080fe40007f5e0ff */
[----:B---3--:R-:W-:Y:S02]  /*5d600*/  PRMT R19, R8, 0x7772, RZ ;  /* 0x0000777208137816 */ /* 0x008fe400000000ff */
[----:B------:R-:W-:Y:S01]  /*5d610*/  LEA.HI.X.SX32 R13, R4, R5, 0x1, P2 ;  /* 0x00000005040d7211 */ /* 0x000fe200010f0eff */
[----:B----4-:R-:W-:Y:S01]  /*5d620*/  IMAD R4, R25, 0x2, R4 ;  /* 0x0000000219047824 */ /* 0x010fe200078e0204 */
[----:B------:R1:W-:Y:S04]  /*5d630*/  @P3 STG.E.U8 desc[UR44][R6.64], R21 ;  /* 0x0000001506003986 */ /* 0x0003e8000c10112c */
[----:B------:R3:W-:Y:S01]  /*5d640*/  @P1 STG.E.U8 desc[UR44][R12.64], R19 ;  /* 0x000000130c001986 */ /* 0x0007e2000c10112c */
[----:B------:R-:W-:-:S02]  /*5d650*/  IADD3 R14, P1, R4, R2, RZ ;  /* 0x00000002040e7210 */ /* 0x000fc40007f3e0ff */
[----:B------:R-:W-:Y:S02]  /*5d660*/  PRMT R17, R9, 0x7772, RZ ;  /* 0x0000777209117816 */ /* 0x000fe400000000ff */
[-C--:B------:R-:W-:Y:S01]  /*5d670*/  LEA.HI.X.SX32 R15, R4, R5.reuse, 0x1, P1 ;  /* 0x00000005040f7211 */ /* 0x080fe200008f0eff */
[----:B0-----:R-:W-:Y:S01]  /*5d680*/  IMAD R4, R23, 0x2, R4 ;  /* 0x0000000217047824 */ /* 0x001fe200078e0204 */
[----:B------:R-:W-:Y:S01]  /*5d690*/  ISETP.LT.AND P4, PT, R225, UR4, !P0 ;  /* 0x00000004e1007c0c */ /* 0x000fe2000c781270 */
[----:B------:R-:W-:Y:S02]  /*5d6a0*/  ULDC UR4, c[0x0][0x22c] ;  /* 0x00008b0000047ab9 */ /* 0x000fe40000000800 */
[----:B------:R0:W-:Y:S01]  /*5d6b0*/  @P6 STG.E.U8 desc[UR44][R14.64], R17 ;  /* 0x000000110e006986 */ /* 0x0001e2000c10112c */
[----:B-1----:R-:W-:Y:S01]  /*5d6c0*/  IADD3 R6, P6, R4, R2, RZ ;  /* 0x0000000204067210 */ /* 0x002fe20007fde0ff */
[----:B------:R-:W-:Y:S01]  /*5d6d0*/  IMAD R0, R27, 0x2, R4 ;  /* 0x000000021b007824 */ /* 0x000fe200078e0204 */
[----:B------:R-:W-:Y:S01]  /*5d6e0*/  ISETP.LT.AND P3, PT, R226, UR4, !P0 ;  /* 0x00000004e2007c0c */ /* 0x000fe2000c761270 */
[----:B------:R-:W-:Y:S01]  /*5d6f0*/  ULDC UR4, c[0x0][0x22c] ;  /* 0x00008b0000047ab9 */ /* 0x000fe20000000800 */
[----:B------:R-:W-:-:S02]  /*5d700*/  LEA.HI.X.SX32 R7, R4, R5, 0x1, P6 ;  /* 0x0000000504077211 */ /* 0x000fc400030f0eff */
[C---:B---3--:R-:W-:Y:S02]  /*5d710*/  IADD3 R12, P6, R0.reuse, R2, RZ ;  /* 0x00000002000c7210 */ /* 0x048fe40007fde0ff */
[----:B------:R-:W-:Y:S02]  /*5d720*/  ISETP.LT.AND P5, PT, R223, UR7, !P0 ;  /* 0x00000007df007c0c */ /* 0x000fe4000c7a1270 */
[----:B------:R-:W-:Y:S01]  /*5d730*/  ISETP.LT.AND P2, PT, R227, UR4, !P0 ;  /* 0x00000004e3007c0c */ /* 0x000fe2000c741270 */
[----:B------:R-:W-:Y:S01]  /*5d740*/  ULDC UR4, c[0x0][0x22c] ;  /* 0x00008b0000047ab9 */ /* 0x000fe20000000800 */
[----:B------:R-:W-:Y:S01]  /*5d750*/  LEA.HI.X.SX32 R13, R0, R5, 0x1, P6 ;  /* 0x00000005000d7211 */ /* 0x000fe200030f0eff */
[----:B------:R-:W-:Y:S01]  /*5d760*/  IMAD R0, R29, 0x2, R0 ;  /* 0x000000021d007824 */ /* 0x000fe200078e0200 */
[----:B------:R-:W-:Y:S01]  /*5d770*/  ISETP.LT.AND P1, PT, R229, UR4, !P0 ;  /* 0x00000004e5007c0c */ /* 0x000fe2000c721270 */
[----:B------:R-:W-:Y:S01]  /*5d780*/  ULDC UR4, c[0x0][0x248] ;  /* 0x0000920000047ab9 */ /* 0x000fe20000000800 */
[C---:B------:R-:W-:Y:S01]  /*5d790*/  ISETP.LT.AND P0, PT, R3.reuse, UR6, !P0 ;  /* 0x0000000603007c0c */ /* 0x040fe2000c701270 */
[----:B------:R-:W-:Y:S01]  /*5d7a0*/  IMAD R16, R3, UR4, RZ ;  /* 0x0000000403107c24 */ /* 0x000fe2000f8e02ff */
[----:B------:R-:W-:Y:S01]  /*5d7b0*/  PRMT R25, R10, 0x7772, RZ ;  /* 0x000077720a197816 */ /* 0x000fe200000000ff */
[----:B------:R-:W-:Y:S01]  /*5d7c0*/  IMAD R3, R31, 0x2, R0 ;  /* 0x000000021f037824 */ /* 0x000fe200078e0200 */
[----:B------:R-:W-:-:S02]  /*5d7d0*/  PRMT R23, R11, 0x7772, RZ ;  /* 0x000077720b177816 */ /* 0x000fc400000000ff */
[----:B------:R-:W-:Y:S01]  /*5d7e0*/  PRMT R21, R8, 0x7773, RZ ;  /* 0x0000777308157816 */ /* 0x000fe200000000ff */
[----:B--2---:R-:W-:Y:S01]  /*5d7f0*/  IMAD R4, R18, 0x2, R3 ;  /* 0x0000000212047824 */ /* 0x004fe200078e0203 */
[-C--:B------:R-:W-:Y:S01]  /*5d800*/  IADD3 R8, P6, R0, R2.reuse, RZ ;  /* 0x0000000200087210 */ /* 0x080fe20007fde0ff */
[----:B------:R1:W-:Y:S01]  /*5d810*/  @P5 STG.E.U8 desc[UR44][R6.64], R25 ;  /* 0x0000001906005986 */ /* 0x0003e2000c10112c */
[----:B------:R-:W-:Y:S02]  /*5d820*/  PRMT R19, R9, 0x7773, RZ ;  /* 0x0000777309137816 */ /* 0x000fe400000000ff */
[----:B0-----:R-:W-:Y:S01]  /*5d830*/  PRMT R17, R10, 0x7773, RZ ;  /* 0x000077730a117816 */ /* 0x001fe200000000ff */
[----:B------:R0:W-:Y:S01]  /*5d840*/  @P4 STG.E.U8 desc[UR44][R12.64], R23 ;  /* 0x000000170c004986 */ /* 0x0001e2000c10112c */
[-C--:B------:R-:W-:Y:S02]  /*5d850*/  IADD3 R14, P4, R16, R2.reuse, RZ ;  /* 0x00000002100e7210 */ /* 0x080fe40007f9e0ff */
[----:B------:R-:W-:-:S02]  /*5d860*/  IADD3 R10, P5, R3, R2, RZ ;  /* 0x00000002030a7210 */ /* 0x000fc40007fbe0ff */
[-C--:B------:R-:W-:Y:S02]  /*5d870*/  LEA.HI.X.SX32 R9, R0, R5.reuse, 0x1, P6 ;  /* 0x0000000500097211 */ /* 0x080fe400030f0eff */
[C---:B------:R-:W-:Y:S02]  /*5d880*/  IADD3 R2, P6, R4.reuse, R2, RZ ;  /* 0x0000000204027210 */ /* 0x040fe40007fde0ff */
[----:B-1----:R-:W-:Y:S02]  /*5d890*/  PRMT R7, R11, 0x7773, RZ ;  /* 0x000077730b077816 */ /* 0x002fe400000000ff */
[-C--:B------:R-:W-:Y:S02]  /*5d8a0*/  LEA.HI.X.SX32 R11, R3, R5.reuse, 0x1, P5 ;  /* 0x00000005030b7211 */ /* 0x080fe400028f0eff */
[-C--:B------:R-:W-:Y:S01]  /*5d8b0*/  LEA.HI.X.SX32 R3, R4, R5.reuse, 0x1, P6 ;  /* 0x0000000504037211 */ /* 0x080fe200030f0eff */
[----:B------:R0:W-:Y:S04]  /*5d8c0*/  @P3 STG.E.U8 desc[UR44][R8.64], R21 ;  /* 0x0000001508003986 */ /* 0x0001e8000c10112c */
[----:B------:R0:W-:Y:S01]  /*5d8d0*/  @P2 STG.E.U8 desc[UR44][R10.64], R19 ;  /* 0x000000130a002986 */ /* 0x0001e2000c10112c */
[----:B------:R-:W-:-:S03]  /*5d8e0*/  LEA.HI.X.SX32 R15, R16, R5, 0x1, P4 ;  /* 0x00000005100f7211 */ /* 0x000fc600020f0eff */
[----:B------:R0:W-:Y:S01]  /*5d8f0*/  @P1 STG.E.U8 desc[UR44][R2.64], R17 ;  /* 0x0000001102001986 */ /* 0x0001e2000c10112c */
[----:B------:R-:W-:Y:S05]  /*5d900*/  @!P0 EXIT ;  /* 0x000000000000894d */ /* 0x000fea0003800000 */
[----:B------:R-:W-:Y:S01]  /*5d910*/  STG.E.U8 desc[UR44][R14.64], R7 ;  /* 0x000000070e007986 */ /* 0x000fe2000c10112c */
[----:B------:R-:W-:Y:S05]  /*5d920*/  EXIT ;  /* 0x000000000000794d */ /* 0x000fea0003800000 */
.L_x_3:
[----:B------:R-:W-:-:S00]  /*5d930*/  BRA `(.L_x_3) ;  /* 0xfffffffc00fc7947 */ /* 0x000fc0000383ffff */
[----:B------:R-:W-:-:S00]  /*5d940*/  NOP ;  /* 0x0000000000007918 */ /* 0x000fc00000000000 */
        /* <DEDUP_REMOVED lines=11> */
.L_x_4:


//--------------------- .nv.shared.matmul_kernel  --------------------------
	.section	.nv.shared.matmul_kernel,"aw",@nobits
	.sectionflags	@""
	.align	16
	.zero		1024


//--------------------- .nv.shared.reserved.0     --------------------------
	.section	.nv.shared.reserved.0,"aw",@nobits
	.weak		__nv_reservedSMEM_offset_0_alias
	.size		__nv_reservedSMEM_offset_0_alias, 0, 0
	.other		__nv_reservedSMEM_offset_0_alias,@"STO_CUDA_RESERVED_SHARED STV_DEFAULT"
__nv_reservedSMEM_offset_0_alias:
	.zero		0


//--------------------- .nv.constant0.matmul_kernel --------------------------
	.section	.nv.constant0.matmul_kernel,"a",@progbits
	.sectionflags	@""
	.align	4
.nv.constant0.matmul_kernel:
	.zero		608


//--------------------- SYMBOLS --------------------------

	.type		.nv.reservedSmem.offset0,@object
	.size		.nv.reservedSmem.offset0,0x4
